def matmul_kernel(
    a_ptr,
    b_ptr,
    c_ptr,
    M,
    N,
    K,
    stride_am,
    stride_ak,
    stride_bk,
    stride_bn,
    stride_cm,
    stride_cn,
    BLOCK_M: tl.constexpr,
    BLOCK_N: tl.constexpr,
    BLOCK_K: tl.constexpr,
    GROUP_M: tl.constexpr,
):
    pid = tl.program_id(axis=0)
    num_pid_m = tl.cdiv(M, BLOCK_M)
    num_pid_n = tl.cdiv(N, BLOCK_N)
    num_pid_in_group = GROUP_M * num_pid_n
    group_id = pid // num_pid_in_group
    first_pid_m = group_id * GROUP_M
    group_size_m = min(num_pid_m - first_pid_m, GROUP_M)
    pid_m = first_pid_m + ((pid % num_pid_in_group) % group_size_m)
    pid_n = (pid % num_pid_in_group) // group_size_m

    offs_am = (pid_m * BLOCK_M + tl.arange(0, BLOCK_M)) % M
    offs_bn = (pid_n * BLOCK_N + tl.arange(0, BLOCK_N)) % N
    offs_k = tl.arange(0, BLOCK_K)
    a_ptrs = a_ptr + offs_am[:, None] * stride_am + offs_k[None, :] * stride_ak
    b_ptrs = b_ptr + offs_k[:, None] * stride_bk + offs_bn[None, :] * stride_bn

    acc = tl.zeros((BLOCK_M, BLOCK_N), dtype=tl.float32)
    for kk in range(0, tl.cdiv(K, BLOCK_K)):
        a = tl.load(a_ptrs, mask=offs_k[None, :] < K - kk * BLOCK_K, other=0.0)
        b = tl.load(b_ptrs, mask=offs_k[:, None] < K - kk * BLOCK_K, other=0.0)
        acc = tl.dot(a, b, acc)
        a_ptrs += BLOCK_K * stride_ak
        b_ptrs += BLOCK_K * stride_bk

    c = acc.to(c_ptr.dtype.element_ty)
    offs_cm = pid_m * BLOCK_M + tl.arange(0, BLOCK_M)
    offs_cn = pid_n * BLOCK_N + tl.arange(0, BLOCK_N)
    c_ptrs = c_ptr + offs_cm[:, None] * stride_cm + offs_cn[None, :] * stride_cn
    mask = (offs_cm[:, None] < M) & (offs_cn[None, :] < N)
    tl.store(c_ptrs, c, mask=mask)

# config = {"BLOCK_K": 32, "BLOCK_M": 64, "BLOCK_N": 64, "GROUP_M": 8, "arch": "sm_100", "dtype": "fp8e4m3", "num_ctas": 1, "num_stages": 3, "num_warps": 1}
# arch = sm_100


// ===== COMPILED SASS (sm_100a) =====

	.target	sm_100a

	.elftype	@"ET_EXEC"


//--------------------- .note.nv.tkinfo           --------------------------
	.section	.note.nv.tkinfo,"",@"SHT_NOTE"
	.sectionflags	@"SHF_NOTE_NV_TKINFO"
	.tkinfo
        /*0018*/ 	.word	0x00000081
        /*0030*/ 	.string	""
        /*0030*/ 	.string	"ptxas-blackwell"
        /*0030*/ 	.string	"Cuda compilation tools, release 12.9, V12.9.86"
        /*0030*/ 	.string	"Build cuda_12.9.r12.9/compiler.36037853_0"
        /*0030*/ 	.string	"-v  -suppress-debug-info  -lineinfo  -arch sm_100a "



//--------------------- .note.nv.cuver            --------------------------
	.section	.note.nv.cuver,"",@"SHT_NOTE"
	.sectionflags	@"SHF_NOTE_NV_CUVER"
        /*0018*/ 	.short	0x0001
        /*001a*/ 	.short	0x0064
        /*001c*/ 	.short	0x0001
        /*001e*/ 	.short	0x0000
        /*0020*/ 	.short	0x0001
        /*0022*/ 	.short	0x0000


//--------------------- .nv.info                  --------------------------
	.section	.nv.info,"",@"SHT_CUDA_INFO"
	.align	4


	//----- nvinfo : EIATTR_REGCOUNT
	.align		4
        /*0000*/ 	.byte	0x04, 0x2f
        /*0002*/ 	.short	(.L_1 - .L_0)
	.align		4
.L_0:
        /*0004*/ 	.word	index@(matmul_kernel)
        /*0008*/ 	.word	0x000000ff


	//----- nvinfo : EIATTR_FRAME_SIZE
	.align		4
.L_1:
        /*000c*/ 	.byte	0x04, 0x11
        /*000e*/ 	.short	(.L_3 - .L_2)
	.align		4
.L_2:
        /*0010*/ 	.word	index@(matmul_kernel)
        /*0014*/ 	.word	0x00000338


	//----- nvinfo : EIATTR_MIN_STACK_SIZE
	.align		4
.L_3:
        /*0018*/ 	.byte	0x04, 0x12
        /*001a*/ 	.short	(.L_5 - .L_4)
	.align		4
.L_4:
        /*001c*/ 	.word	index@(matmul_kernel)
        /*0020*/ 	.word	0x00000338
.L_5:


//--------------------- .nv.info.matmul_kernel    --------------------------
	.section	.nv.info.matmul_kernel,"",@"SHT_CUDA_INFO"
	.sectionflags	@""
	.align	4


	//----- nvinfo : EIATTR_CUDA_API_VERSION
	.align		4
        /*0000*/ 	.byte	0x04, 0x37
        /*0002*/ 	.short	(.L_7 - .L_6)
.L_6:
        /*0004*/ 	.word	0x00000081


	//----- nvinfo : EIATTR_KPARAM_INFO
	.align		4
.L_7:
        /*0008*/ 	.byte	0x04, 0x17
        /*000a*/ 	.short	(.L_9 - .L_8)
.L_8:
        /*000c*/ 	.word	0x00000000
        /*0010*/ 	.short	0x000d
        /*0012*/ 	.short	0x0048
        /*0014*/ 	.byte	0x00, 0xf4, 0x21, 0x00


	//----- nvinfo : EIATTR_KPARAM_INFO
	.align		4
.L_9:
        /*0018*/ 	.byte	0x04, 0x17
        /*001a*/ 	.short	(.L_11 - .L_10)
.L_10:
        /*001c*/ 	.word	0x00000000
        /*0020*/ 	.short	0x000c
        /*0022*/ 	.short	0x0040
        /*0024*/ 	.byte	0x00, 0xf4, 0x21, 0x00


	//----- nvinfo : EIATTR_KPARAM_INFO
	.align		4
.L_11:
        /*0028*/ 	.byte	0x04, 0x17
        /*002a*/ 	.short	(.L_13 - .L_12)
.L_12:
        /*002c*/ 	.word	0x00000000
        /*0030*/ 	.short	0x000b
        /*0032*/ 	.short	0x0038
        /*0034*/ 	.byte	0x00, 0xf0, 0x11, 0x00


	//----- nvinfo : EIATTR_KPARAM_INFO
	.align		4
.L_13:
        /*0038*/ 	.byte	0x04, 0x17
        /*003a*/ 	.short	(.L_15 - .L_14)
.L_14:
        /*003c*/ 	.word	0x00000000
        /*0040*/ 	.short	0x000a
        /*0042*/ 	.short	0x0034
        /*0044*/ 	.byte	0x00, 0xf0, 0x11, 0x00


	//----- nvinfo : EIATTR_KPARAM_INFO
	.align		4
.L_15:
        /*0048*/ 	.byte	0x04, 0x17
        /*004a*/ 	.short	(.L_17 - .L_16)
.L_16:
        /*004c*/ 	.word	0x00000000
        /*0050*/ 	.short	0x0009
        /*0052*/ 	.short	0x0030
        /*0054*/ 	.byte	0x00, 0xf0, 0x11, 0x00


	//----- nvinfo : EIATTR_KPARAM_INFO
	.align		4
.L_17:
        /*0058*/ 	.byte	0x04, 0x17
        /*005a*/ 	.short	(.L_19 - .L_18)
.L_18:
        /*005c*/ 	.word	0x00000000
        /*0060*/ 	.short	0x0008
        /*0062*/ 	.short	0x002c
        /*0064*/ 	.byte	0x00, 0xf0, 0x11, 0x00


	//----- nvinfo : EIATTR_KPARAM_INFO
	.align		4
.L_19:
        /*0068*/ 	.byte	0x04, 0x17
        /*006a*/ 	.short	(.L_21 - .L_20)
.L_20:
        /*006c*/ 	.word	0x00000000
        /*0070*/ 	.short	0x0007
        /*0072*/ 	.short	0x0028
        /*0074*/ 	.byte	0x00, 0xf0, 0x11, 0x00


	//----- nvinfo : EIATTR_KPARAM_INFO
	.align		4
.L_21:
        /*0078*/ 	.byte	0x04, 0x17
        /*007a*/ 	.short	(.L_23 - .L_22)
.L_22:
        /*007c*/ 	.word	0x00000000
        /*0080*/ 	.short	0x0006
        /*0082*/ 	.short	0x0024
        /*0084*/ 	.byte	0x00, 0xf0, 0x11, 0x00


	//----- nvinfo : EIATTR_KPARAM_INFO
	.align		4
.L_23:
        /*0088*/ 	.byte	0x04, 0x17
        /*008a*/ 	.short	(.L_25 - .L_24)
.L_24:
        /*008c*/ 	.word	0x00000000
        /*0090*/ 	.short	0x0005
        /*0092*/ 	.short	0x0020
        /*0094*/ 	.byte	0x00, 0xf0, 0x11, 0x00


	//----- nvinfo : EIATTR_KPARAM_INFO
	.align		4
.L_25:
        /*0098*/ 	.byte	0x04, 0x17
        /*009a*/ 	.short	(.L_27 - .L_26)
.L_26:
        /*009c*/ 	.word	0x00000000
        /*00a0*/ 	.short	0x0004
        /*00a2*/ 	.short	0x001c
        /*00a4*/ 	.byte	0x00, 0xf0, 0x11, 0x00


	//----- nvinfo : EIATTR_KPARAM_INFO
	.align		4
.L_27:
        /*00a8*/ 	.byte	0x04, 0x17
        /*00aa*/ 	.short	(.L_29 - .L_28)
.L_28:
        /*00ac*/ 	.word	0x00000000
        /*00b0*/ 	.short	0x0003
        /*00b2*/ 	.short	0x0018
        /*00b4*/ 	.byte	0x00, 0xf0, 0x11, 0x00


	//----- nvinfo : EIATTR_KPARAM_INFO
	.align		4
.L_29:
        /*00b8*/ 	.byte	0x04, 0x17
        /*00ba*/ 	.short	(.L_31 - .L_30)
.L_30:
        /*00bc*/ 	.word	0x00000000
        /*00c0*/ 	.short	0x0002
        /*00c2*/ 	.short	0x0010
        /*00c4*/ 	.byte	0x00, 0xf4, 0x21, 0x00


	//----- nvinfo : EIATTR_KPARAM_INFO
	.align		4
.L_31:
        /*00c8*/ 	.byte	0x04, 0x17
        /*00ca*/ 	.short	(.L_33 - .L_32)
.L_32:
        /*00cc*/ 	.word	0x00000000
        /*00d0*/ 	.short	0x0001
        /*00d2*/ 	.short	0x0008
        /*00d4*/ 	.byte	0x00, 0xf4, 0x21, 0x00


	//----- nvinfo : EIATTR_KPARAM_INFO
	.align		4
.L_33:
        /*00d8*/ 	.byte	0x04, 0x17
        /*00da*/ 	.short	(.L_35 - .L_34)
.L_34:
        /*00dc*/ 	.word	0x00000000
        /*00e0*/ 	.short	0x0000
        /*00e2*/ 	.short	0x0000
        /*00e4*/ 	.byte	0x00, 0xf4, 0x21, 0x00


	//----- nvinfo : EIATTR_SPARSE_MMA_MASK
	.align		4
.L_35:
        /*00e8*/ 	.byte	0x03, 0x50
        /*00ea*/ 	.short	0x0000


	//----- nvinfo : EIATTR_MAXREG_COUNT
	.align		4
        /*00ec*/ 	.byte	0x03, 0x1b
        /*00ee*/ 	.short	0x00ff


	//----- nvinfo : EIATTR_NUM_BARRIERS
	.align		4
        /*00f0*/ 	.byte	0x02, 0x4c
        /*00f2*/ 	.byte	0x01
	.zero		1


	//----- nvinfo : EIATTR_ANNOTATIONS
	.align		4
        /*00f4*/ 	.byte	0x04, 0x55
        /*00f6*/ 	.short	(.L_37 - .L_36)


	//   ....[0]....
.L_36:
        /*00f8*/ 	.word	0x00000001
        /*00fc*/ 	.byte	0xa0, 0x47, 0x00, 0x00, 0x01, 0x00, 0x00, 0x00, 0x00, 0x48, 0x00, 0x00, 0x01, 0x00, 0x00, 0x00
        /* <DEDUP_REMOVED lines=241> */
        /*101c*/ 	.byte	0x00, 0xbf, 0x00, 0x00, 0x01, 0x00, 0x00, 0x00, 0x10, 0xbf, 0x00, 0x00


	//----- nvinfo : EIATTR_COOP_GROUP_MASK_REGIDS
	.align		4
.L_37:
        /*1028*/ 	.byte	0x04, 0x29
        /*102a*/ 	.short	(.L_39 - .L_38)


	//   ....[0]....
.L_38:
        /*102c*/ 	.word	0xffffffff


	//   ....[1]....
        /*1030*/ 	.word	0xffffffff


	//   ....[2]....
        /*1034*/ 	.word	0xffffffff


	//   ....[3]....
        /*1038*/ 	.word	0xffffffff


	//   ....[4]....
        /*103c*/ 	.word	0xffffffff


	//   ....[5]....
        /*1040*/ 	.word	0xffffffff


	//   ....[6]....
        /*1044*/ 	.word	0xffffffff


	//   ....[7]....
        /*1048*/ 	.word	0xffffffff


	//   ....[8]....
        /*104c*/ 	.word	0xffffffff


	//   ....[9]....
        /*1050*/ 	.word	0xffffffff


	//   ....[10]....
        /*1054*/ 	.word	0xffffffff


	//   ....[11]....
        /*1058*/ 	.word	0xffffffff


	//   ....[12]....
        /*105c*/ 	.word	0xffffffff


	//   ....[13]....
        /*1060*/ 	.word	0xffffffff


	//   ....[14]....
        /*1064*/ 	.word	0xffffffff


	//----- nvinfo : EIATTR_COOP_GROUP_INSTR_OFFSETS
	.align		4
.L_39:
        /*1068*/ 	.byte	0x04, 0x28
        /*106a*/ 	.short	(.L_41 - .L_40)


	//   ....[0]....
.L_40:
        /*106c*/ 	.word	0x0000da80


	//   ....[1]....
        /*1070*/ 	.word	0x0000db20


	//   ....[2]....
        /*1074*/ 	.word	0x0000db90


	//   ....[3]....
        /*1078*/ 	.word	0x0000dbd0


	//   ....[4]....
        /*107c*/ 	.word	0x0000dc10


	//   ....[5]....
        /*1080*/ 	.word	0x0000dc50


	//   ....[6]....
        /*1084*/ 	.word	0x0000dcb0


	//   ....[7]....
        /*1088*/ 	.word	0x0000dd10


	//   ....[8]....
        /*108c*/ 	.word	0x0000ddd0


	//   ....[9]....
        /*1090*/ 	.word	0x0000de30


	//   ....[10]....
        /*1094*/ 	.word	0x0000de70


	//   ....[11]....
        /*1098*/ 	.word	0x0000ded0


	//   ....[12]....
        /*109c*/ 	.word	0x0000df10


	//   ....[13]....
        /*10a0*/ 	.word	0x0000df50


	//   ....[14]....
        /*10a4*/ 	.word	0x0000dfb0


	//----- nvinfo : EIATTR_VRC_CTA_INIT_COUNT
	.align		4
.L_41:
        /*10a8*/ 	.byte	0x02, 0x4a
	.zero		1
	.zero		1


	//----- nvinfo : EIATTR_EXIT_INSTR_OFFSETS
	.align		4
        /*10ac*/ 	.byte	0x04, 0x1c
        /*10ae*/ 	.short	(.L_43 - .L_42)


	//   ....[0]....
.L_42:
        /*10b0*/ 	.word	0x00012120


	//   ....[1]....
        /*10b4*/ 	.word	0x00012140


	//----- nvinfo : EIATTR_REQNTID
	.align		4
.L_43:
        /*10b8*/ 	.byte	0x04, 0x10
        /*10ba*/ 	.short	(.L_45 - .L_44)
.L_44:
        /*10bc*/ 	.word	0x00000020
        /*10c0*/ 	.word	0x00000001
        /*10c4*/ 	.word	0x00000001


	//----- nvinfo : EIATTR_CBANK_PARAM_SIZE
	.align		4
.L_45:
        /*10c8*/ 	.byte	0x03, 0x19
        /*10ca*/ 	.short	0x0050


	//----- nvinfo : EIATTR_PARAM_CBANK
	.align		4
        /*10cc*/ 	.byte	0x04, 0x0a
        /*10ce*/ 	.short	(.L_47 - .L_46)
	.align		4
.L_46:
        /*10d0*/ 	.word	index@(.nv.constant0.matmul_kernel)
        /*10d4*/ 	.short	0x0380
        /*10d6*/ 	.short	0x0050


	//----- nvinfo : EIATTR_SW_WAR
	.align		4
.L_47:
        /*10d8*/ 	.byte	0x04, 0x36
        /*10da*/ 	.short	(.L_49 - .L_48)
.L_48:
        /*10dc*/ 	.word	0x00000008
.L_49:


//--------------------- .nv.compat                --------------------------
	.section	.nv.compat,"",@"SHT_CUDA_COMPAT_INFO"
	.align	4
        /*0000*/ 	.byte	0x02, 0x02, 0x02, 0x00, 0x02, 0x05, 0x05, 0x00, 0x02, 0x03, 0x00, 0x00, 0x02, 0x06, 0x01, 0x00


//--------------------- .nv.callgraph             --------------------------
	.section	.nv.callgraph,"",@"SHT_CUDA_CALLGRAPH"
	.align	4
	.sectionentsize	8
	.align		4
        /*0000*/ 	.word	0x00000000
	.align		4
        /*0004*/ 	.word	0xffffffff
	.align		4
        /*0008*/ 	.word	0x00000000
	.align		4
        /*000c*/ 	.word	0xfffffffe
	.align		4
        /*0010*/ 	.word	0x00000000
	.align		4
        /*0014*/ 	.word	0xfffffffd
	.align		4
        /*0018*/ 	.word	0x00000000
	.align		4
        /*001c*/ 	.word	0xfffffffc


//--------------------- .text.matmul_kernel       --------------------------
	.section	.text.matmul_kernel,"ax",@progbits
	.align	128
        .global         matmul_kernel
        .type           matmul_kernel,@function
        .size           matmul_kernel,(.L_x_3 - matmul_kernel)
        .other          matmul_kernel,@"STO_CUDA_ENTRY STV_DEFAULT"
matmul_kernel:
.text.matmul_kernel:
[----:B------:R-:W0:Y:S08]  /*0000*/  LDC R1, c[0x0][0x37c] ;  /* 0x0000df00ff017b82 */ /* 0x000e300000000800 */
[----:B------:R-:W1:Y:S01]  /*0010*/  LDC.64 R2, c[0x0][0x398] ;  /* 0x0000e600ff027b82 */ /* 0x000e620000000a00 */
[----:B------:R-:W2:Y:S01]  /*0020*/  S2R R7, SR_CTAID.X ;  /* 0x0000000000077919 */ /* 0x000ea20000002500 */
[----:B------:R-:W3:Y:S01]  /*0030*/  LDCU UR64, c[0x0][0x3a0] ;  /* 0x00007400ff4077ac */ /* 0x000ee20008000800 */
[----:B0-----:R-:W-:Y:S01]  /*0040*/  VIADD R1, R1, 0xfffffcc8 ;  /* 0xfffffcc801017836 */ /* 0x001fe20000000000 */
[----:B------:R-:W-:Y:S01]  /*0050*/  CS2R R24, SRZ ;  /* 0x0000000000187805 */ /* 0x000fe2000001ff00 */
[----:B------:R-:W0:Y:S01]  /*0060*/  S2R R167, SR_TID.X ;  /* 0x0000000000a77919 */ /* 0x000e220000002100 */
[----:B------:R-:W-:-:S02]  /*0070*/  CS2R R26, SRZ ;  /* 0x00000000001a7805 */ /* 0x000fc4000001ff00 */
[----:B------:R-:W-:Y:S02]  /*0080*/  CS2R R20, SRZ ;  /* 0x0000000000147805 */ /* 0x000fe4000001ff00 */
[----:B------:R-:W-:Y:S02]  /*0090*/  CS2R R22, SRZ ;  /* 0x0000000000167805 */ /* 0x000fe4000001ff00 */
[----:B------:R-:W-:Y:S02]  /*00a0*/  CS2R R16, SRZ ;  /* 0x0000000000107805 */ /* 0x000fe4000001ff00 */
[----:B------:R-:W-:Y:S02]  /*00b0*/  CS2R R18, SRZ ;  /* 0x0000000000127805 */ /* 0x000fe4000001ff00 */
[----:B------:R-:W-:Y:S02]  /*00c0*/  CS2R R14, SRZ ;  /* 0x00000000000e7805 */ /* 0x000fe4000001ff00 */
[----:B------:R-:W-:-:S02]  /*00d0*/  CS2R R144, SRZ ;  /* 0x0000000000907805 */ /* 0x000fc4000001ff00 */
[----:B------:R-:W-:Y:S02]  /*00e0*/  CS2R R146, SRZ ;  /* 0x0000000000927805 */ /* 0x000fe4000001ff00 */
[----:B------:R-:W-:Y:S02]  /*00f0*/  CS2R R140, SRZ ;  /* 0x00000000008c7805 */ /* 0x000fe4000001ff00 */
[----:B------:R-:W-:Y:S02]  /*0100*/  CS2R R142, SRZ ;  /* 0x00000000008e7805 */ /* 0x000fe4000001ff00 */
[----:B------:R-:W-:Y:S02]  /*0110*/  CS2R R120, SRZ ;  /* 0x0000000000787805 */ /* 0x000fe4000001ff00 */
[----:B------:R-:W-:Y:S02]  /*0120*/  CS2R R122, SRZ ;  /* 0x00000000007a7805 */ /* 0x000fe4000001ff00 */
[----:B------:R-:W-:-:S02]  /*0130*/  CS2R R124, SRZ ;  /* 0x00000000007c7805 */ /* 0x000fc4000001ff00 */
[----:B------:R-:W-:Y:S01]  /*0140*/  CS2R R126, SRZ ;  /* 0x00000000007e7805 */ /* 0x000fe2000001ff00 */
[----:B---3--:R-:W-:Y:S01]  /*0150*/  UIADD3 UR64, UPT, UPT, UR64, 0x1f, URZ ;  /* 0x0000001f40407890 */ /* 0x008fe2000fffe0ff */
[----:B------:R-:W-:Y:S02]  /*0160*/  CS2R R44, SRZ ;  /* 0x00000000002c7805 */ /* 0x000fe4000001ff00 */
[----:B------:R-:W-:Y:S02]  /*0170*/  CS2R R46, SRZ ;  /* 0x00000000002e7805 */ /* 0x000fe4000001ff00 */
[----:B------:R-:W-:Y:S01]  /*0180*/  CS2R R48, SRZ ;  /* 0x0000000000307805 */ /* 0x000fe2000001ff00 */
[----:B-1----:R-:W-:Y:S01]  /*0190*/  VIADD R0, R3, 0x3f ;  /* 0x0000003f03007836 */ /* 0x002fe20000000000 */
[----:B------:R-:W-:Y:S01]  /*01a0*/  UISETP.GE.AND UP0, UPT, UR64, 0x20, UPT ;  /* 0x000000204000788c */ /* 0x000fe2000bf06270 */
[----:B------:R-:W-:Y:S02]  /*01b0*/  CS2R R50, SRZ ;  /* 0x0000000000327805 */ /* 0x000fe4000001ff00 */
[----:B------:R-:W-:-:S02]  /*01c0*/  CS2R R52, SRZ ;  /* 0x0000000000347805 */ /* 0x000fc4000001ff00 */
[----:B------:R-:W-:Y:S02]  /*01d0*/  CS2R R54, SRZ ;  /* 0x0000000000367805 */ /* 0x000fe4000001ff00 */
[----:B------:R-:W-:Y:S02]  /*01e0*/  SHF.R.S32.HI R5, RZ, 0x1f, R0 ;  /* 0x0000001fff057819 */ /* 0x000fe40000011400 */
[----:B------:R-:W-:Y:S02]  /*01f0*/  CS2R R56, SRZ ;  /* 0x0000000000387805 */ /* 0x000fe4000001ff00 */
[----:B------:R-:W-:Y:S02]  /*0200*/  CS2R R58, SRZ ;  /* 0x00000000003a7805 */ /* 0x000fe4000001ff00 */
[----:B------:R-:W-:Y:S02]  /*0210*/  CS2R R60, SRZ ;  /* 0x00000000003c7805 */ /* 0x000fe4000001ff00 */
[----:B------:R-:W-:-:S02]  /*0220*/  LEA.HI R5, R5, R0, RZ, 0x6 ;  /* 0x0000000005057211 */ /* 0x000fc400078f30ff */
[----:B------:R-:W-:Y:S02]  /*0230*/  CS2R R62, SRZ ;  /* 0x00000000003e7805 */ /* 0x000fe4000001ff00 */
[----:B--2---:R-:W-:Y:S02]  /*0240*/  IABS R10, R7 ;  /* 0x00000007000a7213 */ /* 0x004fe40000000000 */
[----:B------:R-:W-:Y:S02]  /*0250*/  CS2R R136, SRZ ;  /* 0x0000000000887805 */ /* 0x000fe4000001ff00 */
[----:B------:R-:W-:Y:S02]  /*0260*/  SHF.R.S32.HI R5, RZ, 0x6, R5 ;  /* 0x00000006ff057819 */ /* 0x000fe40000011405 */
[----:B------:R-:W-:Y:S02]  /*0270*/  CS2R R138, SRZ ;  /* 0x00000000008a7805 */ /* 0x000fe4000001ff00 */
[----:B0-----:R-:W-:-:S02]  /*0280*/  LOP3.LUT R167, R167, 0x1f, RZ, 0xc0, !PT ;  /* 0x0000001fa7a77812 */ /* 0x001fc400078ec0ff */
[----:B------:R-:W-:Y:S02]  /*0290*/  CS2R R112, SRZ ;  /* 0x0000000000707805 */ /* 0x000fe4000001ff00 */
[----:B------:R-:W-:Y:S01]  /*02a0*/  CS2R R114, SRZ ;  /* 0x0000000000727805 */ /* 0x000fe2000001ff00 */
[----:B------:R-:W-:Y:S01]  /*02b0*/  IMAD.SHL.U32 R6, R5, 0x8, RZ ;  /* 0x0000000805067824 */ /* 0x000fe200078e00ff */
[----:B------:R-:W-:Y:S02]  /*02c0*/  CS2R R116, SRZ ;  /* 0x0000000000747805 */ /* 0x000fe4000001ff00 */
[----:B------:R-:W-:Y:S02]  /*02d0*/  CS2R R118, SRZ ;  /* 0x0000000000767805 */ /* 0x000fe4000001ff00 */
[----:B------:R-:W-:Y:S02]  /*02e0*/  CS2R R64, SRZ ;  /* 0x0000000000407805 */ /* 0x000fe4000001ff00 */
[----:B------:R-:W-:-:S02]  /*02f0*/  CS2R R66, SRZ ;  /* 0x0000000000427805 */ /* 0x000fc4000001ff00 */
[-C--:B------:R-:W-:Y:S02]  /*0300*/  IABS R9, R6.reuse ;  /* 0x0000000600097213 */ /* 0x080fe40000000000 */
[----:B------:R-:W-:Y:S02]  /*0310*/  CS2R R68, SRZ ;  /* 0x0000000000447805 */ /* 0x000fe4000001ff00 */
[----:B------:R-:W-:Y:S02]  /*0320*/  IABS R12, R6 ;  /* 0x00000006000c7213 */ /* 0x000fe40000000000 */
[----:B------:R-:W-:Y:S01]  /*0330*/  CS2R R70, SRZ ;  /* 0x0000000000467805 */ /* 0x000fe2000001ff00 */
[----:B------:R-:W0:Y:S01]  /*0340*/  I2F.RP R0, R9 ;  /* 0x0000000900007306 */ /* 0x000e220000209400 */
        /* <DEDUP_REMOVED lines=13> */
[----:B------:R-:W-:Y:S01]  /*0420*/  CS2R R78, SRZ ;  /* 0x00000000004e7805 */ /* 0x000fe2000001ff00 */
[----:B0-----:R-:W0:Y:S01]  /*0430*/  MUFU.RCP R0, R0 ;  /* 0x0000000000007308 */ /* 0x001e220000001000 */
        /* <DEDUP_REMOVED lines=9> */
[----:B------:R-:W-:Y:S01]  /*04d0*/  CS2R R130, SRZ ;  /* 0x0000000000827805 */ /* 0x000fe2000001ff00 */
[----:B------:R-:W1:Y:S01]  /*04e0*/  LDCU.64 UR40, c[0x0][0x358] ;  /* 0x00006b00ff2877ac */ /* 0x000e620008000a00 */
[----:B0-----:R-:W-:Y:S02]  /*04f0*/  VIADD R4, R0, 0xffffffe ;  /* 0x0ffffffe00047836 */ /* 0x001fe40000000000 */
[----:B------:R-:W-:Y:S02]  /*0500*/  IMAD.MOV R0, RZ, RZ, -R12 ;  /* 0x000000ffff007224 */ /* 0x000fe400078e0a0c */
[----:B------:R0:W2:Y:S02]  /*0510*/  F2I.FTZ.U32.TRUNC.NTZ R5, R4 ;  /* 0x0000000400057305 */ /* 0x0000a4000021f000 */
[----:B0-----:R-:W-:-:S02]  /*0520*/  IMAD.MOV.U32 R4, RZ, RZ, RZ ;  /* 0x000000ffff047224 */ /* 0x001fc400078e00ff */
[----:B--2---:R-:W-:-:S04]  /*0530*/  IMAD.MOV R8, RZ, RZ, -R5 ;  /* 0x000000ffff087224 */ /* 0x004fc800078e0a05 */
[----:B------:R-:W-:Y:S02]  /*0540*/  IMAD R11, R8, R9, RZ ;  /* 0x00000009080b7224 */ /* 0x000fe400078e02ff */
[----:B------:R-:W-:Y:S02]  /*0550*/  IMAD.MOV.U32 R8, RZ, RZ, R10 ;  /* 0x000000ffff087224 */ /* 0x000fe400078e000a */
[----:B------:R-:W-:-:S06]  /*0560*/  IMAD.HI.U32 R5, R5, R11, R4 ;  /* 0x0000000b05057227 */ /* 0x000fcc00078e0004 */
[----:B------:R-:W-:-:S04]  /*0570*/  IMAD.HI.U32 R5, R5, R8, RZ ;  /* 0x0000000805057227 */ /* 0x000fc800078e00ff */
[----:B------:R-:W-:-:S05]  /*0580*/  IMAD R0, R5, R0, R8 ;  /* 0x0000000005007224 */ /* 0x000fca00078e0208 */
[----:B------:R-:W-:-:S13]  /*0590*/  ISETP.GT.U32.AND P1, PT, R9, R0, PT ;  /* 0x000000000900720c */ /* 0x000fda0003f24070 */
[----:B------:R-:W-:Y:S02]  /*05a0*/  @!P1 IMAD.IADD R0, R0, 0x1, -R9 ;  /* 0x0000000100009824 */ /* 0x000fe400078e0a09 */
[----:B------:R-:W-:Y:S01]  /*05b0*/  @!P1 VIADD R5, R5, 0x1 ;  /* 0x0000000105059836 */ /* 0x000fe20000000000 */
[----:B------:R-:W-:Y:S02]  /*05c0*/  ISETP.NE.AND P1, PT, R6, RZ, PT ;  /* 0x000000ff0600720c */ /* 0x000fe40003f25270 */
[----:B------:R-:W-:Y:S02]  /*05d0*/  ISETP.GE.U32.AND P0, PT, R0, R9, PT ;  /* 0x000000090000720c */ /* 0x000fe40003f06070 */
[----:B------:R-:W-:-:S04]  /*05e0*/  LOP3.LUT R0, R7, R6, RZ, 0x3c, !PT ;  /* 0x0000000607007212 */ /* 0x000fc800078e3cff */
[----:B------:R-:W-:Y:S01]  /*05f0*/  ISETP.GE.AND P2, PT, R0, RZ, PT ;  /* 0x000000ff0000720c */ /* 0x000fe20003f46270 */
[----:B------:R-:W-:-:S06]  /*0600*/  VIADD R0, R2, 0x3f ;  /* 0x0000003f02007836 */ /* 0x000fcc0000000000 */
[----:B------:R-:W-:-:S04]  /*0610*/  @P0 VIADD R5, R5, 0x1 ;  /* 0x0000000105050836 */ /* 0x000fc80000000000 */
[----:B------:R-:W-:Y:S01]  /*0620*/  IMAD.MOV.U32 R4, RZ, RZ, R5 ;  /* 0x000000ffff047224 */ /* 0x000fe200078e0005 */
[----:B------:R-:W-:-:S03]  /*0630*/  SHF.R.S32.HI R5, RZ, 0x1f, R0 ;  /* 0x0000001fff057819 */ /* 0x000fc60000011400 */
[----:B------:R-:W-:Y:S01]  /*0640*/  @!P2 IMAD.MOV R4, RZ, RZ, -R4 ;  /* 0x000000ffff04a224 */ /* 0x000fe200078e0a04 */
[----:B------:R-:W-:Y:S02]  /*0650*/  @!P1 LOP3.LUT R4, RZ, R6, RZ, 0x33, !PT ;  /* 0x00000006ff049212 */ /* 0x000fe400078e33ff */
[----:B------:R-:W-:-:S03]  /*0660*/  LEA.HI R5, R5, R0, RZ, 0x6 ;  /* 0x0000000005057211 */ /* 0x000fc600078f30ff */
[----:B------:R-:W-:Y:S02]  /*0670*/  IMAD.SHL.U32 R8, R4, 0x8, RZ ;  /* 0x0000000804087824 */ /* 0x000fe400078e00ff */
[----:B------:R-:W-:-:S03]  /*0680*/  IMAD.MOV R4, RZ, RZ, -R4 ;  /* 0x000000ffff047224 */ /* 0x000fc600078e0a04 */
[----:B------:R-:W-:Y:S01]  /*0690*/  LEA.HI.SX32 R5, R5, -R8, 0x1a ;  /* 0x8000000805057211 */ /* 0x000fe200078fd2ff */
[----:B------:R-:W-:-:S03]  /*06a0*/  IMAD R6, R6, R4, R7 ;  /* 0x0000000406067224 */ /* 0x000fc600078e0207 */
[----:B------:R-:W-:Y:S02]  /*06b0*/  VIMNMX R13, PT, PT, R5, 0x8, PT ;  /* 0x00000008050d7848 */ /* 0x000fe40003fe0100 */
[----:B------:R-:W-:Y:S02]  /*06c0*/  IABS R11, R6 ;  /* 0x00000006000b7213 */ /* 0x000fe40000000000 */
[----:B------:R-:W-:-:S04]  /*06d0*/  IABS R9, R13 ;  /* 0x0000000d00097213 */ /* 0x000fc80000000000 */
[----:B------:R-:W0:Y:S08]  /*06e0*/  I2F.RP R0, R9 ;  /* 0x0000000900007306 */ /* 0x000e300000209400 */
[----:B0-----:R-:W0:Y:S02]  /*06f0*/  MUFU.RCP R0, R0 ;  /* 0x0000000000007308 */ /* 0x001e240000001000 */
[----:B0-----:R-:W-:-:S06]  /*0700*/  VIADD R5, R0, 0xffffffe ;  /* 0x0ffffffe00057836 */ /* 0x001fcc0000000000 */
[----:B------:R-:W0:Y:S02]  /*0710*/  F2I.FTZ.U32.TRUNC.NTZ R5, R5 ;  /* 0x0000000500057305 */ /* 0x000e24000021f000 */
[----:B0-----:R-:W-:-:S04]  /*0720*/  IMAD.MOV R10, RZ, RZ, -R5 ;  /* 0x000000ffff0a7224 */ /* 0x001fc800078e0a05 */
[----:B------:R-:W-:Y:S01]  /*0730*/  IMAD.MOV.U32 R4, RZ, RZ, R10 ;  /* 0x000000ffff047224 */ /* 0x000fe200078e000a */
[----:B------:R-:W-:-:S03]  /*0740*/  IABS R10, R13 ;  /* 0x0000000d000a7213 */ /* 0x000fc60000000000 */
[----:B------:R-:W-:Y:S02]  /*0750*/  IMAD R7, R4, R9, RZ ;  /* 0x0000000904077224 */ /* 0x000fe400078e02ff */
[----:B------:R-:W-:Y:S02]  /*0760*/  IMAD.MOV.U32 R4, RZ, RZ, RZ ;  /* 0x000000ffff047224 */ /* 0x000fe400078e00ff */
[----:B------:R-:W-:Y:S02]  /*0770*/  IMAD.MOV R0, RZ, RZ, -R10 ;  /* 0x000000ffff007224 */ /* 0x000fe400078e0a0a */
[----:B------:R-:W-:-:S06]  /*0780*/  IMAD.HI.U32 R4, R5, R7, R4 ;  /* 0x0000000705047227 */ /* 0x000fcc00078e0004 */
[----:B------:R-:W-:-:S04]  /*0790*/  IMAD.HI.U32 R4, R4, R11, RZ ;  /* 0x0000000b04047227 */ /* 0x000fc800078e00ff */
[----:B------:R-:W-:Y:S01]  /*07a0*/  IMAD R0, R4, R0, R11 ;  /* 0x0000000004007224 */ /* 0x000fe200078e020b */
[----:B------:R-:W-:-:S04]  /*07b0*/  CS2R R10, SRZ ;  /* 0x00000000000a7805 */ /* 0x000fc8000001ff00 */
[----:B------:R-:W-:-:S13]  /*07c0*/  ISETP.GT.U32.AND P1, PT, R9, R0, PT ;  /* 0x000000000900720c */ /* 0x000fda0003f24070 */
[----:B------:R-:W-:Y:S02]  /*07d0*/  @!P1 IMAD.IADD R0, R0, 0x1, -R9 ;  /* 0x0000000100009824 */ /* 0x000fe400078e0a09 */
[----:B------:R-:W-:Y:S01]  /*07e0*/  @!P1 VIADD R4, R4, 0x1 ;  /* 0x0000000104049836 */ /* 0x000fe20000000000 */
[----:B------:R-:W-:Y:S02]  /*07f0*/  ISETP.NE.AND P1, PT, R13, RZ, PT ;  /* 0x000000ff0d00720c */ /* 0x000fe40003f25270 */
[----:B------:R-:W-:Y:S02]  /*0800*/  ISETP.GE.U32.AND P0, PT, R0, R9, PT ;  /* 0x000000090000720c */ /* 0x000fe40003f06070 */
[----:B------:R-:W-:-:S04]  /*0810*/  LOP3.LUT R0, R6, R13, RZ, 0x3c, !PT ;  /* 0x0000000d06007212 */ /* 0x000fc800078e3cff */
[----:B------:R-:W-:-:S07]  /*0820*/  ISETP.GE.AND P2, PT, R0, RZ, PT ;  /* 0x000000ff0000720c */ /* 0x000fce0003f46270 */
[----:B------:R-:W-:-:S04]  /*0830*/  @P0 VIADD R4, R4, 0x1 ;  /* 0x0000000104040836 */ /* 0x000fc80000000000 */
[----:B------:R-:W-:Y:S01]  /*0840*/  IMAD.MOV.U32 R164, RZ, RZ, R4 ;  /* 0x000000ffffa47224 */ /* 0x000fe200078e0004 */
[----:B------:R-:W-:-:S03]  /*0850*/  CS2R R4, SRZ ;  /* 0x0000000000047805 */ /* 0x000fc6000001ff00 */
[----:B------:R-:W-:Y:S01]  /*0860*/  @!P2 IMAD.MOV R164, RZ, RZ, -R164 ;  /* 0x000000ffffa4a224 */ /* 0x000fe200078e0aa4 */
[----:B------:R-:W-:-:S05]  /*0870*/  @!P1 LOP3.LUT R164, RZ, R13, RZ, 0x33, !PT ;  /* 0x0000000dffa49212 */ /* 0x000fca00078e33ff */
[----:B------:R-:W-:Y:S02]  /*0880*/  IMAD.MOV R0, RZ, RZ, -R164 ;  /* 0x000000ffff007224 */ /* 0x000fe400078e0aa4 */
[----:B------:R-:W-:Y:S02]  /*0890*/  IMAD.SHL.U32 R164, R164, 0x40, RZ ;  /* 0x00000040a4a47824 */ /* 0x000fe400078e00ff */
[----:B------:R-:W-:Y:S01]  /*08a0*/  IMAD R0, R13, R0, R6 ;  /* 0x000000000d007224 */ /* 0x000fe200078e0206 */
[----:B------:R-:W-:Y:S02]  /*08b0*/  CS2R R12, SRZ ;  /* 0x00000000000c7805 */ /* 0x000fe4000001ff00 */
[----:B------:R-:W-:Y:S01]  /*08c0*/  CS2R R6, SRZ ;  /* 0x0000000000067805 */ /* 0x000fe2000001ff00 */
[----:B------:R-:W-:Y:S02]  /*08d0*/  VIADD R172, R164, 0x1 ;  /* 0x00000001a4ac7836 */ /* 0x000fe40000000000 */
[----:B------:R-:W-:Y:S01]  /*08e0*/  IMAD.IADD R0, R8, 0x1, R0 ;  /* 0x0000000108007824 */ /* 0x000fe200078e0200 */
[----:B------:R-:W-:Y:S01]  /*08f0*/  CS2R R8, SRZ ;  /* 0x0000000000087805 */ /* 0x000fe2000001ff00 */
[----:B------:R-:W-:-:S02]  /*0900*/  VIADD R171, R164, 0x2 ;  /* 0x00000002a4ab7836 */ /* 0x000fc40000000000 */
[----:B------:R-:W-:Y:S02]  /*0910*/  IMAD R167, R0, 0x40, R167 ;  /* 0x0000004000a77824 */ /* 0x000fe400078e02a7 */
[C---:B------:R-:W-:Y:S02]  /*0920*/  VIADD R170, R164.reuse, 0x3 ;  /* 0x00000003a4aa7836 */ /* 0x040fe40000000000 */
[C---:B------:R-:W-:Y:S02]  /*0930*/  VIADD R169, R164.reuse, 0x4 ;  /* 0x00000004a4a97836 */ /* 0x040fe40000000000 */
[C---:B------:R-:W-:Y:S02]  /*0940*/  VIADD R163, R164.reuse, 0x5 ;  /* 0x00000005a4a37836 */ /* 0x040fe40000000000 */
[C---:B------:R-:W-:Y:S02]  /*0950*/  VIADD R162, R164.reuse, 0x6 ;  /* 0x00000006a4a27836 */ /* 0x040fe40000000000 */
[----:B------:R-:W-:-:S02]  /*0960*/  VIADD R161, R164, 0x7 ;  /* 0x00000007a4a17836 */ /* 0x000fc40000000000 */
[C---:B------:R-:W-:Y:S02]  /*0970*/  VIADD R160, R164.reuse, 0x8 ;  /* 0x00000008a4a07836 */ /* 0x040fe40000000000 */
        /* <DEDUP_REMOVED lines=54> */
[----:B------:R-:W-:Y:S02]  /*0ce0*/  VIADD R196, R164, 0x3f ;  /* 0x0000003fa4c47836 */ /* 0x000fe40000000000 */
[----:B------:R-:W-:Y:S01]  /*0cf0*/  VIADD R168, R167, 0x20 ;  /* 0x00000020a7a87836 */ /* 0x000fe20000000000 */
[----:B-1----:R-:W-:Y:S06]  /*0d00*/  BRA.U !UP0, `(.L_x_0) ;  /* 0x000000b908007547 */ /* 0x002fec000b800000 */
[----:B------:R-:W-:Y:S01]  /*0d10*/  IABS R13, R2 ;  /* 0x00000002000d7213 */ /* 0x000fe20000000000 */
[----:B------:R-:W0:Y:S01]  /*0d20*/  LDCU UR66, c[0x0][0x3b0] ;  /* 0x00007600ff4277ac */ /* 0x000e220008000800 */
[----:B------:R-:W-:Y:S02]  /*0d30*/  IABS R4, R3 ;  /* 0x0000000300047213 */ /* 0x000fe40000000000 */
[----:B------:R-:W-:Y:S01]  /*0d40*/  CS2R R144, SRZ ;  /* 0x0000000000907805 */ /* 0x000fe2000001ff00 */
[----:B------:R-:W1:Y:S01]  /*0d50*/  I2F.RP R10, R13 ;  /* 0x0000000d000a7306 */ /* 0x000e620000209400 */
[----:B------:R-:W-:Y:S01]  /*0d60*/  IABS R15, R196 ;  /* 0x000000c4000f7213 */ /* 0x000fe20000000000 */
[----:B------:R-:W2:Y:S01]  /*0d70*/  LDCU.64 UR42, c[0x0][0x388] ;  /* 0x00007100ff2a77ac */ /* 0x000ea20008000a00 */
[----:B------:R-:W-:Y:S02]  /*0d80*/  ISETP.GE.AND P2, PT, R167, RZ, PT ;  /* 0x000000ffa700720c */ /* 0x000fe40003f46270 */
[----:B------:R-:W-:-:S02]  /*0d90*/  CS2R R146, SRZ ;  /* 0x0000000000927805 */ /* 0x000fc4000001ff00 */
[----:B------:R-:W-:Y:S01]  /*0da0*/  ISETP.GE.AND P6, PT, R168, RZ, PT ;  /* 0x000000ffa800720c */ /* 0x000fe20003fc6270 */
[----:B------:R-:W3:Y:S01]  /*0db0*/  LDCU UR65, c[0x0][0x3a8] ;  /* 0x00007500ff4177ac */ /* 0x000ee20008000800 */
[----:B------:R-:W-:Y:S01]  /*0dc0*/  ISETP.GE.AND P5, PT, R196, RZ, PT ;  /* 0x000000ffc400720c */ /* 0x000fe20003fa6270 */
[----:B------:R-:W4:Y:S01]  /*0dd0*/  I2F.RP R5, R4 ;  /* 0x0000000400057306 */ /* 0x000f220000209400 */
[----:B------:R-:W-:Y:S01]  /*0de0*/  IABS R16, R192 ;  /* 0x000000c000107213 */ /* 0x000fe20000000000 */
[----:B------:R-:W5:Y:S01]  /*0df0*/  LDCU UR76, c[0x0][0x3a4] ;  /* 0x00007480ff4c77ac */ /* 0x000f620008000800 */
[----:B------:R-:W-:Y:S02]  /*0e00*/  IABS R17, R189 ;  /* 0x000000bd00117213 */ /* 0x000fe40000000000 */
[----:B------:R-:W-:Y:S02]  /*0e10*/  CS2R R140, SRZ ;  /* 0x00000000008c7805 */ /* 0x000fe4000001ff00 */
[----:B------:R-:W-:Y:S01]  /*0e20*/  IABS R19, R187 ;  /* 0x000000bb00137213 */ /* 0x000fe20000000000 */
[----:B------:R-:W-:Y:S01]  /*0e30*/  USHF.R.S32.HI UR4, URZ, 0x1f, UR64 ;  /* 0x0000001fff047899 */ /* 0x000fe20008011440 */
[----:B------:R-:W-:Y:S01]  /*0e40*/  IABS R20, R186 ;  /* 0x000000ba00147213 */ /* 0x000fe20000000000 */
[----:B-1----:R-:W1:Y:S01]  /*0e50*/  MUFU.RCP R10, R10 ;  /* 0x0000000a000a7308 */ /* 0x002e620000001000 */
[----:B------:R-:W-:Y:S01]  /*0e60*/  IABS R21, R185 ;  /* 0x000000b900157213 */ /* 0x000fe20000000000 */
[----:B------:R-:W-:Y:S01]  /*0e70*/  ULEA.HI UR64, UR4, UR64, URZ, 0x5 ;  /* 0x0000004004407291 */ /* 0x000fe2000f8f28ff */
[----:B------:R-:W-:-:S02]  /*0e80*/  IABS R22, R184 ;  /* 0x000000b800167213 */ /* 0x000fc40000000000 */
[----:B------:R-:W-:Y:S02]  /*0e90*/  CS2R R142, SRZ ;  /* 0x00000000008e7805 */ /* 0x000fe4000001ff00 */
[----:B------:R-:W-:Y:S02]  /*0ea0*/  IABS R24, R183 ;  /* 0x000000b700187213 */ /* 0x000fe40000000000 */
[----:B------:R-:W-:Y:S02]  /*0eb0*/  CS2R R120, SRZ ;  /* 0x0000000000787805 */ /* 0x000fe4000001ff00 */
[----:B------:R-:W-:Y:S01]  /*0ec0*/  IABS R25, R29 ;  /* 0x0000001d00197213 */ /* 0x000fe20000000000 */
[----:B----4-:R-:W4:Y:S01]  /*0ed0*/  MUFU.RCP R5, R5 ;  /* 0x0000000500057308 */ /* 0x010f220000001000 */
[----:B------:R-:W-:Y:S01]  /*0ee0*/  IABS R26, R178 ;  /* 0x000000b2001a7213 */ /* 0x000fe20000000000 */
[----:B---3--:R-:W-:Y:S01]  /*0ef0*/  UIMAD UR67, UR65, 0x1f, URZ ;  /* 0x0000001f414378a4 */ /* 0x008fe2000f8e02ff */
[----:B------:R-:W-:Y:S01]  /*0f00*/  IABS R27, R179 ;  /* 0x000000b3001b7213 */ /* 0x000fe20000000000 */
[----:B------:R-:W-:Y:S01]  /*0f10*/  UIMAD UR75, UR65, 0x1e, URZ ;  /* 0x0000001e414b78a4 */ /* 0x000fe2000f8e02ff */
[----:B------:R-:W-:Y:S01]  /*0f20*/  IABS R45, R181 ;  /* 0x000000b5002d7213 */ /* 0x000fe20000000000 */
[----:B------:R-:W-:Y:S01]  /*0f30*/  UIMAD UR68, UR65, 0x1d, URZ ;  /* 0x0000001d414478a4 */ /* 0x000fe2000f8e02ff */
[----:B------:R-:W-:Y:S01]  /*0f40*/  IABS R46, R174 ;  /* 0x000000ae002e7213 */ /* 0x000fe20000000000 */
[----:B------:R-:W-:Y:S01]  /*0f50*/  USHF.R.S32.HI UR77, URZ, 0x1f, UR75 ;  /* 0x0000001fff4d7899 */ /* 0x000fe2000801144b */
[----:B-1----:R-:W-:Y:S01]  /*0f60*/  VIADD R8, R10, 0xffffffe ;  /* 0x0ffffffe0a087836 */ /* 0x002fe20000000000 */
[----:B------:R-:W-:Y:S01]  /*0f70*/  IABS R10, R168 ;  /* 0x000000a8000a7213 */ /* 0x000fe20000000000 */
[----:B------:R-:W-:Y:S01]  /*0f80*/  UIMAD UR69, UR65, 0x1c, URZ ;  /* 0x0000001c414578a4 */ /* 0x000fe2000f8e02ff */
[----:B------:R-:W-:Y:S01]  /*0f90*/  IABS R48, R177 ;  /* 0x000000b100307213 */ /* 0x000fe20000000000 */
[----:B------:R1:W3:Y:S01]  /*0fa0*/  F2I.FTZ.U32.TRUNC.NTZ R9, R8 ;  /* 0x0000000800097305 */ /* 0x0002e2000021f000 */
[----:B------:R-:W-:Y:S01]  /*0fb0*/  IABS R50, R175 ;  /* 0x000000af00327213 */ /* 0x000fe20000000000 */
[----:B------:R-:W-:Y:S01]  /*0fc0*/  UIMAD UR74, UR65, 0x1b, URZ ;  /* 0x0000001b414a78a4 */ /* 0x000fe2000f8e02ff */
[----:B------:R-:W-:Y:S01]  /*0fd0*/  IABS R51, R28 ;  /* 0x0000001c00337213 */ /* 0x000fe20000000000 */
[----:B----4-:R-:W-:Y:S01]  /*0fe0*/  VIADD R6, R5, 0xffffffe ;  /* 0x0ffffffe05067836 */ /* 0x010fe20000000000 */
[----:B------:R-:W-:Y:S01]  /*0ff0*/  IABS R53, R30 ;  /* 0x0000001e00357213 */ /* 0x000fe20000000000 */
[----:B------:R-:W-:Y:S01]  /*1000*/  UIMAD UR70, UR65, 0x1a, URZ ;  /* 0x0000001a414678a4 */ /* 0x000fe2000f8e02ff */
[----:B------:R-:W-:Y:S01]  /*1010*/  IABS R55, R36 ;  /* 0x0000002400377213 */ /* 0x000fe20000000000 */
[----:B------:R4:W0:Y:S01]  /*1020*/  F2I.FTZ.U32.TRUNC.NTZ R7, R6 ;  /* 0x0000000600077305 */ /* 0x000822000021f000 */
[----:B-1----:R-:W-:Y:S01]  /*1030*/  IMAD.MOV.U32 R8, RZ, RZ, RZ ;  /* 0x000000ffff087224 */ /* 0x002fe200078e00ff */
[----:B------:R-:W-:Y:S01]  /*1040*/  IABS R57, R38 ;  /* 0x0000002600397213 */ /* 0x000fe20000000000 */
[----:B------:R-:W-:Y:S01]  /*1050*/  UIMAD UR73, UR65, 0x19, URZ ;  /* 0x00000019414978a4 */ /* 0x000fe2000f8e02ff */
[----:B------:R-:W-:Y:S01]  /*1060*/  IABS R59, R39 ;  /* 0x00000027003b7213 */ /* 0x000fe20000000000 */
[----:B------:R-:W-:Y:S01]  /*1070*/  UIMAD UR4, UR65, 0x18, URZ ;  /* 0x00000018410478a4 */ /* 0x000fe2000f8e02ff */
[----:B------:R-:W-:Y:S01]  /*1080*/  IABS R52, R158 ;  /* 0x0000009e00347213 */ /* 0x000fe20000000000 */
[--C-:B---3--:R-:W-:Y:S01]  /*1090*/  IMAD.MOV R12, RZ, RZ, -R9.reuse ;  /* 0x000000ffff0c7224 */ /* 0x108fe200078e0a09 */
[----:B------:R-:W-:Y:S01]  /*10a0*/  IABS R54, R159 ;  /* 0x0000009f00367213 */ /* 0x000fe20000000000 */
[----:B----4-:R-:W-:Y:S01]  /*10b0*/  IMAD.MOV.U32 R6, RZ, RZ, RZ ;  /* 0x000000ffff067224 */ /* 0x010fe200078e00ff */
[----:B------:R-:W-:Y:S01]  /*10c0*/  IABS R67, R161 ;  /* 0x000000a100437213 */ /* 0x000fe20000000000 */
[----:B------:R-:W-:Y:S01]  /*10d0*/  IMAD R11, R12, R13, RZ ;  /* 0x0000000d0c0b7224 */ /* 0x000fe200078e02ff */
[----:B------:R-:W-:Y:S01]  /*10e0*/  IABS R12, R167 ;  /* 0x000000a7000c7213 */ /* 0x000fe20000000000 */
[----:B------:R-:W-:Y:S01]  /*10f0*/  UIMAD UR72, UR65, 0x17, URZ ;  /* 0x00000017414878a4 */ /* 0x000fe2000f8e02ff */
[----:B------:R-:W-:Y:S01]  /*1100*/  IABS R69, R162 ;  /* 0x000000a200457213 */ /* 0x000fe20000000000 */
[----:B------:R-:W-:Y:S01]  /*1110*/  IMAD.HI.U32 R9, R9, R11, R8 ;  /* 0x0000000b09097227 */ /* 0x000fe200078e0008 */
[----:B------:R-:W-:Y:S01]  /*1120*/  IABS R71, R163 ;  /* 0x000000a300477213 */ /* 0x000fe20000000000 */
[----:B------:R-:W-:Y:S01]  /*1130*/  UIMAD UR71, UR65, 0x16, URZ ;  /* 0x00000016414778a4 */ /* 0x000fe2000f8e02ff */
[----:B------:R-:W-:Y:S01]  /*1140*/  IABS R79, R172 ;  /* 0x000000ac004f7213 */ /* 0x000fe20000000000 */
[----:B0-----:R-:W-:Y:S01]  /*1150*/  IMAD.MOV R11, RZ, RZ, -R7 ;  /* 0x000000ffff0b7224 */ /* 0x001fe200078e0a07 */
[----:B------:R-:W-:Y:S01]  /*1160*/  IABS R73, R169 ;  /* 0x000000a900497213 */ /* 0x000fe20000000000 */
[----:B------:R-:W-:Y:S01]  /*1170*/  IMAD.HI.U32 R5, R9, R10, RZ ;  /* 0x0000000a09057227 */ /* 0x000fe200078e00ff */
[----:B------:R-:W-:-:S02]  /*1180*/  IABS R75, R170 ;  /* 0x000000aa004b7213 */ /* 0x000fc40000000000 */
[----:B------:R-:W-:Y:S02]  /*1190*/  CS2R R122, SRZ ;  /* 0x00000000007a7805 */ /* 0x000fe4000001ff00 */
[----:B------:R-:W-:Y:S01]  /*11a0*/  IABS R77, R171 ;  /* 0x000000ab004d7213 */ /* 0x000fe20000000000 */
[----:B------:R-:W-:Y:S01]  /*11b0*/  IMAD.HI.U32 R9, R9, R12, RZ ;  /* 0x0000000c09097227 */ /* 0x000fe200078e00ff */
[----:B------:R-:W-:Y:S02]  /*11c0*/  CS2R R124, SRZ ;  /* 0x00000000007c7805 */ /* 0x000fe4000001ff00 */
[----:B------:R-:W-:Y:S02]  /*11d0*/  CS2R R126, SRZ ;  /* 0x00000000007e7805 */ /* 0x000fe4000001ff00 */
[----:B------:R-:W-:Y:S01]  /*11e0*/  CS2R R136, SRZ ;  /* 0x0000000000887805 */ /* 0x000fe2000001ff00 */
[----:B------:R-:W-:Y:S01]  /*11f0*/  IMAD.MOV R8, RZ, RZ, -R5 ;  /* 0x000000ffff087224 */ /* 0x000fe200078e0a05 */
[----:B------:R-:W-:Y:S01]  /*1200*/  CS2R R138, SRZ ;  /* 0x00000000008a7805 */ /* 0x000fe2000001ff00 */
[----:B------:R-:W-:Y:S01]  /*1210*/  IMAD.MOV R14, RZ, RZ, -R9 ;  /* 0x000000ffff0e7224 */ /* 0x000fe200078e0a09 */
[----:B------:R-:W-:Y:S01]  /*1220*/  CS2R R112, SRZ ;  /* 0x0000000000707805 */ /* 0x000fe2000001ff00 */
[----:B------:R-:W-:Y:S01]  /*1230*/  IMAD R9, R13, R8, R10 ;  /* 0x000000080d097224 */ /* 0x000fe200078e020a */
[----:B------:R-:W-:Y:S01]  /*1240*/  CS2R R114, SRZ ;  /* 0x0000000000727805 */ /* 0x000fe2000001ff00 */
[----:B------:R-:W-:Y:S01]  /*1250*/  IMAD R11, R11, R4, RZ ;  /* 0x000000040b0b7224 */ /* 0x000fe200078e02ff */
[----:B------:R-:W-:Y:S01]  /*1260*/  CS2R R116, SRZ ;  /* 0x0000000000747805 */ /* 0x000fe2000001ff00 */
[C---:B------:R-:W-:Y:S01]  /*1270*/  IMAD R10, R13.reuse, R14, R12 ;  /* 0x0000000e0d0a7224 */ /* 0x040fe200078e020c */
[----:B------:R-:W-:Y:S01]  /*1280*/  ISETP.GT.U32.AND P0, PT, R13, R9, PT ;  /* 0x000000090d00720c */ /* 0x000fe20003f04070 */
[----:B------:R-:W-:Y:S01]  /*1290*/  IMAD.HI.U32 R5, R7, R11, R6 ;  /* 0x0000000b07057227 */ /* 0x000fe200078e0006 */
[----:B------:R-:W-:-:S02]  /*12a0*/  IABS R11, R195 ;  /* 0x000000c3000b7213 */ /* 0x000fc40000000000 */
[----:B------:R-:W-:Y:S02]  /*12b0*/  CS2R R118, SRZ ;  /* 0x0000000000767805 */ /* 0x000fe4000001ff00 */
[----:B------:R-:W-:Y:S01]  /*12c0*/  ISETP.GT.U32.AND P1, PT, R13, R10, PT ;  /* 0x0000000a0d00720c */ /* 0x000fe20003f24070 */
[----:B------:R-:W-:Y:S01]  /*12d0*/  IMAD.MOV.U32 R7, RZ, RZ, R15 ;  /* 0x000000ffff077224 */ /* 0x000fe200078e000f */
[----:B------:R-:W-:Y:S01]  /*12e0*/  IABS R12, R166 ;  /* 0x000000a6000c7213 */ /* 0x000fe20000000000 */
[C---:B------:R-:W-:Y:S01]  /*12f0*/  IMAD.HI.U32 R18, R5.reuse, R20, RZ ;  /* 0x0000001405127227 */ /* 0x040fe200078e00ff */
[----:B------:R-:W-:Y:S02]  /*1300*/  IABS R14, R193 ;  /* 0x000000c1000e7213 */ /* 0x000fe40000000000 */
[----:B------:R-:W-:Y:S02]  /*1310*/  CS2R R96, SRZ ;  /* 0x0000000000607805 */ /* 0x000fe4000001ff00 */
[----:B------:R-:W-:Y:S01]  /*1320*/  CS2R R98, SRZ ;  /* 0x0000000000627805 */ /* 0x000fe2000001ff00 */
[----:B------:R-:W-:Y:S01]  /*1330*/  IMAD.HI.U32 R6, R5, R7, RZ ;  /* 0x0000000705067227 */ /* 0x000fe200078e00ff */
[----:B------:R-:W-:-:S02]  /*1340*/  CS2R R100, SRZ ;  /* 0x0000000000647805 */ /* 0x000fc4000001ff00 */
[----:B------:R-:W-:Y:S02]  /*1350*/  CS2R R102, SRZ ;  /* 0x0000000000667805 */ /* 0x000fe4000001ff00 */
[----:B------:R-:W-:Y:S01]  /*1360*/  CS2R R132, SRZ ;  /* 0x0000000000847805 */ /* 0x000fe2000001ff00 */
[----:B------:R-:W-:Y:S01]  /*1370*/  IMAD.MOV R8, RZ, RZ, -R6 ;  /* 0x000000ffff087224 */ /* 0x000fe200078e0a06 */
[----:B------:R-:W-:Y:S01]  /*1380*/  CS2R R134, SRZ ;  /* 0x0000000000867805 */ /* 0x000fe2000001ff00 */
[----:B------:R-:W-:Y:S01]  /*1390*/  @!P0 IMAD.IADD R9, R9, 0x1, -R13 ;  /* 0x0000000109098824 */ /* 0x000fe200078e0a0d */
[----:B------:R-:W-:Y:S01]  /*13a0*/  CS2R R104, SRZ ;  /* 0x0000000000687805 */ /* 0x000fe2000001ff00 */
[----:B------:R-:W-:Y:S01]  /*13b0*/  IMAD R7, R4, R8, R7 ;  /* 0x0000000804077224 */ /* 0x000fe200078e0207 */
[----:B------:R-:W-:Y:S01]  /*13c0*/  CS2R R106, SRZ ;  /* 0x00000000006a7805 */ /* 0x000fe2000001ff00 */
[----:B------:R-:W-:Y:S01]  /*13d0*/  @!P1 IMAD.IADD R10, R10, 0x1, -R13 ;  /* 0x000000010a0a9824 */ /* 0x000fe200078e0a0d */
[----:B------:R-:W-:Y:S01]  /*13e0*/  ISETP.GT.U32.AND P1, PT, R13, R9, PT ;  /* 0x000000090d00720c */ /* 0x000fe20003f24070 */
[----:B------:R-:W-:Y:S01]  /*13f0*/  IMAD.HI.U32 R6, R5, R11, RZ ;  /* 0x0000000b05067227 */ /* 0x000fe200078e00ff */
[----:B------:R-:W-:-:S02]  /*1400*/  ISETP.GT.U32.AND P3, PT, R4, R7, PT ;  /* 0x000000070400720c */ /* 0x000fc40003f64070 */
[----:B------:R-:W-:Y:S02]  /*1410*/  CS2R R108, SRZ ;  /* 0x00000000006c7805 */ /* 0x000fe4000001ff00 */
[----:B------:R-:W-:Y:S01]  /*1420*/  ISETP.GT.U32.AND P4, PT, R13, R10, PT ;  /* 0x0000000a0d00720c */ /* 0x000fe20003f84070 */
[----:B------:R-:W-:Y:S01]  /*1430*/  IMAD.MOV R6, RZ, RZ, -R6 ;  /* 0x000000ffff067224 */ /* 0x000fe200078e0a06 */
[----:B------:R-:W-:Y:S01]  /*1440*/  CS2R R110, SRZ ;  /* 0x00000000006e7805 */ /* 0x000fe2000001ff00 */
[----:B------:R-:W-:Y:S01]  /*1450*/  IMAD.HI.U32 R8, R5, R12, RZ ;  /* 0x0000000c05087227 */ /* 0x000fe200078e00ff */
[----:B------:R-:W-:Y:S02]  /*1460*/  CS2R R86, SRZ ;  /* 0x0000000000567805 */ /* 0x000fe4000001ff00 */
[----:B------:R-:W-:Y:S02]  /*1470*/  CS2R R88, SRZ ;  /* 0x0000000000587805 */ /* 0x000fe4000001ff00 */
[----:B------:R-:W-:Y:S01]  /*1480*/  CS2R R90, SRZ ;  /* 0x00000000005a7805 */ /* 0x000fe2000001ff00 */
[C---:B------:R-:W-:Y:S01]  /*1490*/  IMAD R6, R4.reuse, R6, R11 ;  /* 0x0000000604067224 */ /* 0x040fe200078e020b */
[----:B------:R-:W-:Y:S01]  /*14a0*/  CS2R R92, SRZ ;  /* 0x00000000005c7805 */ /* 0x000fe2000001ff00 */
[--C-:B------:R-:W-:Y:S01]  /*14b0*/  @!P1 IMAD.IADD R9, R9, 0x1, -R13.reuse ;  /* 0x0000000109099824 */ /* 0x100fe200078e0a0d */
[----:B------:R-:W-:Y:S01]  /*14c0*/  ISETP.GE.AND P1, PT, R195, RZ, PT ;  /* 0x000000ffc300720c */ /* 0x000fe20003f26270 */
[----:B------:R-:W-:Y:S01]  /*14d0*/  @!P3 IMAD.IADD R7, R7, 0x1, -R4 ;  /* 0x000000010707b824 */ /* 0x000fe200078e0a04 */
[----:B------:R-:W-:Y:S01]  /*14e0*/  ISETP.GT.U32.AND P0, PT, R4, R6, PT ;  /* 0x000000060400720c */ /* 0x000fe20003f04070 */
[----:B------:R-:W-:Y:S01]  /*14f0*/  @!P4 IMAD.IADD R10, R10, 0x1, -R13 ;  /* 0x000000010a0ac824 */ /* 0x000fe200078e0a0d */
[----:B------:R-:W-:Y:S01]  /*1500*/  ISETP.GE.AND P4, PT, R166, RZ, PT ;  /* 0x000000ffa600720c */ /* 0x000fe20003f86270 */
[----:B------:R-:W-:Y:S01]  /*1510*/  IMAD.MOV R11, RZ, RZ, -R8 ;  /* 0x000000ffff0b7224 */ /* 0x000fe200078e0a08 */
[C---:B------:R-:W-:Y:S01]  /*1520*/  ISETP.GT.U32.AND P3, PT, R4.reuse, R7, PT ;  /* 0x000000070400720c */ /* 0x040fe20003f64070 */
[----:B------:R-:W-:Y:S01]  /*1530*/  IMAD.MOV.U32 R166, RZ, RZ, R9 ;  /* 0x000000ffffa67224 */ /* 0x000fe200078e0009 */
[----:B------:R-:W-:Y:S01]  /*1540*/  CS2R R94, SRZ ;  /* 0x00000000005e7805 */ /* 0x000fe2000001ff00 */
[----:B------:R-:W-:Y:S01]  /*1550*/  IMAD R9, R4, R11, R12 ;  /* 0x0000000b04097224 */ /* 0x000fe200078e020c */
[----:B------:R-:W-:Y:S01]  /*1560*/  IABS R11, R165 ;  /* 0x000000a5000b7213 */ /* 0x000fe20000000000 */
[----:B------:R-:W-:Y:S01]  /*1570*/  @!P2 IMAD.MOV R10, RZ, RZ, -R10 ;  /* 0x000000ffff0aa224 */ /* 0x000fe200078e0a0a */
[----:B------:R-:W-:Y:S01]  /*1580*/  ISETP.GE.AND P2, PT, R165, RZ, PT ;  /* 0x000000ffa500720c */ /* 0x000fe20003f46270 */
[----:B------:R-:W-:Y:S01]  /*1590*/  @!P6 IMAD.MOV R166, RZ, RZ, -R166 ;  /* 0x000000ffffa6e224 */ /* 0x000fe200078e0aa6 */
[----:B------:R-:W-:Y:S01]  /*15a0*/  ISETP.NE.AND P6, PT, R2, RZ, PT ;  /* 0x000000ff0200720c */ /* 0x000fe20003fc5270 */
[----:B------:R-:W-:Y:S01]  /*15b0*/  @!P0 IMAD.IADD R6, R6, 0x1, -R4 ;  /* 0x0000000106068824 */ /* 0x000fe200078e0a04 */
[----:B------:R-:W-:Y:S01]  /*15c0*/  LOP3.LUT R165, RZ, R2, RZ, 0x33, !PT ;  /* 0x00000002ffa57212 */ /* 0x000fe200078e33ff */
[----:B------:R-:W-:Y:S01]  /*15d0*/  IMAD.HI.U32 R2, R5, R11, RZ ;  /* 0x0000000b05027227 */ /* 0x000fe200078e00ff */
[----:B------:R-:W-:-:S02]  /*15e0*/  IABS R12, R194 ;  /* 0x000000c2000c7213 */ /* 0x000fc40000000000 */
[----:B------:R-:W-:Y:S02]  /*15f0*/  CS2R R128, SRZ ;  /* 0x0000000000807805 */ /* 0x000fe4000001ff00 */
[----:B------:R-:W-:Y:S01]  /*1600*/  SEL R166, R165, R166, !P6 ;  /* 0x000000a6a5a67207 */ /* 0x000fe20007000000 */
[----:B------:R-:W-:Y:S01]  /*1610*/  @!P3 IMAD.IADD R7, R7, 0x1, -R4 ;  /* 0x000000010707b824 */ /* 0x000fe200078e0a04 */
[----:B------:R-:W-:Y:S01]  /*1620*/  SEL R165, R165, R10, !P6 ;  /* 0x0000000aa5a57207 */ /* 0x000fe20007000000 */
[----:B------:R-:W-:Y:S01]  /*1630*/  IMAD.MOV R10, RZ, RZ, -R2 ;  /* 0x000000ffff0a7224 */ /* 0x000fe200078e0a02 */
[C---:B------:R-:W-:Y:S01]  /*1640*/  ISETP.GT.U32.AND P6, PT, R4.reuse, R9, PT ;  /* 0x000000090400720c */ /* 0x040fe20003fc4070 */
[----:B------:R-:W-:Y:S01]  /*1650*/  IMAD.HI.U32 R8, R5, R12, RZ ;  /* 0x0000000c05087227 */ /* 0x000fe200078e00ff */
[----:B------:R-:W-:Y:S02]  /*1660*/  ISETP.GT.U32.AND P0, PT, R4, R6, PT ;  /* 0x000000060400720c */ /* 0x000fe40003f04070 */
[----:B------:R-:W-:-:S02]  /*1670*/  CS2R R130, SRZ ;  /* 0x0000000000827805 */ /* 0x000fc4000001ff00 */
[----:B------:R-:W-:Y:S01]  /*1680*/  ISETP.GE.AND P3, PT, R194, RZ, PT ;  /* 0x000000ffc200720c */ /* 0x000fe20003f66270 */
[----:B------:R-:W-:Y:S01]  /*1690*/  IMAD.HI.U32 R2, R5, R14, RZ ;  /* 0x0000000e05027227 */ /* 0x000fe200078e00ff */
[----:B------:R-:W-:-:S03]  /*16a0*/  USHF.R.S32.HI UR64, URZ, 0x5, UR64 ;  /* 0x00000005ff407899 */ /* 0x000fc60008011440 */
[----:B------:R-:W-:Y:S02]  /*16b0*/  IMAD.MOV R13, RZ, RZ, -R8 ;  /* 0x000000ffff0d7224 */ /* 0x000fe400078e0a08 */
[----:B------:R-:W-:Y:S02]  /*16c0*/  IMAD.MOV R15, RZ, RZ, -R2 ;  /* 0x000000ffff0f7224 */ /* 0x000fe400078e0a02 */
[C---:B------:R-:W-:Y:S02]  /*16d0*/  IMAD R8, R4.reuse, R10, R11 ;  /* 0x0000000a04087224 */ /* 0x040fe400078e020b */
[----:B------:R-:W-:Y:S02]  /*16e0*/  IMAD.MOV.U32 R2, RZ, RZ, R7 ;  /* 0x000000ffff027224 */ /* 0x000fe400078e0007 */
[----:B------:R-:W-:Y:S02]  /*16f0*/  @!P6 IMAD.IADD R9, R9, 0x1, -R4 ;  /* 0x000000010909e824 */ /* 0x000fe400078e0a04 */
[----:B------:R-:W-:Y:S01]  /*1700*/  @!P5 IMAD.MOV R2, RZ, RZ, -R2 ;  /* 0x000000ffff02d224 */ /* 0x000fe200078e0a02 */
[C---:B------:R-:W-:Y:S01]  /*1710*/  ISETP.GT.U32.AND P5, PT, R4.reuse, R8, PT ;  /* 0x000000080400720c */ /* 0x040fe20003fa4070 */
[----:B------:R-:W-:Y:S01]  /*1720*/  IMAD.HI.U32 R7, R5, R16, RZ ;  /* 0x0000001005077227 */ /* 0x000fe200078e00ff */
[----:B------:R-:W-:-:S03]  /*1730*/  ISETP.GT.U32.AND P6, PT, R4, R9, PT ;  /* 0x000000090400720c */ /* 0x000fc60003fc4070 */
[----:B------:R-:W-:Y:S01]  /*1740*/  @!P0 IMAD.IADD R6, R6, 0x1, -R4 ;  /* 0x0000000106068824 */ /* 0x000fe200078e0a04 */
[----:B------:R-:W-:Y:S01]  /*1750*/  ISETP.GE.AND P0, PT, R193, RZ, PT ;  /* 0x000000ffc100720c */ /* 0x000fe20003f06270 */
[C---:B------:R-:W-:Y:S01]  /*1760*/  IMAD R11, R4.reuse, R13, R12 ;  /* 0x0000000d040b7224 */ /* 0x040fe200078e020c */
[----:B------:R-:W-:Y:S01]  /*1770*/  IABS R12, R191 ;  /* 0x000000bf000c7213 */ /* 0x000fe20000000000 */
[----:B------:R-:W-:Y:S02]  /*1780*/  IMAD.MOV R7, RZ, RZ, -R7 ;  /* 0x000000ffff077224 */ /* 0x000fe400078e0a07 */
[----:B------:R-:W-:Y:S01]  /*1790*/  @!P1 IMAD.MOV R6, RZ, RZ, -R6 ;  /* 0x000000ffff069224 */ /* 0x000fe200078e0a06 */
[C---:B------:R-:W-:Y:S01]  /*17a0*/  ISETP.GT.U32.AND P1, PT, R4.reuse, R11, PT ;  /* 0x0000000b0400720c */ /* 0x040fe20003f24070 */
[C---:B------:R-:W-:Y:S02]  /*17b0*/  IMAD R13, R4.reuse, R7, R16 ;  /* 0x00000007040d7224 */ /* 0x040fe400078e0210 */
[----:B------:R-:W-:Y:S01]  /*17c0*/  IMAD R10, R4, R15, R14 ;  /* 0x0000000f040a7224 */ /* 0x000fe200078e020e */
[----:B------:R-:W-:Y:S01]  /*17d0*/  IABS R14, R190 ;  /* 0x000000be000e7213 */ /* 0x000fe20000000000 */
[--C-:B------:R-:W-:Y:S01]  /*17e0*/  @!P5 IMAD.IADD R8, R8, 0x1, -R4.reuse ;  /* 0x000000010808d824 */ /* 0x100fe200078e0a04 */
[C---:B------:R-:W-:Y:S01]  /*17f0*/  ISETP.GT.U32.AND P5, PT, R4.reuse, R13, PT ;  /* 0x0000000d0400720c */ /* 0x040fe20003fa4070 */
[----:B------:R-:W-:Y:S01]  /*1800*/  @!P6 IMAD.IADD R9, R9, 0x1, -R4 ;  /* 0x000000010909e824 */ /* 0x000fe200078e0a04 */
[----:B------:R-:W-:Y:S01]  /*1810*/  ISETP.GT.U32.AND P6, PT, R4, R10, PT ;  /* 0x0000000a0400720c */ /* 0x000fe20003fc4070 */
[----:B------:R-:W-:-:S04]  /*1820*/  IMAD.HI.U32 R7, R5, R14, RZ ;  /* 0x0000000e05077227 */ /* 0x000fc800078e00ff */
[----:B------:R-:W-:Y:S02]  /*1830*/  IMAD.MOV.U32 R16, RZ, RZ, R12 ;  /* 0x000000ffff107224 */ /* 0x000fe400078e000c */
[----:B------:R-:W-:Y:S02]  /*1840*/  IMAD.MOV R15, RZ, RZ, -R7 ;  /* 0x000000ffff0f7224 */ /* 0x000fe400078e0a07 */
[----:B------:R-:W-:Y:S01]  /*1850*/  @!P1 IMAD.IADD R11, R11, 0x1, -R4 ;  /* 0x000000010b0b9824 */ /* 0x000fe200078e0a04 */
[----:B------:R-:W-:Y:S01]  /*1860*/  ISETP.GT.U32.AND P1, PT, R4, R8, PT ;  /* 0x000000080400720c */ /* 0x000fe20003f24070 */
[----:B------:R-:W-:Y:S02]  /*1870*/  IMAD.MOV.U32 R7, RZ, RZ, R9 ;  /* 0x000000ffff077224 */ /* 0x000fe400078e0009 */
[----:B------:R-:W-:-:S04]  /*1880*/  IMAD.HI.U32 R12, R5, R16, RZ ;  /* 0x00000010050c7227 */ /* 0x000fc800078e00ff */
[----:B------:R-:W-:Y:S01]  /*1890*/  @!P4 IMAD.MOV R7, RZ, RZ, -R7 ;  /* 0x000000ffff07c224 */ /* 0x000fe200078e0a07 */
[----:B------:R-:W-:Y:S01]  /*18a0*/  ISETP.GT.U32.AND P4, PT, R4, R11, PT ;  /* 0x0000000b0400720c */ /* 0x000fe20003f84070 */
[----:B------:R-:W-:Y:S02]  /*18b0*/  @!P5 IMAD.IADD R13, R13, 0x1, -R4 ;  /* 0x000000010d0dd824 */ /* 0x000fe400078e0a04 */
[----:B------:R-:W-:Y:S02]  /*18c0*/  IMAD.MOV R9, RZ, RZ, -R12 ;  /* 0x000000ffff097224 */ /* 0x000fe400078e0a0c */
[----:B------:R-:W-:Y:S01]  /*18d0*/  @!P6 IMAD.IADD R10, R10, 0x1, -R4 ;  /* 0x000000010a0ae824 */ /* 0x000fe200078e0a04 */
[C---:B------:R-:W-:Y:S01]  /*18e0*/  ISETP.GT.U32.AND P5, PT, R4.reuse, R13, PT ;  /* 0x0000000d0400720c */ /* 0x040fe20003fa4070 */
[C---:B------:R-:W-:Y:S02]  /*18f0*/  IMAD R12, R4.reuse, R15, R14 ;  /* 0x0000000f040c7224 */ /* 0x040fe400078e020e */
[C---:B------:R-:W-:Y:S01]  /*1900*/  IMAD R15, R4.reuse, R9, R16 ;  /* 0x00000009040f7224 */ /* 0x040fe200078e0210 */
[----:B------:R-:W-:Y:S01]  /*1910*/  ISETP.GT.U32.AND P6, PT, R4, R10, PT ;  /* 0x0000000a0400720c */ /* 0x000fe20003fc4070 */
[----:B------:R-:W-:Y:S01]  /*1920*/  IMAD.HI.U32 R9, R5, R17, RZ ;  /* 0x0000001105097227 */ /* 0x000fe200078e00ff */
[----:B------:R-:W-:-:S03]  /*1930*/  IABS R16, R188 ;  /* 0x000000bc00107213 */ /* 0x000fc60000000000 */
[----:B------:R-:W-:Y:S02]  /*1940*/  IMAD.MOV R9, RZ, RZ, -R9 ;  /* 0x000000ffff097224 */ /* 0x000fe400078e0a09 */
[--C-:B------:R-:W-:Y:S01]  /*1950*/  @!P4 IMAD.IADD R11, R11, 0x1, -R4.reuse ;  /* 0x000000010b0bc824 */ /* 0x100fe200078e0a04 */
[C---:B------:R-:W-:Y:S01]  /*1960*/  ISETP.GT.U32.AND P4, PT, R4.reuse, R15, PT ;  /* 0x0000000f0400720c */ /* 0x040fe20003f84070 */
[----:B------:R-:W-:Y:S02]  /*1970*/  IMAD R14, R4, R9, R17 ;  /* 0x00000009040e7224 */ /* 0x000fe400078e0211 */
[--C-:B------:R-:W-:Y:S02]  /*1980*/  @!P5 IMAD.IADD R13, R13, 0x1, -R4.reuse ;  /* 0x000000010d0dd824 */ /* 0x100fe400078e0a04 */
[----:B------:R-:W-:Y:S01]  /*1990*/  @!P6 IMAD.IADD R10, R10, 0x1, -R4 ;  /* 0x000000010a0ae824 */ /* 0x000fe200078e0a04 */
[----:B------:R-:W-:Y:S01]  /*19a0*/  ISETP.GT.U32.AND P5, PT, R4, R14, PT ;  /* 0x0000000e0400720c */ /* 0x000fe20003fa4070 */
[----:B------:R-:W-:Y:S01]  /*19b0*/  IMAD.HI.U32 R9, R5, R16, RZ ;  /* 0x0000001005097227 */ /* 0x000fe200078e00ff */
[----:B------:R-:W-:-:S03]  /*19c0*/  ISETP.GE.AND P6, PT, R192, RZ, PT ;  /* 0x000000ffc000720c */ /* 0x000fc60003fc6270 */
[----:B------:R-:W-:Y:S02]  /*19d0*/  IMAD.MOV R9, RZ, RZ, -R9 ;  /* 0x000000ffff097224 */ /* 0x000fe400078e0a09 */
[----:B------:R-:W-:Y:S01]  /*19e0*/  @!P4 IMAD.IADD R15, R15, 0x1, -R4 ;  /* 0x000000010f0fc824 */ /* 0x000fe200078e0a04 */
[----:B------:R-:W-:Y:S01]  /*19f0*/  ISETP.GE.AND P4, PT, R191, RZ, PT ;  /* 0x000000ffbf00720c */ /* 0x000fe20003f86270 */
[----:B------:R-:W-:Y:S02]  /*1a00*/  IMAD R17, R4, R9, R16 ;  /* 0x0000000904117224 */ /* 0x000fe400078e0210 */
[----:B------:R-:W-:Y:S02]  /*1a10*/  IMAD.MOV.U32 R9, RZ, RZ, R11 ;  /* 0x000000ffff097224 */ /* 0x000fe400078e000b */
[----:B------:R-:W-:Y:S01]  /*1a20*/  @!P5 IMAD.IADD R14, R14, 0x1, -R4 ;  /* 0x000000010e0ed824 */ /* 0x000fe200078e0a04 */
[----:B------:R-:W-:Y:S01]  /*1a30*/  ISETP.GT.U32.AND P5, PT, R4, R15, PT ;  /* 0x0000000f0400720c */ /* 0x000fe20003fa4070 */
[----:B------:R-:W-:-:S02]  /*1a40*/  IMAD.MOV.U32 R11, RZ, RZ, R13 ;  /* 0x000000ffff0b7224 */ /* 0x000fc400078e000d */
[----:B------:R-:W-:-:S04]  /*1a50*/  IMAD.HI.U32 R16, R5, R19, RZ ;  /* 0x0000001305107227 */ /* 0x000fc800078e00ff */
[----:B------:R-:W-:Y:S01]  /*1a60*/  @!P6 IMAD.MOV R11, RZ, RZ, -R11 ;  /* 0x000000ffff0be224 */ /* 0x000fe200078e0a0b */
[C---:B------:R-:W-:Y:S01]  /*1a70*/  ISETP.GT.U32.AND P6, PT, R4.reuse, R17, PT ;  /* 0x000000110400720c */ /* 0x040fe20003fc4070 */
[----:B------:R-:W-:Y:S02]  /*1a80*/  IMAD.MOV R16, RZ, RZ, -R16 ;  /* 0x000000ffff107224 */ /* 0x000fe400078e0a10 */
[----:B------:R-:W-:Y:S02]  /*1a90*/  IMAD.MOV R13, RZ, RZ, -R18 ;  /* 0x000000ffff0d7224 */ /* 0x000fe400078e0a12 */
[C---:B------:R-:W-:Y:S02]  /*1aa0*/  IMAD R16, R4.reuse, R16, R19 ;  /* 0x0000001004107224 */ /* 0x040fe400078e0213 */
[C---:B------:R-:W-:Y:S02]  /*1ab0*/  IMAD R19, R4.reuse, R13, R20 ;  /* 0x0000000d04137224 */ /* 0x040fe400078e0214 */
[----:B------:R-:W-:Y:S01]  /*1ac0*/  @!P5 IMAD.IADD R15, R15, 0x1, -R4 ;  /* 0x000000010f0fd824 */ /* 0x000fe200078e0a04 */
[----:B------:R-:W-:Y:S01]  /*1ad0*/  ISETP.GT.U32.AND P5, PT, R4, R16, PT ;  /* 0x000000100400720c */ /* 0x000fe20003fa4070 */
[----:B------:R-:W-:-:S04]  /*1ae0*/  IMAD.HI.U32 R18, R5, R21, RZ ;  /* 0x0000001505127227 */ /* 0x000fc800078e00ff */
[----:B------:R-:W-:Y:S01]  /*1af0*/  @!P6 IMAD.IADD R17, R17, 0x1, -R4 ;  /* 0x000000011111e824 */ /* 0x000fe200078e0a04 */
[----:B------:R-:W-:Y:S01]  /*1b00*/  ISETP.GT.U32.AND P6, PT, R4, R19, PT ;  /* 0x000000130400720c */ /* 0x000fe20003fc4070 */
[----:B------:R-:W-:-:S04]  /*1b10*/  IMAD.HI.U32 R20, R5, R22, RZ ;  /* 0x0000001605147227 */ /* 0x000fc800078e00ff */
[----:B------:R-:W-:Y:S02]  /*1b20*/  IMAD.MOV R18, RZ, RZ, -R18 ;  /* 0x000000ffff127224 */ /* 0x000fe400078e0a12 */
[----:B------:R-:W-:Y:S01]  /*1b30*/  @!P5 IMAD.IADD R16, R16, 0x1, -R4 ;  /* 0x000000011010d824 */ /* 0x000fe200078e0a04 */
[C---:B------:R-:W-:Y:S01]  /*1b40*/  ISETP.GT.U32.AND P5, PT, R4.reuse, R17, PT ;  /* 0x000000110400720c */ /* 0x040fe20003fa4070 */
[----:B------:R-:W-:Y:S02]  /*1b50*/  IMAD.MOV R23, RZ, RZ, -R20 ;  /* 0x000000ffff177224 */ /* 0x000fe400078e0a14 */
[C---:B------:R-:W-:Y:S02]  /*1b60*/  IMAD R20, R4.reuse, R18, R21 ;  /* 0x0000001204147224 */ /* 0x040fe400078e0215 */
[----:B------:R-:W-:Y:S01]  /*1b70*/  @!P6 IMAD.IADD R19, R19, 0x1, -R4 ;  /* 0x000000011313e824 */ /* 0x000fe200078e0a04 */
[C---:B------:R-:W-:Y:S01]  /*1b80*/  ISETP.GT.U32.AND P6, PT, R4.reuse, R16, PT ;  /* 0x000000100400720c */ /* 0x040fe20003fc4070 */
[----:B------:R-:W-:Y:S01]  /*1b90*/  IMAD R18, R4, R23, R22 ;  /* 0x0000001704127224 */ /* 0x000fe200078e0216 */
[----:B------:R-:W-:Y:S01]  /*1ba0*/  IABS R23, R182 ;  /* 0x000000b600177213 */ /* 0x000fe20000000000 */
[----:B------:R-:W-:-:S02]  /*1bb0*/  IMAD.MOV.U32 R13, RZ, RZ, R15 ;  /* 0x000000ffff0d7224 */ /* 0x000fc400078e000f */
[----:B------:R-:W-:-:S04]  /*1bc0*/  IMAD.HI.U32 R15, R5, R24, RZ ;  /* 0x00000018050f7227 */ /* 0x000fc800078e00ff */
[--C-:B------:R-:W-:Y:S01]  /*1bd0*/  @!P5 IMAD.IADD R17, R17, 0x1, -R4.reuse ;  /* 0x000000011111d824 */ /* 0x100fe200078e0a04 */
[C---:B------:R-:W-:Y:S01]  /*1be0*/  ISETP.GT.U32.AND P5, PT, R4.reuse, R20, PT ;  /* 0x000000140400720c */ /* 0x040fe20003fa4070 */
[----:B------:R-:W-:Y:S01]  /*1bf0*/  @!P4 IMAD.MOV R13, RZ, RZ, -R13 ;  /* 0x000000ffff0dc224 */ /* 0x000fe200078e0a0d */
[----:B------:R-:W-:Y:S01]  /*1c00*/  ISETP.GT.U32.AND P4, PT, R4, R19, PT ;  /* 0x000000130400720c */ /* 0x000fe20003f84070 */
[--C-:B------:R-:W-:Y:S01]  /*1c10*/  @!P6 IMAD.IADD R16, R16, 0x1, -R4.reuse ;  /* 0x000000011010e824 */ /* 0x100fe200078e0a04 */
[----:B------:R-:W-:Y:S01]  /*1c20*/  ISETP.GT.U32.AND P6, PT, R4, R18, PT ;  /* 0x000000120400720c */ /* 0x000fe20003fc4070 */
[----:B------:R-:W-:Y:S02]  /*1c30*/  IMAD.MOV R21, RZ, RZ, -R15 ;  /* 0x000000ffff157224 */ /* 0x000fe400078e0a0f */
[----:B------:R-:W-:Y:S01]  /*1c40*/  @!P1 IMAD.IADD R8, R8, 0x1, -R4 ;  /* 0x0000000108089824 */ /* 0x000fe200078e0a04 */
[C---:B------:R-:W-:Y:S01]  /*1c50*/  ISETP.GT.U32.AND P1, PT, R4.reuse, R12, PT ;  /* 0x0000000c0400720c */ /* 0x040fe20003f24070 */
[----:B------:R-:W-:-:S02]  /*1c60*/  IMAD R21, R4, R21, R24 ;  /* 0x0000001504157224 */ /* 0x000fc400078e0218 */
[----:B------:R-:W-:Y:S02]  /*1c70*/  IMAD.MOV.U32 R15, RZ, RZ, R17 ;  /* 0x000000ffff0f7224 */ /* 0x000fe400078e0011 */
[----:B------:R-:W-:Y:S02]  /*1c80*/  @!P5 IMAD.IADD R20, R20, 0x1, -R4 ;  /* 0x000000011414d824 */ /* 0x000fe400078e0a04 */
[----:B------:R-:W-:-:S03]  /*1c90*/  IMAD.HI.U32 R17, R5, R25, RZ ;  /* 0x0000001905117227 */ /* 0x000fc600078e00ff */
[----:B------:R-:W-:Y:S01]  /*1ca0*/  ISETP.GT.U32.AND P5, PT, R4, R20, PT ;  /* 0x000000140400720c */ /* 0x000fe20003fa4070 */
[--C-:B------:R-:W-:Y:S02]  /*1cb0*/  @!P6 IMAD.IADD R18, R18, 0x1, -R4.reuse ;  /* 0x000000011212e824 */ /* 0x100fe400078e0a04 */
[--C-:B------:R-:W-:Y:S01]  /*1cc0*/  @!P4 IMAD.IADD R19, R19, 0x1, -R4.reuse ;  /* 0x000000011313c824 */ /* 0x100fe200078e0a04 */
[C---:B------:R-:W-:Y:S01]  /*1cd0*/  ISETP.GT.U32.AND P4, PT, R4.reuse, R21, PT ;  /* 0x000000150400720c */ /* 0x040fe20003f84070 */
[----:B------:R-:W-:Y:S01]  /*1ce0*/  IMAD.MOV R22, RZ, RZ, -R17 ;  /* 0x000000ffff167224 */ /* 0x000fe200078e0a11 */
[----:B------:R-:W-:Y:S01]  /*1cf0*/  ISETP.GT.U32.AND P6, PT, R4, R18, PT ;  /* 0x000000120400720c */ /* 0x000fe20003fc4070 */
[----:B------:R-:W-:Y:S01]  /*1d00*/  @!P1 IMAD.IADD R12, R12, 0x1, -R4 ;  /* 0x000000010c0c9824 */ /* 0x000fe200078e0a04 */
[----:B------:R-:W-:Y:S01]  /*1d10*/  ISETP.GE.AND P1, PT, R190, RZ, PT ;  /* 0x000000ffbe00720c */ /* 0x000fe20003f26270 */
[----:B------:R-:W-:Y:S02]  /*1d20*/  IMAD R25, R4, R22, R25 ;  /* 0x0000001604197224 */ /* 0x000fe400078e0219 */
[----:B------:R-:W-:-:S04]  /*1d30*/  IMAD.HI.U32 R17, R5, R23, RZ ;  /* 0x0000001705117227 */ /* 0x000fc800078e00ff */
[----:B------:R-:W-:Y:S01]  /*1d40*/  @!P2 IMAD.MOV R8, RZ, RZ, -R8 ;  /* 0x000000ffff08a224 */ /* 0x000fe200078e0a08 */
[----:B------:R-:W-:Y:S01]  /*1d50*/  ISETP.GT.U32.AND P2, PT, R4, R12, PT ;  /* 0x0000000c0400720c */ /* 0x000fe20003f44070 */
[----:B------:R-:W-:Y:S02]  /*1d60*/  IMAD.MOV R24, RZ, RZ, -R17 ;  /* 0x000000ffff187224 */ /* 0x000fe400078e0a11 */
[----:B------:R-:W-:Y:S01]  /*1d70*/  @!P6 IMAD.IADD R18, R18, 0x1, -R4 ;  /* 0x000000011212e824 */ /* 0x000fe200078e0a04 */
[----:B------:R-:W-:Y:S01]  /*1d80*/  ISETP.GT.U32.AND P6, PT, R4, R25, PT ;  /* 0x000000190400720c */ /* 0x000fe20003fc4070 */
[----:B------:R-:W-:-:S04]  /*1d90*/  IMAD.HI.U32 R17, R5, R26, RZ ;  /* 0x0000001a05117227 */ /* 0x000fc800078e00ff */
[--C-:B------:R-:W-:Y:S02]  /*1da0*/  @!P4 IMAD.IADD R21, R21, 0x1, -R4.reuse ;  /* 0x000000011515c824 */ /* 0x100fe400078e0a04 */
[----:B------:R-:W-:Y:S01]  /*1db0*/  @!P5 IMAD.IADD R20, R20, 0x1, -R4 ;  /* 0x000000011414d824 */ /* 0x000fe200078e0a04 */
[----:B------:R-:W-:Y:S01]  /*1dc0*/  ISETP.GE.AND P5, PT, R29, RZ, PT ;  /* 0x000000ff1d00720c */ /* 0x000fe20003fa6270 */
[----:B------:R-:W-:Y:S01]  /*1dd0*/  IMAD.HI.U32 R22, R5, R27, RZ ;  /* 0x0000001b05167227 */ /* 0x000fe200078e00ff */
[----:B------:R-:W-:Y:S02]  /*1de0*/  IABS R29, R180 ;  /* 0x000000b4001d7213 */ /* 0x000fe40000000000 */
[C---:B------:R-:W-:Y:S01]  /*1df0*/  ISETP.GT.U32.AND P4, PT, R4.reuse, R21, PT ;  /* 0x000000150400720c */ /* 0x040fe20003f84070 */
[----:B------:R-:W-:Y:S02]  /*1e00*/  IMAD.MOV R17, RZ, RZ, -R17 ;  /* 0x000000ffff117224 */ /* 0x000fe400078e0a11 */
[----:B------:R-:W-:-:S02]  /*1e10*/  IMAD R23, R4, R24, R23 ;  /* 0x0000001804177224 */ /* 0x000fc400078e0217 */
[----:B------:R-:W-:Y:S02]  /*1e20*/  IMAD.MOV R24, RZ, RZ, -R22 ;  /* 0x000000ffff187224 */ /* 0x000fe400078e0a16 */
[C---:B------:R-:W-:Y:S02]  /*1e30*/  IMAD R22, R4.reuse, R17, R26 ;  /* 0x0000001104167224 */ /* 0x040fe400078e021a */
[----:B------:R-:W-:Y:S01]  /*1e40*/  @!P3 IMAD.MOV R9, RZ, RZ, -R9 ;  /* 0x000000ffff09b224 */ /* 0x000fe200078e0a09 */
[----:B------:R-:W-:Y:S01]  /*1e50*/  ISETP.GT.U32.AND P3, PT, R4, R14, PT ;  /* 0x0000000e0400720c */ /* 0x000fe20003f64070 */
[----:B------:R-:W-:-:S04]  /*1e60*/  IMAD.HI.U32 R17, R5, R29, RZ ;  /* 0x0000001d05117227 */ /* 0x000fc800078e00ff */
[--C-:B------:R-:W-:Y:S01]  /*1e70*/  @!P6 IMAD.IADD R25, R25, 0x1, -R4.reuse ;  /* 0x000000011919e824 */ /* 0x100fe200078e0a04 */
[----:B------:R-:W-:Y:S01]  /*1e80*/  ISETP.GT.U32.AND P6, PT, R4, R22, PT ;  /* 0x000000160400720c */ /* 0x000fe20003fc4070 */
[----:B------:R-:W-:Y:S01]  /*1e90*/  @!P2 IMAD.IADD R12, R12, 0x1, -R4 ;  /* 0x000000010c0ca824 */ /* 0x000fe200078e0a04 */
[----:B------:R-:W-:Y:S01]  /*1ea0*/  ISETP.GE.AND P2, PT, R188, RZ, PT ;  /* 0x000000ffbc00720c */ /* 0x000fe20003f46270 */
[----:B------:R-:W-:Y:S02]  /*1eb0*/  IMAD.MOV R17, RZ, RZ, -R17 ;  /* 0x000000ffff117224 */ /* 0x000fe400078e0a11 */
[----:B------:R-:W-:Y:S02]  /*1ec0*/  IMAD R27, R4, R24, R27 ;  /* 0x00000018041b7224 */ /* 0x000fe400078e021b */
[----:B------:R-:W-:Y:S01]  /*1ed0*/  @!P1 IMAD.MOV R12, RZ, RZ, -R12 ;  /* 0x000000ffff0c9224 */ /* 0x000fe200078e0a0c */
[----:B------:R-:W-:Y:S01]  /*1ee0*/  ISETP.GE.AND P1, PT, R186, RZ, PT ;  /* 0x000000ffba00720c */ /* 0x000fe20003f26270 */
[----:B------:R-:W-:-:S02]  /*1ef0*/  IMAD R24, R4, R17, R29 ;  /* 0x0000001104187224 */ /* 0x000fc400078e021d */
[----:B------:R-:W-:-:S04]  /*1f00*/  IMAD.HI.U32 R17, R5, R45, RZ ;  /* 0x0000002d05117227 */ /* 0x000fc800078e00ff */
[----:B------:R-:W-:Y:S01]  /*1f10*/  @!P0 IMAD.MOV R10, RZ, RZ, -R10 ;  /* 0x000000ffff0a8224 */ /* 0x000fe200078e0a0a */
[----:B------:R-:W-:Y:S01]  /*1f20*/  ISETP.GE.AND P0, PT, R189, RZ, PT ;  /* 0x000000ffbd00720c */ /* 0x000fe20003f06270 */
[----:B------:R-:W-:Y:S01]  /*1f30*/  @!P4 IMAD.IADD R21, R21, 0x1, -R4 ;  /* 0x000000011515c824 */ /* 0x000fe200078e0a04 */
[----:B------:R-:W-:Y:S01]  /*1f40*/  ISETP.GT.U32.AND P4, PT, R4, R23, PT ;  /* 0x000000170400720c */ /* 0x000fe20003f84070 */
[----:B------:R-:W-:-:S04]  /*1f50*/  IMAD.HI.U32 R26, R5, R46, RZ ;  /* 0x0000002e051a7227 */ /* 0x000fc800078e00ff */
[----:B------:R-:W-:Y:S02]  /*1f60*/  IMAD.MOV R17, RZ, RZ, -R17 ;  /* 0x000000ffff117224 */ /* 0x000fe400078e0a11 */
[----:B------:R-:W-:Y:S01]  /*1f70*/  @!P3 IMAD.IADD R14, R14, 0x1, -R4 ;  /* 0x000000010e0eb824 */ /* 0x000fe200078e0a04 */
[----:B------:R-:W-:Y:S01]  /*1f80*/  ISETP.GE.AND P3, PT, R187, RZ, PT ;  /* 0x000000ffbb00720c */ /* 0x000fe20003f66270 */
[----:B------:R-:W-:Y:S02]  /*1f90*/  IMAD.MOV R47, RZ, RZ, -R26 ;  /* 0x000000ffff2f7224 */ /* 0x000fe400078e0a1a */
[----:B------:R-:W-:Y:S01]  /*1fa0*/  @!P6 IMAD.IADD R22, R22, 0x1, -R4 ;  /* 0x000000011616e824 */ /* 0x000fe200078e0a04 */
[C---:B------:R-:W-:Y:S01]  /*1fb0*/  ISETP.GT.U32.AND P6, PT, R4.reuse, R24, PT ;  /* 0x000000180400720c */ /* 0x040fe20003fc4070 */
[----:B------:R-:W-:Y:S02]  /*1fc0*/  IMAD R26, R4, R17, R45 ;  /* 0x00000011041a7224 */ /* 0x000fe400078e022d */
[----:B------:R-:W-:-:S02]  /*1fd0*/  IMAD.MOV.U32 R17, RZ, RZ, R19 ;  /* 0x000000ffff117224 */ /* 0x000fc400078e0013 */
[----:B------:R-:W-:Y:S01]  /*1fe0*/  @!P0 IMAD.MOV R14, RZ, RZ, -R14 ;  /* 0x000000ffff0e8224 */ /* 0x000fe200078e0a0e */
[----:B------:R-:W-:Y:S01]  /*1ff0*/  ISETP.GE.AND P0, PT, R185, RZ, PT ;  /* 0x000000ffb900720c */ /* 0x000fe20003f06270 */
[----:B------:R-:W-:Y:S01]  /*2000*/  @!P1 IMAD.MOV R17, RZ, RZ, -R17 ;  /* 0x000000ffff119224 */ /* 0x000fe200078e0a11 */
[----:B------:R-:W-:Y:S01]  /*2010*/  ISETP.GT.U32.AND P1, PT, R4, R25, PT ;  /* 0x000000190400720c */ /* 0x000fe20003f24070 */
[----:B------:R-:W-:Y:S01]  /*2020*/  @!P2 IMAD.MOV R15, RZ, RZ, -R15 ;  /* 0x000000ffff0fa224 */ /* 0x000fe200078e0a0f */
[----:B------:R-:W-:Y:S01]  /*2030*/  ISETP.GE.AND P2, PT, R184, RZ, PT ;  /* 0x000000ffb800720c */ /* 0x000fe20003f46270 */
[----:B------:R-:W-:Y:S01]  /*2040*/  @!P4 IMAD.IADD R23, R23, 0x1, -R4 ;  /* 0x000000011717c824 */ /* 0x000fe200078e0a04 */
[----:B------:R-:W-:Y:S01]  /*2050*/  ISETP.GT.U32.AND P4, PT, R4, R27, PT ;  /* 0x0000001b0400720c */ /* 0x000fe20003f84070 */
[----:B------:R-:W-:Y:S01]  /*2060*/  @!P3 IMAD.MOV R16, RZ, RZ, -R16 ;  /* 0x000000ffff10b224 */ /* 0x000fe200078e0a10 */
[----:B------:R-:W-:Y:S01]  /*2070*/  ISETP.GE.AND P3, PT, R183, RZ, PT ;  /* 0x000000ffb700720c */ /* 0x000fe20003f66270 */
[----:B------:R-:W-:-:S02]  /*2080*/  @!P6 IMAD.IADD R24, R24, 0x1, -R4 ;  /* 0x000000011818e824 */ /* 0x000fc400078e0a04 */
[----:B------:R-:W-:-:S03]  /*2090*/  IMAD.HI.U32 R29, R5, R48, RZ ;  /* 0x00000030051d7227 */ /* 0x000fc600078e00ff */
[C---:B------:R-:W-:Y:S01]  /*20a0*/  ISETP.GT.U32.AND P6, PT, R4.reuse, R24, PT ;  /* 0x000000180400720c */ /* 0x040fe20003fc4070 */
[----:B------:R-:W-:Y:S01]  /*20b0*/  @!P1 IMAD.IADD R25, R25, 0x1, -R4 ;  /* 0x0000000119199824 */ /* 0x000fe200078e0a04 */
[----:B------:R-:W-:Y:S01]  /*20c0*/  ISETP.GT.U32.AND P1, PT, R4, R26, PT ;  /* 0x0000001a0400720c */ /* 0x000fe20003f24070 */
[----:B------:R-:W-:-:S04]  /*20d0*/  IMAD.HI.U32 R44, R5, R50, RZ ;  /* 0x00000032052c7227 */ /* 0x000fc800078e00ff */
[----:B------:R-:W-:Y:S01]  /*20e0*/  @!P4 IMAD.IADD R27, R27, 0x1, -R4 ;  /* 0x000000011b1bc824 */ /* 0x000fe200078e0a04 */
[----:B------:R-:W-:Y:S01]  /*20f0*/  ISETP.GE.AND P4, PT, R182, RZ, PT ;  /* 0x000000ffb600720c */ /* 0x000fe20003f86270 */
[----:B------:R-:W-:Y:S02]  /*2100*/  IMAD.MOV.U32 R19, RZ, RZ, R21 ;  /* 0x000000ffff137224 */ /* 0x000fe400078e0015 */
[----:B------:R-:W-:Y:S01]  /*2110*/  @!P0 IMAD.MOV R20, RZ, RZ, -R20 ;  /* 0x000000ffff148224 */ /* 0x000fe200078e0a14 */
[C---:B------:R-:W-:Y:S01]  /*2120*/  ISETP.GT.U32.AND P0, PT, R4.reuse, R23, PT ;  /* 0x000000170400720c */ /* 0x040fe20003f04070 */
[----:B------:R-:W-:Y:S01]  /*2130*/  @!P2 IMAD.MOV R18, RZ, RZ, -R18 ;  /* 0x000000ffff12a224 */ /* 0x000fe200078e0a12 */
[C---:B------:R-:W-:Y:S01]  /*2140*/  ISETP.GT.U32.AND P2, PT, R4.reuse, R22, PT ;  /* 0x000000160400720c */ /* 0x040fe20003f44070 */
[----:B------:R-:W-:Y:S02]  /*2150*/  IMAD.MOV R49, RZ, RZ, -R29 ;  /* 0x000000ffff317224 */ /* 0x000fe400078e0a1d */
[----:B------:R-:W-:Y:S01]  /*2160*/  IMAD R29, R4, R47, R46 ;  /* 0x0000002f041d7224 */ /* 0x000fe200078e022e */
[----:B------:R-:W-:Y:S01]  /*2170*/  IABS R46, R32 ;  /* 0x00000020002e7213 */ /* 0x000fe20000000000 */
[----:B------:R-:W-:-:S02]  /*2180*/  IMAD.MOV R47, RZ, RZ, -R44 ;  /* 0x000000ffff2f7224 */ /* 0x000fc400078e0a2c */
[----:B------:R-:W-:Y:S01]  /*2190*/  @!P3 IMAD.MOV R19, RZ, RZ, -R19 ;  /* 0x000000ffff13b224 */ /* 0x000fe200078e0a13 */
[C---:B------:R-:W-:Y:S01]  /*21a0*/  ISETP.GT.U32.AND P3, PT, R4.reuse, R27, PT ;  /* 0x0000001b0400720c */ /* 0x040fe20003f64070 */
[C---:B------:R-:W-:Y:S01]  /*21b0*/  IMAD R45, R4.reuse, R49, R48 ;  /* 0x00000031042d7224 */ /* 0x040fe200078e0230 */
[----:B------:R-:W-:Y:S01]  /*21c0*/  IABS R49, R176 ;  /* 0x000000b000317213 */ /* 0x000fe20000000000 */
[----:B------:R-:W-:Y:S01]  /*21d0*/  IMAD R47, R4, R47, R50 ;  /* 0x0000002f042f7224 */ /* 0x000fe200078e0232 */
[----:B------:R-:W-:Y:S01]  /*21e0*/  IABS R48, R35 ;  /* 0x0000002300307213 */ /* 0x000fe20000000000 */
[----:B------:R-:W-:Y:S01]  /*21f0*/  @!P6 IMAD.IADD R24, R24, 0x1, -R4 ;  /* 0x000000011818e824 */ /* 0x000fe200078e0a04 */
[----:B------:R-:W-:Y:S01]  /*2200*/  IABS R50, R157 ;  /* 0x0000009d00327213 */ /* 0x000fe20000000000 */
[----:B------:R-:W-:Y:S01]  /*2210*/  IMAD.HI.U32 R21, R5, R49, RZ ;  /* 0x0000003105157227 */ /* 0x000fe200078e00ff */
[----:B------:R-:W-:-:S03]  /*2220*/  ISETP.GT.U32.AND P6, PT, R4, R47, PT ;  /* 0x0000002f0400720c */ /* 0x000fc60003fc4070 */
[--C-:B------:R-:W-:Y:S01]  /*2230*/  @!P1 IMAD.IADD R26, R26, 0x1, -R4.reuse ;  /* 0x000000011a1a9824 */ /* 0x100fe200078e0a04 */
[----:B------:R-:W-:Y:S01]  /*2240*/  ISETP.GE.AND P1, PT, R179, RZ, PT ;  /* 0x000000ffb300720c */ /* 0x000fe20003f26270 */
[--C-:B------:R-:W-:Y:S01]  /*2250*/  @!P0 IMAD.IADD R23, R23, 0x1, -R4.reuse ;  /* 0x0000000117178824 */ /* 0x100fe200078e0a04 */
[----:B------:R-:W-:Y:S01]  /*2260*/  ISETP.GT.U32.AND P0, PT, R4, R29, PT ;  /* 0x0000001d0400720c */ /* 0x000fe20003f04070 */
[--C-:B------:R-:W-:Y:S01]  /*2270*/  @!P2 IMAD.IADD R22, R22, 0x1, -R4.reuse ;  /* 0x000000011616a824 */ /* 0x100fe200078e0a04 */
[----:B------:R-:W-:Y:S01]  /*2280*/  ISETP.GT.U32.AND P2, PT, R4, R45, PT ;  /* 0x0000002d0400720c */ /* 0x000fe20003f44070 */
[----:B------:R-:W-:Y:S02]  /*2290*/  IMAD.MOV R21, RZ, RZ, -R21 ;  /* 0x000000ffff157224 */ /* 0x000fe400078e0a15 */
[----:B------:R-:W-:Y:S01]  /*22a0*/  @!P3 IMAD.IADD R27, R27, 0x1, -R4 ;  /* 0x000000011b1bb824 */ /* 0x000fe200078e0a04 */
[----:B------:R-:W-:Y:S01]  /*22b0*/  ISETP.GE.AND P3, PT, R178, RZ, PT ;  /* 0x000000ffb200720c */ /* 0x000fe20003f66270 */
[----:B------:R-:W-:-:S02]  /*22c0*/  IMAD R49, R4, R21, R49 ;  /* 0x0000001504317224 */ /* 0x000fc400078e0231 */
[----:B------:R-:W-:Y:S02]  /*22d0*/  IMAD.MOV.U32 R21, RZ, RZ, R23 ;  /* 0x000000ffff157224 */ /* 0x000fe400078e0017 */
[----:B------:R-:W-:Y:S02]  /*22e0*/  IMAD.MOV.U32 R23, RZ, RZ, R27 ;  /* 0x000000ffff177224 */ /* 0x000fe400078e001b */
[----:B------:R-:W-:Y:S01]  /*22f0*/  @!P6 IMAD.IADD R47, R47, 0x1, -R4 ;  /* 0x000000012f2fe824 */ /* 0x000fe200078e0a04 */
[C---:B------:R-:W-:Y:S01]  /*2300*/  ISETP.GT.U32.AND P6, PT, R4.reuse, R26, PT ;  /* 0x0000001a0400720c */ /* 0x040fe20003fc4070 */
[----:B------:R-:W-:Y:S01]  /*2310*/  @!P1 IMAD.MOV R23, RZ, RZ, -R23 ;  /* 0x000000ffff179224 */ /* 0x000fe200078e0a17 */
[----:B------:R-:W-:Y:S01]  /*2320*/  ISETP.GT.U32.AND P1, PT, R4, R49, PT ;  /* 0x000000310400720c */ /* 0x000fe20003f24070 */
[----:B------:R-:W-:-:S04]  /*2330*/  IMAD.HI.U32 R44, R5, R51, RZ ;  /* 0x00000033052c7227 */ /* 0x000fc800078e00ff */
[--C-:B------:R-:W-:Y:S01]  /*2340*/  @!P0 IMAD.IADD R29, R29, 0x1, -R4.reuse ;  /* 0x000000011d1d8824 */ /* 0x100fe200078e0a04 */
[----:B------:R-:W-:Y:S01]  /*2350*/  ISETP.GE.AND P0, PT, R180, RZ, PT ;  /* 0x000000ffb400720c */ /* 0x000fe20003f06270 */
[----:B------:R-:W-:Y:S01]  /*2360*/  @!P2 IMAD.IADD R45, R45, 0x1, -R4 ;  /* 0x000000012d2da824 */ /* 0x000fe200078e0a04 */
[----:B------:R-:W-:Y:S01]  /*2370*/  ISETP.GE.AND P2, PT, R181, RZ, PT ;  /* 0x000000ffb500720c */ /* 0x000fe20003f46270 */
[----:B------:R-:W-:Y:S02]  /*2380*/  IMAD.MOV R44, RZ, RZ, -R44 ;  /* 0x000000ffff2c7224 */ /* 0x000fe400078e0a2c */
[----:B------:R-:W-:Y:S01]  /*2390*/  @!P5 IMAD.MOV R25, RZ, RZ, -R25 ;  /* 0x000000ffff19d224 */ /* 0x000fe200078e0a19 */
[C---:B------:R-:W-:Y:S01]  /*23a0*/  ISETP.GT.U32.AND P5, PT, R4.reuse, R45, PT ;  /* 0x0000002d0400720c */ /* 0x040fe20003fa4070 */
[----:B------:R-:W-:Y:S01]  /*23b0*/  @!P4 IMAD.MOV R21, RZ, RZ, -R21 ;  /* 0x000000ffff15c224 */ /* 0x000fe200078e0a15 */
[C---:B------:R-:W-:Y:S01]  /*23c0*/  ISETP.GT.U32.AND P4, PT, R4.reuse, R29, PT ;  /* 0x0000001d0400720c */ /* 0x040fe20003f84070 */
[----:B------:R-:W-:-:S02]  /*23d0*/  IMAD R51, R4, R44, R51 ;  /* 0x0000002c04337224 */ /* 0x000fc400078e0233 */
[----:B------:R-:W-:Y:S01]  /*23e0*/  @!P3 IMAD.MOV R22, RZ, RZ, -R22 ;  /* 0x000000ffff16b224 */ /* 0x000fe200078e0a16 */
[----:B------:R-:W-:Y:S01]  /*23f0*/  ISETP.GT.U32.AND P3, PT, R4, R47, PT ;  /* 0x0000002f0400720c */ /* 0x000fe20003f64070 */
[--C-:B------:R-:W-:Y:S01]  /*2400*/  @!P6 IMAD.IADD R26, R26, 0x1, -R4.reuse ;  /* 0x000000011a1ae824 */ /* 0x100fe200078e0a04 */
[----:B------:R-:W-:Y:S01]  /*2410*/  ISETP.GT.U32.AND P6, PT, R4, R51, PT ;  /* 0x000000330400720c */ /* 0x000fe20003fc4070 */
[----:B------:R-:W-:Y:S01]  /*2420*/  @!P1 IMAD.IADD R49, R49, 0x1, -R4 ;  /* 0x0000000131319824 */ /* 0x000fe200078e0a04 */
[----:B------:R-:W-:Y:S01]  /*2430*/  ISETP.GE.AND P1, PT, R28, RZ, PT ;  /* 0x000000ff1c00720c */ /* 0x000fe20003f26270 */
[----:B------:R-:W-:-:S04]  /*2440*/  IMAD.HI.U32 R27, R5, R53, RZ ;  /* 0x00000035051b7227 */ /* 0x000fc800078e00ff */
[----:B------:R-:W-:Y:S01]  /*2450*/  @!P2 IMAD.MOV R26, RZ, RZ, -R26 ;  /* 0x000000ffff1aa224 */ /* 0x000fe200078e0a1a */
[----:B------:R-:W-:Y:S01]  /*2460*/  ISETP.GT.U32.AND P2, PT, R4, R49, PT ;  /* 0x000000310400720c */ /* 0x000fe20003f44070 */
[----:B------:R-:W-:Y:S01]  /*2470*/  @!P0 IMAD.MOV R24, RZ, RZ, -R24 ;  /* 0x000000ffff188224 */ /* 0x000fe200078e0a18 */
[----:B------:R-:W-:Y:S01]  /*2480*/  ISETP.GE.AND P0, PT, R174, RZ, PT ;  /* 0x000000ffae00720c */ /* 0x000fe20003f06270 */
[----:B------:R-:W-:Y:S02]  /*2490*/  IMAD.MOV R27, RZ, RZ, -R27 ;  /* 0x000000ffff1b7224 */ /* 0x000fe400078e0a1b */
[--C-:B------:R-:W-:Y:S01]  /*24a0*/  @!P4 IMAD.IADD R29, R29, 0x1, -R4.reuse ;  /* 0x000000011d1dc824 */ /* 0x100fe200078e0a04 */
[----:B------:R-:W-:Y:S01]  /*24b0*/  ISETP.GE.AND P4, PT, R177, RZ, PT ;  /* 0x000000ffb100720c */ /* 0x000fe20003f86270 */
[----:B------:R-:W-:Y:S01]  /*24c0*/  @!P5 IMAD.IADD R45, R45, 0x1, -R4 ;  /* 0x000000012d2dd824 */ /* 0x000fe200078e0a04 */
[----:B------:R-:W-:Y:S01]  /*24d0*/  ISETP.GE.AND P5, PT, R175, RZ, PT ;  /* 0x000000ffaf00720c */ /* 0x000fe20003fa6270 */
[----:B------:R-:W-:-:S02]  /*24e0*/  IMAD R53, R4, R27, R53 ;  /* 0x0000001b04357224 */ /* 0x000fc400078e0235 */
[--C-:B------:R-:W-:Y:S01]  /*24f0*/  @!P3 IMAD.IADD R47, R47, 0x1, -R4.reuse ;  /* 0x000000012f2fb824 */ /* 0x100fe200078e0a04 */
[----:B------:R-:W-:Y:S01]  /*2500*/  ISETP.GE.AND P3, PT, R176, RZ, PT ;  /* 0x000000ffb000720c */ /* 0x000fe20003f66270 */
[----:B------:R-:W-:Y:S01]  /*2510*/  @!P6 IMAD.IADD R51, R51, 0x1, -R4 ;  /* 0x000000013333e824 */ /* 0x000fe200078e0a04 */
[----:B------:R-:W-:Y:S01]  /*2520*/  ISETP.GT.U32.AND P6, PT, R4, R53, PT ;  /* 0x000000350400720c */ /* 0x000fe20003fc4070 */
[----:B------:R-:W-:-:S04]  /*2530*/  IMAD.HI.U32 R44, R5, R46, RZ ;  /* 0x0000002e052c7227 */ /* 0x000fc800078e00ff */
[----:B------:R-:W-:Y:S02]  /*2540*/  IMAD.MOV.U32 R27, RZ, RZ, R29 ;  /* 0x000000ffff1b7224 */ /* 0x000fe400078e001d */
[----:B------:R-:W-:Y:S02]  /*2550*/  IMAD.MOV.U32 R29, RZ, RZ, R45 ;  /* 0x000000ffff1d7224 */ /* 0x000fe400078e002d */
[----:B------:R-:W-:Y:S01]  /*2560*/  IMAD.MOV.U32 R28, RZ, RZ, R47 ;  /* 0x000000ffff1c7224 */ /* 0x000fe200078e002f */
[----:B------:R-:W-:Y:S01]  /*2570*/  IABS R47, R31 ;  /* 0x0000001f002f7213 */ /* 0x000fe20000000000 */
[----:B------:R-:W-:Y:S01]  /*2580*/  IMAD.MOV R45, RZ, RZ, -R44 ;  /* 0x000000ffff2d7224 */ /* 0x000fe200078e0a2c */
[----:B------:R-:W-:Y:S01]  /*2590*/  IABS R44, R37 ;  /* 0x00000025002c7213 */ /* 0x000fe20000000000 */
[----:B------:R-:W-:Y:S01]  /*25a0*/  @!P2 IMAD.IADD R49, R49, 0x1, -R4 ;  /* 0x000000013131a824 */ /* 0x000fe200078e0a04 */
[----:B------:R-:W-:Y:S01]  /*25b0*/  ISETP.GE.AND P2, PT, R37, RZ, PT ;  /* 0x000000ff2500720c */ /* 0x000fe20003f46270 */
[----:B------:R-:W-:Y:S01]  /*25c0*/  @!P0 IMAD.MOV R27, RZ, RZ, -R27 ;  /* 0x000000ffff1b8224 */ /* 0x000fe200078e0a1b */
[----:B------:R-:W-:Y:S01]  /*25d0*/  ISETP.GT.U32.AND P0, PT, R4, R51, PT ;  /* 0x000000330400720c */ /* 0x000fe20003f04070 */
[----:B------:R-:W-:Y:S01]  /*25e0*/  @!P4 IMAD.MOV R29, RZ, RZ, -R29 ;  /* 0x000000ffff1dc224 */ /* 0x000fe200078e0a1d */
[----:B------:R-:W-:Y:S01]  /*25f0*/  ISETP.GE.AND P4, PT, R30, RZ, PT ;  /* 0x000000ff1e00720c */ /* 0x000fe20003f86270 */
[----:B------:R-:W-:Y:S01]  /*2600*/  @!P5 IMAD.MOV R28, RZ, RZ, -R28 ;  /* 0x000000ffff1cd224 */ /* 0x000fe200078e0a1c */
[----:B------:R-:W-:Y:S01]  /*2610*/  ISETP.GE.AND P5, PT, R32, RZ, PT ;  /* 0x000000ff2000720c */ /* 0x000fe20003fa6270 */
[----:B------:R-:W-:Y:S01]  /*2620*/  IMAD R32, R4, R45, R46 ;  /* 0x0000002d04207224 */ /* 0x000fe200078e022e */
[----:B------:R-:W-:Y:S01]  /*2630*/  IABS R45, R0 ;  /* 0x00000000002d7213 */ /* 0x000fe20000000000 */
[----:B------:R-:W-:Y:S01]  /*2640*/  IMAD.MOV.U32 R30, RZ, RZ, R49 ;  /* 0x000000ffff1e7224 */ /* 0x000fe200078e0031 */
[----:B------:R-:W-:Y:S01]  /*2650*/  IABS R49, R33 ;  /* 0x0000002100317213 */ /* 0x000fe20000000000 */
[----:B------:R-:W-:-:S02]  /*2660*/  @!P6 IMAD.IADD R53, R53, 0x1, -R4 ;  /* 0x000000013535e824 */ /* 0x000fc400078e0a04 */
[----:B------:R-:W-:Y:S01]  /*2670*/  @!P3 IMAD.MOV R30, RZ, RZ, -R30 ;  /* 0x000000ffff1eb224 */ /* 0x000fe200078e0a1e */
[C---:B------:R-:W-:Y:S01]  /*2680*/  ISETP.GT.U32.AND P3, PT, R4.reuse, R32, PT ;  /* 0x000000200400720c */ /* 0x040fe20003f64070 */
[----:B------:R-:W-:Y:S01]  /*2690*/  @!P0 IMAD.IADD R51, R51, 0x1, -R4 ;  /* 0x0000000133338824 */ /* 0x000fe200078e0a04 */
[----:B------:R-:W-:Y:S01]  /*26a0*/  ISETP.GT.U32.AND P6, PT, R4, R53, PT ;  /* 0x000000350400720c */ /* 0x000fe20003fc4070 */
[----:B------:R-:W-:Y:S01]  /*26b0*/  IMAD.HI.U32 R37, R5, R44, RZ ;  /* 0x0000002c05257227 */ /* 0x000fe200078e00ff */
[----:B------:R-:W-:-:S03]  /*26c0*/  ISETP.GE.AND P0, PT, R0, RZ, PT ;  /* 0x000000ff0000720c */ /* 0x000fc60003f06270 */
[----:B------:R-:W-:Y:S01]  /*26d0*/  IMAD.MOV.U32 R0, RZ, RZ, R51 ;  /* 0x000000ffff007224 */ /* 0x000fe200078e0033 */
[----:B------:R-:W-:Y:S01]  /*26e0*/  IABS R51, R34 ;  /* 0x0000002200337213 */ /* 0x000fe20000000000 */
[----:B------:R-:W-:Y:S02]  /*26f0*/  IMAD.MOV R37, RZ, RZ, -R37 ;  /* 0x000000ffff257224 */ /* 0x000fe400078e0a25 */
[----:B------:R-:W-:Y:S01]  /*2700*/  @!P1 IMAD.MOV R0, RZ, RZ, -R0 ;  /* 0x000000ffff009224 */ /* 0x000fe200078e0a00 */
[----:B------:R-:W-:Y:S01]  /*2710*/  ISETP.GE.AND P1, PT, R31, RZ, PT ;  /* 0x000000ff1f00720c */ /* 0x000fe20003f26270 */
[----:B------:R-:W-:Y:S02]  /*2720*/  @!P3 IMAD.IADD R32, R32, 0x1, -R4 ;  /* 0x000000012020b824 */ /* 0x000fe400078e0a04 */
[C---:B------:R-:W-:Y:S02]  /*2730*/  IMAD R37, R4.reuse, R37, R44 ;  /* 0x0000002504257224 */ /* 0x040fe400078e022c */
[----:B------:R-:W-:Y:S01]  /*2740*/  IMAD.HI.U32 R31, R5, R45, RZ ;  /* 0x0000002d051f7227 */ /* 0x000fe200078e00ff */
[----:B------:R-:W-:-:S03]  /*2750*/  ISETP.GT.U32.AND P3, PT, R4, R32, PT ;  /* 0x000000200400720c */ /* 0x000fc60003f64070 */
[----:B------:R-:W-:Y:S01]  /*2760*/  @!P6 IMAD.IADD R53, R53, 0x1, -R4 ;  /* 0x000000013535e824 */ /* 0x000fe200078e0a04 */
[----:B------:R-:W-:Y:S01]  /*2770*/  ISETP.GT.U32.AND P6, PT, R4, R37, PT ;  /* 0x000000250400720c */ /* 0x000fe20003fc4070 */
[----:B------:R-:W-:Y:S02]  /*2780*/  IMAD.MOV R46, RZ, RZ, -R31 ;  /* 0x000000ffff2e7224 */ /* 0x000fe400078e0a1f */
[----:B------:R-:W-:-:S04]  /*2790*/  IMAD.HI.U32 R31, R5, R49, RZ ;  /* 0x00000031051f7227 */ /* 0x000fc800078e00ff */
[----:B------:R-:W-:-:S04]  /*27a0*/  IMAD.HI.U32 R44, R5, R47, RZ ;  /* 0x0000002f052c7227 */ /* 0x000fc800078e00ff */
[----:B------:R-:W-:Y:S02]  /*27b0*/  IMAD.MOV R31, RZ, RZ, -R31 ;  /* 0x000000ffff1f7224 */ /* 0x000fe400078e0a1f */
[----:B------:R-:W-:Y:S02]  /*27c0*/  IMAD.MOV R44, RZ, RZ, -R44 ;  /* 0x000000ffff2c7224 */ /* 0x000fe400078e0a2c */
[C---:B------:R-:W-:Y:S02]  /*27d0*/  IMAD R45, R4.reuse, R46, R45 ;  /* 0x0000002e042d7224 */ /* 0x040fe400078e022d */
[C---:B------:R-:W-:Y:S02]  /*27e0*/  IMAD R49, R4.reuse, R31, R49 ;  /* 0x0000001f04317224 */ /* 0x040fe400078e0231 */
[----:B------:R-:W-:Y:S02]  /*27f0*/  IMAD R47, R4, R44, R47 ;  /* 0x0000002c042f7224 */ /* 0x000fe400078e022f */
[----:B------:R-:W-:-:S02]  /*2800*/  IMAD.MOV.U32 R31, RZ, RZ, R53 ;  /* 0x000000ffff1f7224 */ /* 0x000fc400078e0035 */
[--C-:B------:R-:W-:Y:S01]  /*2810*/  @!P3 IMAD.IADD R32, R32, 0x1, -R4.reuse ;  /* 0x000000012020b824 */ /* 0x100fe200078e0a04 */
[C---:B------:R-:W-:Y:S01]  /*2820*/  ISETP.GT.U32.AND P3, PT, R4.reuse, R45, PT ;  /* 0x0000002d0400720c */ /* 0x040fe20003f64070 */
[----:B------:R-:W-:Y:S02]  /*2830*/  @!P6 IMAD.IADD R37, R37, 0x1, -R4 ;  /* 0x000000012525e824 */ /* 0x000fe400078e0a04 */
[----:B------:R-:W-:Y:S01]  /*2840*/  @!P4 IMAD.MOV R31, RZ, RZ, -R31 ;  /* 0x000000ffff1fc224 */ /* 0x000fe200078e0a1f */
[C---:B------:R-:W-:Y:S01]  /*2850*/  ISETP.GT.U32.AND P4, PT, R4.reuse, R47, PT ;  /* 0x0000002f0400720c */ /* 0x040fe20003f84070 */
[----:B------:R-:W-:Y:S01]  /*2860*/  IMAD.HI.U32 R44, R5, R51, RZ ;  /* 0x00000033052c7227 */ /* 0x000fe200078e00ff */
[----:B------:R-:W-:-:S03]  /*2870*/  ISETP.GT.U32.AND P6, PT, R4, R37, PT ;  /* 0x000000250400720c */ /* 0x000fc60003fc4070 */
[----:B------:R-:W-:Y:S01]  /*2880*/  @!P5 IMAD.MOV R32, RZ, RZ, -R32 ;  /* 0x000000ffff20d224 */ /* 0x000fe200078e0a20 */
[C---:B------:R-:W-:Y:S01]  /*2890*/  ISETP.GT.U32.AND P5, PT, R4.reuse, R49, PT ;  /* 0x000000310400720c */ /* 0x040fe20003fa4070 */
[----:B------:R-:W-:Y:S02]  /*28a0*/  IMAD.MOV R46, RZ, RZ, -R44 ;  /* 0x000000ffff2e7224 */ /* 0x000fe400078e0a2c */
[--C-:B------:R-:W-:Y:S02]  /*28b0*/  @!P3 IMAD.IADD R45, R45, 0x1, -R4.reuse ;  /* 0x000000012d2db824 */ /* 0x100fe400078e0a04 */
[C---:B------:R-:W-:Y:S02]  /*28c0*/  IMAD R51, R4.reuse, R46, R51 ;  /* 0x0000002e04337224 */ /* 0x040fe400078e0233 */
[--C-:B------:R-:W-:Y:S01]  /*28d0*/  @!P4 IMAD.IADD R47, R47, 0x1, -R4.reuse ;  /* 0x000000012f2fc824 */ /* 0x100fe200078e0a04 */
[C---:B------:R-:W-:Y:S01]  /*28e0*/  ISETP.GT.U32.AND P4, PT, R4.reuse, R45, PT ;  /* 0x0000002d0400720c */ /* 0x040fe20003f84070 */
[----:B------:R-:W-:Y:S01]  /*28f0*/  @!P6 IMAD.IADD R37, R37, 0x1, -R4 ;  /* 0x000000012525e824 */ /* 0x000fe200078e0a04 */
[----:B------:R-:W-:Y:S01]  /*2900*/  ISETP.GT.U32.AND P3, PT, R4, R51, PT ;  /* 0x000000330400720c */ /* 0x000fe20003f64070 */
[----:B------:R-:W-:Y:S01]  /*2910*/  IMAD.HI.U32 R44, R5, R48, RZ ;  /* 0x00000030052c7227 */ /* 0x000fe200078e00ff */
[----:B------:R-:W-:-:S03]  /*2920*/  ISETP.GE.AND P6, PT, R33, RZ, PT ;  /* 0x000000ff2100720c */ /* 0x000fc60003fc6270 */
[----:B------:R-:W-:Y:S01]  /*2930*/  @!P5 IMAD.IADD R49, R49, 0x1, -R4 ;  /* 0x000000013131d824 */ /* 0x000fe200078e0a04 */
[C---:B------:R-:W-:Y:S01]  /*2940*/  ISETP.GT.U32.AND P5, PT, R4.reuse, R47, PT ;  /* 0x0000002f0400720c */ /* 0x040fe20003fa4070 */
[----:B------:R-:W-:Y:S02]  /*2950*/  IMAD.MOV.U32 R33, RZ, RZ, R37 ;  /* 0x000000ffff217224 */ /* 0x000fe400078e0025 */
[----:B------:R-:W-:Y:S01]  /*2960*/  IMAD.MOV R53, RZ, RZ, -R44 ;  /* 0x000000ffff357224 */ /* 0x000fe200078e0a2c */
[----:B------:R-:W-:Y:S01]  /*2970*/  IABS R44, R173 ;  /* 0x000000ad002c7213 */ /* 0x000fe20000000000 */
[----:B------:R-:W-:Y:S01]  /*2980*/  @!P2 IMAD.MOV R33, RZ, RZ, -R33 ;  /* 0x000000ffff21a224 */ /* 0x000fe200078e0a21 */
[C---:B------:R-:W-:Y:S01]  /*2990*/  ISETP.GT.U32.AND P2, PT, R4.reuse, R49, PT ;  /* 0x000000310400720c */ /* 0x040fe20003f44070 */
[----:B------:R-:W-:Y:S01]  /*29a0*/  IMAD R53, R4, R53, R48 ;  /* 0x0000003504357224 */ /* 0x000fe200078e0230 */
[----:B------:R-:W-:Y:S01]  /*29b0*/  IABS R48, R148 ;  /* 0x0000009400307213 */ /* 0x000fe20000000000 */
[----:B------:R-:W-:-:S04]  /*29c0*/  IMAD.HI.U32 R37, R5, R55, RZ ;  /* 0x0000003705257227 */ /* 0x000fc800078e00ff */
        /* <DEDUP_REMOVED lines=9> */
[----:B------:R-:W-:Y:S01]  /*2a60*/  @!P2 IMAD.IADD R49, R49, 0x1, -R4 ;  /* 0x000000013131a824 */ /* 0x000fe200078e0a04 */
[----:B------:R-:W-:Y:S01]  /*2a70*/  ISETP.GT.U32.AND P2, PT, R4, R55, PT ;  /* 0x000000370400720c */ /* 0x000fe20003f44070 */
[----:B------:R-:W-:Y:S02]  /*2a80*/  IMAD.MOV R34, RZ, RZ, -R34 ;  /* 0x000000ffff227224 */ /* 0x000fe400078e0a22 */
[----:B------:R-:W-:Y:S01]  /*2a90*/  @!P4 IMAD.IADD R53, R53, 0x1, -R4 ;  /* 0x000000013535c824 */ /* 0x000fe200078e0a04 */
[----:B------:R-:W-:Y:S01]  /*2aa0*/  ISETP.GE.AND P4, PT, R36, RZ, PT ;  /* 0x000000ff2400720c */ /* 0x000fe20003f86270 */
[----:B------:R-:W-:Y:S02]  /*2ab0*/  IMAD R57, R4, R34, R57 ;  /* 0x0000002204397224 */ /* 0x000fe400078e0239 */
[----:B------:R-:W-:Y:S02]  /*2ac0*/  IMAD.MOV.U32 R34, RZ, RZ, R45 ;  /* 0x000000ffff227224 */ /* 0x000fe400078e002d */
[----:B------:R-:W-:-:S04]  /*2ad0*/  IMAD.HI.U32 R37, R5, R59, RZ ;  /* 0x0000003b05257227 */ /* 0x000fc800078e00ff */
[----:B------:R-:W-:Y:S01]  /*2ae0*/  @!P3 IMAD.IADD R51, R51, 0x1, -R4 ;  /* 0x000000013333b824 */ /* 0x000fe200078e0a04 */
[----:B------:R-:W-:Y:S01]  /*2af0*/  ISETP.GE.AND P3, PT, R35, RZ, PT ;  /* 0x000000ff2300720c */ /* 0x000fe20003f66270 */
[----:B------:R-:W-:Y:S01]  /*2b00*/  @!P0 IMAD.MOV R34, RZ, RZ, -R34 ;  /* 0x000000ffff228224 */ /* 0x000fe200078e0a22 */
[----:B------:R-:W-:Y:S01]  /*2b10*/  ISETP.GT.U32.AND P0, PT, R4, R53, PT ;  /* 0x000000350400720c */ /* 0x000fe20003f04070 */
[----:B------:R-:W-:-:S04]  /*2b20*/  IMAD.HI.U32 R35, R5, R44, RZ ;  /* 0x0000002c05237227 */ /* 0x000fc800078e00ff */
[----:B------:R-:W-:Y:S02]  /*2b30*/  IMAD.MOV R37, RZ, RZ, -R37 ;  /* 0x000000ffff257224 */ /* 0x000fe400078e0a25 */
[----:B------:R-:W-:Y:S01]  /*2b40*/  IMAD.MOV.U32 R36, RZ, RZ, R47 ;  /* 0x000000ffff247224 */ /* 0x000fe200078e002f */
[----:B------:R-:W-:Y:S01]  /*2b50*/  IABS R47, R40 ;  /* 0x00000028002f7213 */ /* 0x000fe20000000000 */
[----:B------:R-:W-:Y:S02]  /*2b60*/  @!P2 IMAD.IADD R55, R55, 0x1, -R4 ;  /* 0x000000013737a824 */ /* 0x000fe400078e0a04 */
[----:B------:R-:W-:Y:S02]  /*2b70*/  IMAD.MOV R45, RZ, RZ, -R35 ;  /* 0x000000ffff2d7224 */ /* 0x000fe400078e0a23 */
[C---:B------:R-:W-:Y:S01]  /*2b80*/  IMAD R59, R4.reuse, R37, R59 ;  /* 0x00000025043b7224 */ /* 0x040fe200078e023b */
[C---:B------:R-:W-:Y:S01]  /*2b90*/  ISETP.GT.U32.AND P2, PT, R4.reuse, R55, PT ;  /* 0x000000370400720c */ /* 0x040fe20003f44070 */
[----:B------:R-:W-:Y:S01]  /*2ba0*/  @!P1 IMAD.MOV R36, RZ, RZ, -R36 ;  /* 0x000000ffff249224 */ /* 0x000fe200078e0a24 */
[C---:B------:R-:W-:Y:S01]  /*2bb0*/  ISETP.GT.U32.AND P1, PT, R4.reuse, R57, PT ;  /* 0x000000390400720c */ /* 0x040fe20003f24070 */
[----:B------:R-:W-:Y:S01]  /*2bc0*/  IMAD.MOV.U32 R35, RZ, RZ, R49 ;  /* 0x000000ffff237224 */ /* 0x000fe200078e0031 */
[----:B------:R-:W-:Y:S01]  /*2bd0*/  IABS R49, R41 ;  /* 0x0000002900317213 */ /* 0x000fe20000000000 */
[----:B------:R-:W-:-:S02]  /*2be0*/  IMAD R45, R4, R45, R44 ;  /* 0x0000002d042d7224 */ /* 0x000fc400078e022c */
[----:B------:R-:W-:Y:S01]  /*2bf0*/  @!P6 IMAD.MOV R35, RZ, RZ, -R35 ;  /* 0x000000ffff23e224 */ /* 0x000fe200078e0a23 */
[C---:B------:R-:W-:Y:S01]  /*2c00*/  ISETP.GT.U32.AND P6, PT, R4.reuse, R59, PT ;  /* 0x0000003b0400720c */ /* 0x040fe20003fc4070 */
[--C-:B------:R-:W-:Y:S01]  /*2c10*/  @!P0 IMAD.IADD R53, R53, 0x1, -R4.reuse ;  /* 0x0000000135358824 */ /* 0x100fe200078e0a04 */
[----:B------:R-:W-:Y:S01]  /*2c20*/  ISETP.GT.U32.AND P0, PT, R4, R45, PT ;  /* 0x0000002d0400720c */ /* 0x000fe20003f04070 */
[----:B------:R-:W-:Y:S02]  /*2c30*/  IMAD.MOV.U32 R37, RZ, RZ, R51 ;  /* 0x000000ffff257224 */ /* 0x000fe400078e0033 */
[--C-:B------:R-:W-:Y:S01]  /*2c40*/  @!P2 IMAD.IADD R55, R55, 0x1, -R4.reuse ;  /* 0x000000013737a824 */ /* 0x100fe200078e0a04 */
[----:B------:R-:W-:Y:S01]  /*2c50*/  ISETP.GE.AND P2, PT, R39, RZ, PT ;  /* 0x000000ff2700720c */ /* 0x000fe20003f46270 */
[----:B------:R-:W-:Y:S01]  /*2c60*/  @!P1 IMAD.IADD R57, R57, 0x1, -R4 ;  /* 0x0000000139399824 */ /* 0x000fe200078e0a04 */
[----:B------:R-:W-:Y:S01]  /*2c70*/  ISETP.GE.AND P1, PT, R173, RZ, PT ;  /* 0x000000ffad00720c */ /* 0x000fe20003f26270 */
[----:B------:R-:W-:-:S04]  /*2c80*/  IMAD.HI.U32 R39, R5, R47, RZ ;  /* 0x0000002f05277227 */ /* 0x000fc800078e00ff */
[--C-:B------:R-:W-:Y:S01]  /*2c90*/  @!P6 IMAD.IADD R59, R59, 0x1, -R4.reuse ;  /* 0x000000013b3be824 */ /* 0x100fe200078e0a04 */
[----:B------:R-:W-:Y:S01]  /*2ca0*/  ISETP.GT.U32.AND P6, PT, R4, R57, PT ;  /* 0x000000390400720c */ /* 0x000fe20003fc4070 */
[----:B------:R-:W-:Y:S01]  /*2cb0*/  @!P5 IMAD.MOV R37, RZ, RZ, -R37 ;  /* 0x000000ffff25d224 */ /* 0x000fe200078e0a25 */
[----:B------:R-:W-:Y:S01]  /*2cc0*/  ISETP.GE.AND P5, PT, R38, RZ, PT ;  /* 0x000000ff2600720c */ /* 0x000fe20003fa6270 */
[----:B------:R-:W-:Y:S02]  /*2cd0*/  IMAD.MOV.U32 R38, RZ, RZ, R53 ;  /* 0x000000ffff267224 */ /* 0x000fe400078e0035 */
[----:B------:R-:W-:Y:S01]  /*2ce0*/  @!P0 IMAD.IADD R45, R45, 0x1, -R4 ;  /* 0x000000012d2d8824 */ /* 0x000fe200078e0a04 */
[----:B------:R-:W-:Y:S01]  /*2cf0*/  ISETP.GT.U32.AND P0, PT, R4, R59, PT ;  /* 0x0000003b0400720c */ /* 0x000fe20003f04070 */
[----:B------:R-:W-:Y:S02]  /*2d00*/  IMAD.MOV R46, RZ, RZ, -R39 ;  /* 0x000000ffff2e7224 */ /* 0x000fe400078e0a27 */
[----:B------:R-:W-:-:S02]  /*2d10*/  IMAD.MOV.U32 R39, RZ, RZ, R55 ;  /* 0x000000ffff277224 */ /* 0x000fc400078e0037 */
[----:B------:R-:W-:-:S04]  /*2d20*/  IMAD.HI.U32 R44, R5, R49, RZ ;  /* 0x00000031052c7227 */ /* 0x000fc800078e00ff */
[----:B------:R-:W-:Y:S01]  /*2d30*/  @!P3 IMAD.MOV R38, RZ, RZ, -R38 ;  /* 0x000000ffff26b224 */ /* 0x000fe200078e0a26 */
[----:B------:R-:W-:Y:S01]  /*2d40*/  ISETP.GT.U32.AND P3, PT, R4, R45, PT ;  /* 0x0000002d0400720c */ /* 0x000fe20003f64070 */
[----:B------:R-:W-:Y:S01]  /*2d50*/  @!P4 IMAD.MOV R39, RZ, RZ, -R39 ;  /* 0x000000ffff27c224 */ /* 0x000fe200078e0a27 */
[----:B------:R-:W-:Y:S01]  /*2d60*/  ISETP.GE.AND P4, PT, R40, RZ, PT ;  /* 0x000000ff2800720c */ /* 0x000fe20003f86270 */
[C---:B------:R-:W-:Y:S01]  /*2d70*/  IMAD R47, R4.reuse, R46, R47 ;  /* 0x0000002e042f7224 */ /* 0x040fe200078e022f */
[----:B------:R-:W-:Y:S01]  /*2d80*/  IABS R40, R42 ;  /* 0x0000002a00287213 */ /* 0x000fe20000000000 */
[----:B------:R-:W-:Y:S01]  /*2d90*/  IMAD.MOV R44, RZ, RZ, -R44 ;  /* 0x000000ffff2c7224 */ /* 0x000fe200078e0a2c */
[----:B------:R-:W-:Y:S01]  /*2da0*/  IABS R46, R43 ;  /* 0x0000002b002e7213 */ /* 0x000fe20000000000 */
[----:B------:R-:W-:Y:S01]  /*2db0*/  @!P6 IMAD.IADD R57, R57, 0x1, -R4 ;  /* 0x000000013939e824 */ /* 0x000fe200078e0a04 */
[C---:B------:R-:W-:Y:S01]  /*2dc0*/  ISETP.GT.U32.AND P6, PT, R4.reuse, R47, PT ;  /* 0x0000002f0400720c */ /* 0x040fe20003fc4070 */
[----:B------:R-:W-:-:S02]  /*2dd0*/  IMAD R49, R4, R44, R49 ;  /* 0x0000002c04317224 */ /* 0x000fc400078e0231 */
[----:B------:R-:W-:Y:S02]  /*2de0*/  IMAD.MOV.U32 R44, RZ, RZ, R40 ;  /* 0x000000ffff2c7224 */ /* 0x000fe400078e0028 */
[----:B------:R-:W-:Y:S01]  /*2df0*/  @!P3 IMAD.IADD R45, R45, 0x1, -R4 ;  /* 0x000000012d2db824 */ /* 0x000fe200078e0a04 */
[----:B------:R-:W-:Y:S01]  /*2e00*/  ISETP.GE.AND P3, PT, R41, RZ, PT ;  /* 0x000000ff2900720c */ /* 0x000fe20003f66270 */
[----:B------:R-:W-:-:S04]  /*2e10*/  IMAD.HI.U32 R40, R5, R44, RZ ;  /* 0x0000002c05287227 */ /* 0x000fc800078e00ff */
[----:B------:R-:W-:-:S04]  /*2e20*/  IMAD.HI.U32 R41, R5, R46, RZ ;  /* 0x0000002e05297227 */ /* 0x000fc800078e00ff */
[----:B------:R-:W-:Y:S01]  /*2e30*/  @!P0 IMAD.IADD R59, R59, 0x1, -R4 ;  /* 0x000000013b3b8824 */ /* 0x000fe200078e0a04 */
[----:B------:R-:W-:Y:S01]  /*2e40*/  ISETP.GT.U32.AND P0, PT, R4, R49, PT ;  /* 0x000000310400720c */ /* 0x000fe20003f04070 */
[----:B------:R-:W-:Y:S01]  /*2e50*/  IMAD.MOV R51, RZ, RZ, -R40 ;  /* 0x000000ffff337224 */ /* 0x000fe200078e0a28 */
[----:B------:R-:W-:Y:S01]  /*2e60*/  IABS R40, R149 ;  /* 0x0000009500287213 */ /* 0x000fe20000000000 */
[----:B------:R-:W-:Y:S02]  /*2e70*/  IMAD.MOV R53, RZ, RZ, -R41 ;  /* 0x000000ffff357224 */ /* 0x000fe400078e0a29 */
[----:B------:R-:W-:Y:S01]  /*2e80*/  @!P6 IMAD.IADD R47, R47, 0x1, -R4 ;  /* 0x000000012f2fe824 */ /* 0x000fe200078e0a04 */
[----:B------:R-:W-:Y:S01]  /*2e90*/  ISETP.GE.AND P6, PT, R42, RZ, PT ;  /* 0x000000ff2a00720c */ /* 0x000fe20003fc6270 */
[C---:B------:R-:W-:Y:S02]  /*2ea0*/  IMAD R41, R4.reuse, R51, R44 ;  /* 0x0000003304297224 */ /* 0x040fe400078e022c */
[----:B------:R-:W-:Y:S01]  /*2eb0*/  @!P5 IMAD.MOV R57, RZ, RZ, -R57 ;  /* 0x000000ffff39d224 */ /* 0x000fe200078e0a39 */
[C---:B------:R-:W-:Y:S01]  /*2ec0*/  ISETP.GT.U32.AND P5, PT, R4.reuse, R47, PT ;  /* 0x0000002f0400720c */ /* 0x040fe20003fa4070 */
[C---:B------:R-:W-:Y:S01]  /*2ed0*/  IMAD R51, R4.reuse, R53, R46 ;  /* 0x0000003504337224 */ /* 0x040fe200078e022e */
[----:B------:R-:W-:Y:S01]  /*2ee0*/  IABS R46, R150 ;  /* 0x00000096002e7213 */ /* 0x000fe20000000000 */
[----:B------:R-:W-:Y:S01]  /*2ef0*/  IMAD.MOV.U32 R56, RZ, RZ, R45 ;  /* 0x000000ffff387224 */ /* 0x000fe200078e002d */
[----:B------:R-:W-:Y:S01]  /*2f00*/  IABS R53, R152 ;  /* 0x0000009800357213 */ /* 0x000fe20000000000 */
[----:B------:R-:W-:Y:S01]  /*2f10*/  @!P2 IMAD.MOV R59, RZ, RZ, -R59 ;  /* 0x000000ffff3ba224 */ /* 0x000fe200078e0a3b */
[C---:B------:R-:W-:Y:S01]  /*2f20*/  ISETP.GT.U32.AND P2, PT, R4.reuse, R41, PT ;  /* 0x000000290400720c */ /* 0x040fe20003f44070 */
[----:B------:R-:W-:Y:S01]  /*2f30*/  @!P1 IMAD.MOV R56, RZ, RZ, -R56 ;  /* 0x000000ffff389224 */ /* 0x000fe200078e0a38 */
[----:B------:R-:W-:Y:S01]  /*2f40*/  ISETP.GT.U32.AND P1, PT, R4, R51, PT ;  /* 0x000000330400720c */ /* 0x000fe20003f24070 */
[----:B------:R-:W-:-:S02]  /*2f50*/  @!P0 IMAD.IADD R49, R49, 0x1, -R4 ;  /* 0x0000000131318824 */ /* 0x000fc400078e0a04 */
[----:B------:R-:W-:-:S03]  /*2f60*/  IMAD.HI.U32 R42, R5, R48, RZ ;  /* 0x00000030052a7227 */ /* 0x000fc600078e00ff */
[----:B------:R-:W-:Y:S01]  /*2f70*/  ISETP.GT.U32.AND P0, PT, R4, R49, PT ;  /* 0x000000310400720c */ /* 0x000fe20003f04070 */
[----:B------:R-:W-:Y:S01]  /*2f80*/  @!P5 IMAD.IADD R47, R47, 0x1, -R4 ;  /* 0x000000012f2fd824 */ /* 0x000fe200078e0a04 */
[----:B------:R-:W-:Y:S01]  /*2f90*/  ISETP.GE.AND P5, PT, R43, RZ, PT ;  /* 0x000000ff2b00720c */ /* 0x000fe20003fa6270 */
[----:B------:R-:W-:Y:S02]  /*2fa0*/  IMAD.MOV R55, RZ, RZ, -R42 ;  /* 0x000000ffff377224 */ /* 0x000fe400078e0a2a */
[----:B------:R-:W-:Y:S01]  /*2fb0*/  @!P2 IMAD.IADD R41, R41, 0x1, -R4 ;  /* 0x000000012929a824 */ /* 0x000fe200078e0a04 */
[----:B------:R-:W-:Y:S01]  /*2fc0*/  ISETP.GE.AND P2, PT, R148, RZ, PT ;  /* 0x000000ff9400720c */ /* 0x000fe20003f46270 */
[----:B------:R-:W-:Y:S02]  /*2fd0*/  IMAD.MOV.U32 R43, RZ, RZ, R40 ;  /* 0x000000ffff2b7224 */ /* 0x000fe400078e0028 */
[----:B------:R-:W-:Y:S01]  /*2fe0*/  @!P1 IMAD.IADD R51, R51, 0x1, -R4 ;  /* 0x0000000133339824 */ /* 0x000fe200078e0a04 */
[C---:B------:R-:W-:Y:S01]  /*2ff0*/  ISETP.GT.U32.AND P1, PT, R4.reuse, R41, PT ;  /* 0x000000290400720c */ /* 0x040fe20003f24070 */
[----:B------:R-:W-:Y:S01]  /*3000*/  IMAD R45, R4, R55, R48 ;  /* 0x00000037042d7224 */ /* 0x000fe200078e0230 */
[----:B------:R-:W-:Y:S01]  /*3010*/  IABS R48, R151 ;  /* 0x0000009700307213 */ /* 0x000fe20000000000 */
[----:B------:R-:W-:-:S04]  /*3020*/  IMAD.HI.U32 R40, R5, R43, RZ ;  /* 0x0000002b05287227 */ /* 0x000fc800078e00ff */
[----:B------:R-:W-:Y:S01]  /*3030*/  @!P0 IMAD.IADD R49, R49, 0x1, -R4 ;  /* 0x0000000131318824 */ /* 0x000fe200078e0a04 */
[----:B------:R-:W-:Y:S01]  /*3040*/  ISETP.GT.U32.AND P0, PT, R4, R45, PT ;  /* 0x0000002d0400720c */ /* 0x000fe20003f04070 */
[----:B------:R-:W-:Y:S02]  /*3050*/  IMAD.MOV R44, RZ, RZ, -R40 ;  /* 0x000000ffff2c7224 */ /* 0x000fe400078e0a28 */
[----:B------:R-:W-:-:S04]  /*3060*/  IMAD.HI.U32 R42, R5, R48, RZ ;  /* 0x00000030052a7227 */ /* 0x000fc800078e00ff */
[C---:B------:R-:W-:Y:S01]  /*3070*/  IMAD R43, R4.reuse, R44, R43 ;  /* 0x0000002c042b7224 */ /* 0x040fe200078e022b */
[----:B------:R-:W-:Y:S01]  /*3080*/  IABS R44, R153 ;  /* 0x00000099002c7213 */ /* 0x000fe20000000000 */
[--C-:B------:R-:W-:Y:S02]  /*3090*/  @!P1 IMAD.IADD R41, R41, 0x1, -R4.reuse ;  /* 0x0000000129299824 */ /* 0x100fe400078e0a04 */
[----:B------:R-:W-:Y:S01]  /*30a0*/  IMAD.MOV.U32 R60, RZ, RZ, R49 ;  /* 0x000000ffff3c7224 */ /* 0x000fe200078e0031 */
[C---:B------:R-:W-:Y:S01]  /*30b0*/  ISETP.GT.U32.AND P1, PT, R4.reuse, R43, PT ;  /* 0x0000002b0400720c */ /* 0x040fe20003f24070 */
[----:B------:R-:W-:Y:S01]  /*30c0*/  @!P0 IMAD.IADD R45, R45, 0x1, -R4 ;  /* 0x000000012d2d8824 */ /* 0x000fe200078e0a04 */
[C---:B------:R-:W-:Y:S01]  /*30d0*/  ISETP.GT.U32.AND P0, PT, R4.reuse, R51, PT ;  /* 0x000000330400720c */ /* 0x040fe20003f04070 */
[----:B------:R-:W-:Y:S02]  /*30e0*/  IMAD.MOV R49, RZ, RZ, -R42 ;  /* 0x000000ffff317224 */ /* 0x000fe400078e0a2a */
[----:B------:R-:W-:Y:S01]  /*30f0*/  @!P3 IMAD.MOV R60, RZ, RZ, -R60 ;  /* 0x000000ffff3cb224 */ /* 0x000fe200078e0a3c */
[C---:B------:R-:W-:Y:S01]  /*3100*/  ISETP.GT.U32.AND P3, PT, R4.reuse, R45, PT ;  /* 0x0000002d0400720c */ /* 0x040fe20003f64070 */
[----:B------:R-:W-:Y:S01]  /*3110*/  IMAD R49, R4, R49, R48 ;  /* 0x0000003104317224 */ /* 0x000fe200078e0230 */
[----:B------:R-:W-:Y:S01]  /*3120*/  IABS R48, R155 ;  /* 0x0000009b00307213 */ /* 0x000fe20000000000 */
[----:B------:R-:W-:-:S04]  /*3130*/  IMAD.HI.U32 R40, R5, R46, RZ ;  /* 0x0000002e05287227 */ /* 0x000fc800078e00ff */
[----:B------:R-:W-:Y:S01]  /*3140*/  @!P1 IMAD.IADD R43, R43, 0x1, -R4 ;  /* 0x000000012b2b9824 */ /* 0x000fe200078e0a04 */
[----:B------:R-:W-:Y:S01]  /*3150*/  ISETP.GT.U32.AND P1, PT, R4, R49, PT ;  /* 0x000000310400720c */ /* 0x000fe20003f24070 */
[----:B------:R-:W-:Y:S02]  /*3160*/  IMAD.MOV.U32 R58, RZ, RZ, R47 ;  /* 0x000000ffff3a7224 */ /* 0x000fe400078e002f */
[----:B------:R-:W-:Y:S02]  /*3170*/  IMAD.MOV R47, RZ, RZ, -R40 ;  /* 0x000000ffff2f7224 */ /* 0x000fe400078e0a28 */
[----:B------:R-:W-:Y:S02]  /*3180*/  @!P3 IMAD.IADD R45, R45, 0x1, -R4 ;  /* 0x000000012d2db824 */ /* 0x000fe400078e0a04 */
[----:B------:R-:W-:-:S04]  /*3190*/  IMAD.HI.U32 R40, R5, R53, RZ ;  /* 0x0000003505287227 */ /* 0x000fc800078e00ff */
[----:B------:R-:W-:Y:S02]  /*31a0*/  IMAD.MOV.U32 R66, RZ, RZ, R45 ;  /* 0x000000ffff427224 */ /* 0x000fe400078e002d */
[----:B------:R-:W-:Y:S02]  /*31b0*/  @!P1 IMAD.IADD R49, R49, 0x1, -R4 ;  /* 0x0000000131319824 */ /* 0x000fe400078e0a04 */
[----:B------:R-:W-:Y:S02]  /*31c0*/  IMAD.MOV R40, RZ, RZ, -R40 ;  /* 0x000000ffff287224 */ /* 0x000fe400078e0a28 */
[----:B------:R-:W-:Y:S01]  /*31d0*/  @!P2 IMAD.MOV R66, RZ, RZ, -R66 ;  /* 0x000000ffff42a224 */ /* 0x000fe200078e0a42 */
[C---:B------:R-:W-:Y:S01]  /*31e0*/  ISETP.GT.U32.AND P2, PT, R4.reuse, R49, PT ;  /* 0x000000310400720c */ /* 0x040fe20003f44070 */
[C---:B------:R-:W-:Y:S02]  /*31f0*/  IMAD R53, R4.reuse, R40, R53 ;  /* 0x0000002804357224 */ /* 0x040fe400078e0235 */
[----:B------:R-:W-:Y:S01]  /*3200*/  IMAD R47, R4, R47, R46 ;  /* 0x0000002f042f7224 */ /* 0x000fe200078e022e */
[----:B------:R-:W-:Y:S01]  /*3210*/  IABS R46, R154 ;  /* 0x0000009a002e7213 */ /* 0x000fe20000000000 */
[----:B------:R-:W-:-:S03]  /*3220*/  IMAD.HI.U32 R40, R5, R44, RZ ;  /* 0x0000002c05287227 */ /* 0x000fc600078e00ff */
[C---:B------:R-:W-:Y:S01]  /*3230*/  ISETP.GT.U32.AND P3, PT, R4.reuse, R47, PT ;  /* 0x0000002f0400720c */ /* 0x040fe20003f64070 */
[----:B------:R-:W-:Y:S02]  /*3240*/  IMAD.MOV.U32 R62, RZ, RZ, R41 ;  /* 0x000000ffff3e7224 */ /* 0x000fe400078e0029 */
[----:B------:R-:W-:Y:S02]  /*3250*/  IMAD.MOV R41, RZ, RZ, -R40 ;  /* 0x000000ffff297224 */ /* 0x000fe400078e0a28 */
[----:B------:R-:W-:Y:S01]  /*3260*/  @!P6 IMAD.MOV R62, RZ, RZ, -R62 ;  /* 0x000000ffff3ee224 */ /* 0x000fe200078e0a3e */
[C---:B------:R-:W-:Y:S01]  /*3270*/  ISETP.GT.U32.AND P6, PT, R4.reuse, R43, PT ;  /* 0x0000002b0400720c */ /* 0x040fe20003fc4070 */
[C---:B------:R-:W-:Y:S02]  /*3280*/  IMAD R41, R4.reuse, R41, R44 ;  /* 0x0000002904297224 */ /* 0x040fe400078e022c */
[----:B------:R-:W-:Y:S02]  /*3290*/  @!P2 IMAD.IADD R49, R49, 0x1, -R4 ;  /* 0x000000013131a824 */ /* 0x000fe400078e0a04 */
[----:B------:R-:W-:Y:S01]  /*32a0*/  @!P4 IMAD.MOV R58, RZ, RZ, -R58 ;  /* 0x000000ffff3ac224 */ /* 0x000fe200078e0a3a */
[C---:B------:R-:W-:Y:S01]  /*32b0*/  ISETP.GT.U32.AND P2, PT, R4.reuse, R41, PT ;  /* 0x000000290400720c */ /* 0x040fe20003f44070 */
[--C-:B------:R-:W-:Y:S01]  /*32c0*/  @!P0 IMAD.IADD R51, R51, 0x1, -R4.reuse ;  /* 0x0000000133338824 */ /* 0x100fe200078e0a04 */
[----:B------:R-:W-:Y:S01]  /*32d0*/  ISETP.GE.AND P4, PT, R149, RZ, PT ;  /* 0x000000ff9500720c */ /* 0x000fe20003f86270 */
[----:B------:R-:W-:Y:S01]  /*32e0*/  @!P3 IMAD.IADD R47, R47, 0x1, -R4 ;  /* 0x000000012f2fb824 */ /* 0x000fe200078e0a04 */
[----:B------:R-:W-:Y:S01]  /*32f0*/  ISETP.GT.U32.AND P3, PT, R4, R53, PT ;  /* 0x000000350400720c */ /* 0x000fe20003f64070 */
[----:B------:R-:W-:Y:S01]  /*3300*/  IMAD.HI.U32 R40, R5, R48, RZ ;  /* 0x0000003005287227 */ /* 0x000fe200078e00ff */
[----:B------:R-:W-:-:S02]  /*3310*/  ISETP.GE.AND P0, PT, R150, RZ, PT ;  /* 0x000000ff9600720c */ /* 0x000fc40003f06270 */
[----:B------:R-:W-:Y:S01]  /*3320*/  ISETP.GT.U32.AND P1, PT, R4, R47, PT ;  /* 0x0000002f0400720c */ /* 0x000fe20003f24070 */
[----:B------:R-:W-:Y:S02]  /*3330*/  IMAD.MOV.U32 R64, RZ, RZ, R51 ;  /* 0x000000ffff407224 */ /* 0x000fe400078e0033 */
[----:B------:R-:W-:Y:S01]  /*3340*/  @!P6 IMAD.IADD R43, R43, 0x1, -R4 ;  /* 0x000000012b2be824 */ /* 0x000fe200078e0a04 */
[----:B------:R-:W-:Y:S01]  /*3350*/  ISETP.GE.AND P6, PT, R152, RZ, PT ;  /* 0x000000ff9800720c */ /* 0x000fe20003fc6270 */
[----:B------:R-:W-:Y:S02]  /*3360*/  IMAD.MOV R51, RZ, RZ, -R40 ;  /* 0x000000ffff337224 */ /* 0x000fe400078e0a28 */
[----:B------:R-:W-:Y:S02]  /*3370*/  @!P2 IMAD.IADD R41, R41, 0x1, -R4 ;  /* 0x000000012929a824 */ /* 0x000fe400078e0a04 */
[----:B------:R-:W-:Y:S01]  /*3380*/  IMAD R51, R4, R51, R48 ;  /* 0x0000003304337224 */ /* 0x000fe200078e0230 */
[----:B------:R-:W-:Y:S01]  /*3390*/  IABS R48, R156 ;  /* 0x0000009c00307213 */ /* 0x000fe20000000000 */
[----:B------:R-:W-:-:S02]  /*33a0*/  IMAD.MOV.U32 R68, RZ, RZ, R43 ;  /* 0x000000ffff447224 */ /* 0x000fc400078e002b */
[----:B------:R-:W-:Y:S01]  /*33b0*/  @!P3 IMAD.IADD R53, R53, 0x1, -R4 ;  /* 0x000000013535b824 */ /* 0x000fe200078e0a04 */
[C---:B------:R-:W-:Y:S01]  /*33c0*/  ISETP.GT.U32.AND P2, PT, R4.reuse, R51, PT ;  /* 0x000000330400720c */ /* 0x040fe20003f44070 */
[----:B------:R-:W-:Y:S01]  /*33d0*/  @!P4 IMAD.MOV R68, RZ, RZ, -R68 ;  /* 0x000000ffff44c224 */ /* 0x000fe200078e0a44 */
[C---:B------:R-:W-:Y:S01]  /*33e0*/  ISETP.GT.U32.AND P4, PT, R4.reuse, R41, PT ;  /* 0x000000290400720c */ /* 0x040fe20003f84070 */
[----:B------:R-:W-:Y:S01]  /*33f0*/  IMAD.HI.U32 R40, R5, R48, RZ ;  /* 0x0000003005287227 */ /* 0x000fe200078e00ff */
[----:B------:R-:W-:-:S03]  /*3400*/  ISETP.GT.U32.AND P3, PT, R4, R53, PT ;  /* 0x000000350400720c */ /* 0x000fc60003f64070 */
[----:B------:R-:W-:Y:S02]  /*3410*/  IMAD.MOV R55, RZ, RZ, -R40 ;  /* 0x000000ffff377224 */ /* 0x000fe400078e0a28 */
[----:B------:R-:W-:-:S04]  /*3420*/  IMAD.HI.U32 R42, R5, R46, RZ ;  /* 0x0000002e052a7227 */ /* 0x000fc800078e00ff */
[----:B------:R-:W-:Y:S01]  /*3430*/  IMAD R43, R4, R55, R48 ;  /* 0x00000037042b7224 */ /* 0x000fe200078e0230 */
[----:B------:R-:W-:Y:S01]  /*3440*/  IABS R48, R164 ;  /* 0x000000a400307213 */ /* 0x000fe20000000000 */
[----:B------:R-:W-:Y:S02]  /*3450*/  IMAD.MOV R45, RZ, RZ, -R42 ;  /* 0x000000ffff2d7224 */ /* 0x000fe400078e0a2a */
[----:B------:R-:W-:-:S04]  /*3460*/  IMAD.HI.U32 R42, R5, R50, RZ ;  /* 0x00000032052a7227 */ /* 0x000fc800078e00ff */
[----:B------:R-:W-:Y:S01]  /*3470*/  @!P4 IMAD.IADD R41, R41, 0x1, -R4 ;  /* 0x000000012929c824 */ /* 0x000fe200078e0a04 */
[C---:B------:R-:W-:Y:S01]  /*3480*/  ISETP.GT.U32.AND P4, PT, R4.reuse, R43, PT ;  /* 0x0000002b0400720c */ /* 0x040fe20003f84070 */
[----:B------:R-:W-:Y:S02]  /*3490*/  IMAD R45, R4, R45, R46 ;  /* 0x0000002d042d7224 */ /* 0x000fe400078e022e */
[----:B------:R-:W-:-:S04]  /*34a0*/  IMAD.HI.U32 R44, R5, R52, RZ ;  /* 0x00000034052c7227 */ /* 0x000fc800078e00ff */
[----:B------:R-:W-:-:S04]  /*34b0*/  IMAD.HI.U32 R46, R5, R54, RZ ;  /* 0x00000036052e7227 */ /* 0x000fc800078e00ff */
[----:B------:R-:W-:Y:S02]  /*34c0*/  IMAD.MOV R61, RZ, RZ, -R42 ;  /* 0x000000ffff3d7224 */ /* 0x000fe400078e0a2a */
[----:B------:R-:W-:Y:S02]  /*34d0*/  IMAD.MOV R63, RZ, RZ, -R44 ;  /* 0x000000ffff3f7224 */ /* 0x000fe400078e0a2c */
[----:B------:R-:W-:Y:S01]  /*34e0*/  @!P3 IMAD.IADD R53, R53, 0x1, -R4 ;  /* 0x000000013535b824 */ /* 0x000fe200078e0a04 */
[C---:B------:R-:W-:Y:S01]  /*34f0*/  ISETP.GT.U32.AND P3, PT, R4.reuse, R45, PT ;  /* 0x0000002d0400720c */ /* 0x040fe20003f64070 */
[----:B------:R-:W-:Y:S02]  /*3500*/  IMAD.MOV R65, RZ, RZ, -R46 ;  /* 0x000000ffff417224 */ /* 0x000fe400078e0a2e */
[----:B------:R-:W-:Y:S02]  /*3510*/  IMAD R55, R4, R61, R50 ;  /* 0x0000003d04377224 */ /* 0x000fe400078e0232 */
[----:B------:R-:W-:-:S02]  /*3520*/  @!P2 IMAD.IADD R51, R51, 0x1, -R4 ;  /* 0x000000013333a824 */ /* 0x000fc400078e0a04 */
[C---:B------:R-:W-:Y:S02]  /*3530*/  IMAD R61, R4.reuse, R63, R52 ;  /* 0x0000003f043d7224 */ /* 0x040fe400078e0234 */
[C---:B------:R-:W-:Y:S01]  /*3540*/  IMAD R63, R4.reuse, R65, R54 ;  /* 0x00000041043f7224 */ /* 0x040fe200078e0236 */
[----:B------:R-:W-:Y:S01]  /*3550*/  IABS R65, R160 ;  /* 0x000000a000417213 */ /* 0x000fe20000000000 */
[--C-:B------:R-:W-:Y:S01]  /*3560*/  @!P4 IMAD.IADD R43, R43, 0x1, -R4.reuse ;  /* 0x000000012b2bc824 */ /* 0x100fe200078e0a04 */
[C---:B------:R-:W-:Y:S01]  /*3570*/  ISETP.GT.U32.AND P2, PT, R4.reuse, R51, PT ;  /* 0x000000330400720c */ /* 0x040fe20003f44070 */
[----:B------:R-:W-:Y:S01]  /*3580*/  @!P3 IMAD.IADD R45, R45, 0x1, -R4 ;  /* 0x000000012d2db824 */ /* 0x000fe200078e0a04 */
[----:B------:R-:W-:Y:S01]  /*3590*/  ISETP.GT.U32.AND P4, PT, R4, R63, PT ;  /* 0x0000003f0400720c */ /* 0x000fe20003f84070 */
[----:B------:R-:W-:-:S03]  /*35a0*/  IMAD.HI.U32 R40, R5, R65, RZ ;  /* 0x0000004105287227 */ /* 0x000fc600078e00ff */
[----:B------:R-:W-:Y:S01]  /*35b0*/  ISETP.GT.U32.AND P3, PT, R4, R45, PT ;  /* 0x0000002d0400720c */ /* 0x000fe20003f64070 */
[----:B------:R-:W-:Y:S02]  /*35c0*/  IMAD.MOV R40, RZ, RZ, -R40 ;  /* 0x000000ffff287224 */ /* 0x000fe400078e0a28 */
[----:B------:R-:W-:-:S04]  /*35d0*/  IMAD.HI.U32 R42, R5, R67, RZ ;  /* 0x00000043052a7227 */ /* 0x000fc800078e00ff */
[C---:B------:R-:W-:Y:S02]  /*35e0*/  IMAD R65, R4.reuse, R40, R65 ;  /* 0x0000002804417224 */ /* 0x040fe400078e0241 */
[--C-:B------:R-:W-:Y:S01]  /*35f0*/  @!P2 IMAD.IADD R51, R51, 0x1, -R4.reuse ;  /* 0x000000013333a824 */ /* 0x100fe200078e0a04 */
[C---:B------:R-:W-:Y:S01]  /*3600*/  ISETP.GT.U32.AND P2, PT, R4.reuse, R61, PT ;  /* 0x0000003d0400720c */ /* 0x040fe20003f44070 */
[----:B------:R-:W-:Y:S01]  /*3610*/  @!P4 IMAD.IADD R63, R63, 0x1, -R4 ;  /* 0x000000013f3fc824 */ /* 0x000fe200078e0a04 */
[C---:B------:R-:W-:Y:S01]  /*3620*/  ISETP.GT.U32.AND P4, PT, R4.reuse, R65, PT ;  /* 0x000000410400720c */ /* 0x040fe20003f84070 */
[----:B------:R-:W-:Y:S02]  /*3630*/  IMAD.MOV R42, RZ, RZ, -R42 ;  /* 0x000000ffff2a7224 */ /* 0x000fe400078e0a2a */
[----:B------:R-:W-:Y:S01]  /*3640*/  @!P3 IMAD.IADD R45, R45, 0x1, -R4 ;  /* 0x000000012d2db824 */ /* 0x000fe200078e0a04 */
[C---:B------:R-:W-:Y:S01]  /*3650*/  ISETP.GT.U32.AND P3, PT, R4.reuse, R55, PT ;  /* 0x000000370400720c */ /* 0x040fe20003f64070 */
[----:B------:R-:W-:-:S02]  /*3660*/  IMAD R67, R4, R42, R67 ;  /* 0x0000002a04437224 */ /* 0x000fc400078e0243 */
[----:B------:R-:W-:Y:S01]  /*3670*/  @!P5 IMAD.MOV R64, RZ, RZ, -R64 ;  /* 0x000000ffff40d224 */ /* 0x000fe200078e0a40 */
[----:B------:R-:W-:Y:S01]  /*3680*/  ISETP.GE.AND P5, PT, R151, RZ, PT ;  /* 0x000000ff9700720c */ /* 0x000fe20003fa6270 */
[----:B------:R-:W-:-:S04]  /*3690*/  IMAD.HI.U32 R44, R5, R69, RZ ;  /* 0x00000045052c7227 */ /* 0x000fc800078e00ff */
[--C-:B------:R-:W-:Y:S01]  /*36a0*/  @!P2 IMAD.IADD R61, R61, 0x1, -R4.reuse ;  /* 0x000000013d3da824 */ /* 0x100fe200078e0a04 */
[----:B------:R-:W-:Y:S01]  /*36b0*/  ISETP.GE.AND P2, PT, R155, RZ, PT ;  /* 0x000000ff9b00720c */ /* 0x000fe20003f46270 */
[----:B------:R-:W-:Y:S01]  /*36c0*/  @!P4 IMAD.IADD R65, R65, 0x1, -R4 ;  /* 0x000000014141c824 */ /* 0x000fe200078e0a04 */
[----:B------:R-:W-:Y:S01]  /*36d0*/  ISETP.GT.U32.AND P4, PT, R4, R67, PT ;  /* 0x000000430400720c */ /* 0x000fe20003f84070 */
[----:B------:R-:W-:Y:S02]  /*36e0*/  IMAD.MOV R44, RZ, RZ, -R44 ;  /* 0x000000ffff2c7224 */ /* 0x000fe400078e0a2c */
[----:B------:R-:W-:-:S04]  /*36f0*/  IMAD.HI.U32 R46, R5, R71, RZ ;  /* 0x00000047052e7227 */ /* 0x000fc800078e00ff */
[----:B------:R-:W-:Y:S02]  /*3700*/  IMAD R69, R4, R44, R69 ;  /* 0x0000002c04457224 */ /* 0x000fe400078e0245 */
[----:B------:R-:W-:Y:S02]  /*3710*/  IMAD.MOV.U32 R74, RZ, RZ, R53 ;  /* 0x000000ffff4a7224 */ /* 0x000fe400078e0035 */
[----:B------:R-:W-:Y:S02]  /*3720*/  IMAD.MOV.U32 R80, RZ, RZ, R51 ;  /* 0x000000ffff507224 */ /* 0x000fe400078e0033 */
[----:B------:R-:W-:Y:S01]  /*3730*/  @!P3 IMAD.IADD R55, R55, 0x1, -R4 ;  /* 0x000000013737b824 */ /* 0x000fe200078e0a04 */
[----:B------:R-:W-:Y:S01]  /*3740*/  ISETP.GE.AND P3, PT, R154, RZ, PT ;  /* 0x000000ff9a00720c */ /* 0x000fe20003f66270 */
[----:B------:R-:W-:Y:S02]  /*3750*/  IMAD.MOV R46, RZ, RZ, -R46 ;  /* 0x000000ffff2e7224 */ /* 0x000fe400078e0a2e */
[----:B------:R-:W-:-:S02]  /*3760*/  IMAD.MOV.U32 R72, RZ, RZ, R49 ;  /* 0x000000ffff487224 */ /* 0x000fc400078e0031 */
[----:B------:R-:W-:Y:S01]  /*3770*/  @!P1 IMAD.IADD R47, R47, 0x1, -R4 ;  /* 0x000000012f2f9824 */ /* 0x000fe200078e0a04 */
[----:B------:R-:W-:Y:S01]  /*3780*/  ISETP.GE.AND P1, PT, R153, RZ, PT ;  /* 0x000000ff9900720c */ /* 0x000fe20003f26270 */
[----:B------:R-:W-:Y:S01]  /*3790*/  @!P6 IMAD.MOV R74, RZ, RZ, -R74 ;  /* 0x000000ffff4ae224 */ /* 0x000fe200078e0a4a */
[C---:B------:R-:W-:Y:S01]  /*37a0*/  ISETP.GT.U32.AND P6, PT, R4.reuse, R65, PT ;  /* 0x000000410400720c */ /* 0x040fe20003fc4070 */
[----:B------:R-:W-:Y:S01]  /*37b0*/  @!P2 IMAD.MOV R80, RZ, RZ, -R80 ;  /* 0x000000ffff50a224 */ /* 0x000fe200078e0a50 */
[C---:B------:R-:W-:Y:S01]  /*37c0*/  ISETP.GT.U32.AND P2, PT, R4.reuse, R69, PT ;  /* 0x000000450400720c */ /* 0x040fe20003f44070 */
[C---:B------:R-:W-:Y:S02]  /*37d0*/  IMAD R71, R4.reuse, R46, R71 ;  /* 0x0000002e04477224 */ /* 0x040fe400078e0247 */
[----:B------:R-:W-:Y:S01]  /*37e0*/  @!P4 IMAD.IADD R67, R67, 0x1, -R4 ;  /* 0x000000014343c824 */ /* 0x000fe200078e0a04 */
[C---:B------:R-:W-:Y:S01]  /*37f0*/  ISETP.GT.U32.AND P4, PT, R4.reuse, R55, PT ;  /* 0x000000370400720c */ /* 0x040fe20003f84070 */
[----:B------:R-:W-:Y:S01]  /*3800*/  @!P5 IMAD.MOV R72, RZ, RZ, -R72 ;  /* 0x000000ffff48d224 */ /* 0x000fe200078e0a48 */
[----:B------:R-:W-:Y:S01]  /*3810*/  ISETP.GT.U32.AND P5, PT, R4, R61, PT ;  /* 0x0000003d0400720c */ /* 0x000fe20003fa4070 */
[----:B------:R-:W-:-:S04]  /*3820*/  IMAD.HI.U32 R46, R5, R79, RZ ;  /* 0x0000004f052e7227 */ /* 0x000fc800078e00ff */
[----:B------:R-:W-:Y:S02]  /*3830*/  IMAD.MOV.U32 R70, RZ, RZ, R47 ;  /* 0x000000ffff467224 */ /* 0x000fe400078e002f */
[----:B------:R-:W-:-:S04]  /*3840*/  IMAD.HI.U32 R40, R5, R73, RZ ;  /* 0x0000004905287227 */ /* 0x000fc800078e00ff */
[----:B------:R-:W-:-:S04]  /*3850*/  IMAD.HI.U32 R42, R5, R75, RZ ;  /* 0x0000004b052a7227 */ /* 0x000fc800078e00ff */
[----:B------:R-:W-:Y:S02]  /*3860*/  IMAD.MOV R46, RZ, RZ, -R46 ;  /* 0x000000ffff2e7224 */ /* 0x000fe400078e0a2e */
[----:B------:R-:W-:Y:S01]  /*3870*/  @!P0 IMAD.MOV R70, RZ, RZ, -R70 ;  /* 0x000000ffff468224 */ /* 0x000fe200078e0a46 */
[----:B------:R-:W-:Y:S01]  /*3880*/  ISETP.GT.U32.AND P0, PT, R4, R43, PT ;  /* 0x0000002b0400720c */ /* 0x000fe20003f04070 */
[----:B------:R-:W-:Y:S02]  /*3890*/  IMAD.MOV R40, RZ, RZ, -R40 ;  /* 0x000000ffff287224 */ /* 0x000fe400078e0a28 */
[----:B------:R-:W-:Y:S02]  /*38a0*/  IMAD.MOV R42, RZ, RZ, -R42 ;  /* 0x000000ffff2a7224 */ /* 0x000fe400078e0a2a */
[----:B------:R-:W-:Y:S02]  /*38b0*/  IMAD.MOV.U32 R78, RZ, RZ, R45 ;  /* 0x000000ffff4e7224 */ /* 0x000fe400078e002d */
[----:B------:R-:W-:-:S02]  /*38c0*/  IMAD.MOV.U32 R76, RZ, RZ, R41 ;  /* 0x000000ffff4c7224 */ /* 0x000fc400078e0029 */
[C---:B------:R-:W-:Y:S02]  /*38d0*/  IMAD R79, R4.reuse, R46, R79 ;  /* 0x0000002e044f7224 */ /* 0x040fe400078e024f */
[C---:B------:R-:W-:Y:S02]  /*38e0*/  IMAD R73, R4.reuse, R40, R73 ;  /* 0x0000002804497224 */ /* 0x040fe400078e0249 */
[C---:B------:R-:W-:Y:S02]  /*38f0*/  IMAD R75, R4.reuse, R42, R75 ;  /* 0x0000002a044b7224 */ /* 0x040fe400078e024b */
[----:B------:R-:W-:Y:S01]  /*3900*/  @!P3 IMAD.MOV R78, RZ, RZ, -R78 ;  /* 0x000000ffff4eb224 */ /* 0x000fe200078e0a4e */
[----:B------:R-:W-:Y:S01]  /*3910*/  ISETP.GT.U32.AND P3, PT, R4, R67, PT ;  /* 0x000000430400720c */ /* 0x000fe20003f64070 */
[----:B------:R-:W-:-:S04]  /*3920*/  IMAD.HI.U32 R44, R5, R77, RZ ;  /* 0x0000004d052c7227 */ /* 0x000fc800078e00ff */
[----:B------:R-:W-:-:S04]  /*3930*/  IMAD.HI.U32 R5, R5, R48, RZ ;  /* 0x0000003005057227 */ /* 0x000fc800078e00ff */
[----:B------:R-:W-:Y:S01]  /*3940*/  @!P1 IMAD.MOV R76, RZ, RZ, -R76 ;  /* 0x000000ffff4c9224 */ /* 0x000fe200078e0a4c */
[C---:B------:R-:W-:Y:S01]  /*3950*/  ISETP.GT.U32.AND P1, PT, R4.reuse, R63, PT ;  /* 0x0000003f0400720c */ /* 0x040fe20003f24070 */
[--C-:B------:R-:W-:Y:S01]  /*3960*/  @!P6 IMAD.IADD R65, R65, 0x1, -R4.reuse ;  /* 0x000000014141e824 */ /* 0x100fe200078e0a04 */
[----:B------:R-:W-:Y:S01]  /*3970*/  ISETP.GT.U32.AND P6, PT, R4, R79, PT ;  /* 0x0000004f0400720c */ /* 0x000fe20003fc4070 */
[--C-:B------:R-:W-:Y:S01]  /*3980*/  @!P2 IMAD.IADD R69, R69, 0x1, -R4.reuse ;  /* 0x000000014545a824 */ /* 0x100fe200078e0a04 */
[----:B------:R-:W-:Y:S01]  /*3990*/  ISETP.GE.AND P2, PT, R156, RZ, PT ;  /* 0x000000ff9c00720c */ /* 0x000fe20003f46270 */
[--C-:B------:R-:W-:Y:S01]  /*39a0*/  @!P4 IMAD.IADD R55, R55, 0x1, -R4.reuse ;  /* 0x000000013737c824 */ /* 0x100fe200078e0a04 */
[C---:B------:R-:W-:Y:S01]  /*39b0*/  ISETP.GT.U32.AND P4, PT, R4.reuse, R73, PT ;  /* 0x000000490400720c */ /* 0x040fe20003f84070 */
[----:B------:R-:W-:Y:S01]  /*39c0*/  @!P5 IMAD.IADD R61, R61, 0x1, -R4 ;  /* 0x000000013d3dd824 */ /* 0x000fe200078e0a04 */
[----:B------:R-:W-:Y:S01]  /*39d0*/  ISETP.GT.U32.AND P5, PT, R4, R75, PT ;  /* 0x0000004b0400720c */ /* 0x000fe20003fa4070 */
[----:B------:R-:W-:-:S02]  /*39e0*/  IMAD.MOV R5, RZ, RZ, -R5 ;  /* 0x000000ffff057224 */ /* 0x000fc400078e0a05 */
[----:B------:R-:W-:Y:S02]  /*39f0*/  IMAD.MOV R44, RZ, RZ, -R44 ;  /* 0x000000ffff2c7224 */ /* 0x000fe400078e0a2c */
[----:B------:R-:W-:Y:S01]  /*3a00*/  @!P0 IMAD.IADD R43, R43, 0x1, -R4 ;  /* 0x000000012b2b8824 */ /* 0x000fe200078e0a04 */
[C---:B------:R-:W-:Y:S01]  /*3a10*/  ISETP.GT.U32.AND P0, PT, R4.reuse, R71, PT ;  /* 0x000000470400720c */ /* 0x040fe20003f04070 */
[C---:B------:R-:W-:Y:S01]  /*3a20*/  IMAD R41, R4.reuse, R5, R48 ;  /* 0x0000000504297224 */ /* 0x040fe200078e0230 */
[----:B------:R-:W-:Y:S01]  /*3a30*/  LOP3.LUT R5, RZ, R3, RZ, 0x33, !PT ;  /* 0x00000003ff057212 */ /* 0x000fe200078e33ff */
[C---:B------:R-:W-:Y:S02]  /*3a40*/  IMAD R77, R4.reuse, R44, R77 ;  /* 0x0000002c044d7224 */ /* 0x040fe400078e024d */
[----:B------:R-:W-:Y:S02]  /*3a50*/  IMAD.MOV.U32 R82, RZ, RZ, R43 ;  /* 0x000000ffff527224 */ /* 0x000fe400078e002b */
[--C-:B------:R-:W-:Y:S01]  /*3a60*/  @!P3 IMAD.IADD R67, R67, 0x1, -R4.reuse ;  /* 0x000000014343b824 */ /* 0x100fe200078e0a04 */
[C---:B------:R-:W-:Y:S01]  /*3a70*/  ISETP.GT.U32.AND P3, PT, R4.reuse, R41, PT ;  /* 0x000000290400720c */ /* 0x040fe20003f64070 */
[--C-:B------:R-:W-:Y:S01]  /*3a80*/  @!P1 IMAD.IADD R63, R63, 0x1, -R4.reuse ;  /* 0x000000013f3f9824 */ /* 0x100fe200078e0a04 */
[C---:B------:R-:W-:Y:S01]  /*3a90*/  ISETP.GT.U32.AND P1, PT, R4.reuse, R77, PT ;  /* 0x0000004d0400720c */ /* 0x040fe20003f24070 */
[----:B------:R-:W-:Y:S01]  /*3aa0*/  @!P6 IMAD.IADD R79, R79, 0x1, -R4 ;  /* 0x000000014f4fe824 */ /* 0x000fe200078e0a04 */
[----:B------:R-:W-:Y:S01]  /*3ab0*/  ISETP.GE.AND P6, PT, R161, RZ, PT ;  /* 0x000000ffa100720c */ /* 0x000fe20003fc6270 */
[----:B------:R-:W-:Y:S01]  /*3ac0*/  @!P2 IMAD.MOV R82, RZ, RZ, -R82 ;  /* 0x000000ffff52a224 */ /* 0x000fe200078e0a52 */
[----:B------:R-:W-:Y:S01]  /*3ad0*/  ISETP.GT.U32.AND P2, PT, R4, R69, PT ;  /* 0x000000450400720c */ /* 0x000fe20003f44070 */
[--C-:B------:R-:W-:Y:S01]  /*3ae0*/  @!P4 IMAD.IADD R73, R73, 0x1, -R4.reuse ;  /* 0x000000014949c824 */ /* 0x100fe200078e0a04 */
[----:B------:R-:W-:Y:S01]  /*3af0*/  ISETP.GE.AND P4, PT, R158, RZ, PT ;  /* 0x000000ff9e00720c */ /* 0x000fe20003f86270 */
[--C-:B------:R-:W-:Y:S01]  /*3b00*/  @!P5 IMAD.IADD R75, R75, 0x1, -R4.reuse ;  /* 0x000000014b4bd824 */ /* 0x100fe200078e0a04 */
[----:B------:R-:W-:Y:S01]  /*3b10*/  ISETP.GE.AND P5, PT, R159, RZ, PT ;  /* 0x000000ff9f00720c */ /* 0x000fe20003fa6270 */
[--C-:B------:R-:W-:Y:S01]  /*3b20*/  @!P0 IMAD.IADD R71, R71, 0x1, -R4.reuse ;  /* 0x0000000147478824 */ /* 0x100fe200078e0a04 */
[----:B------:R-:W-:Y:S01]  /*3b30*/  ISETP.GE.AND P0, PT, R157, RZ, PT ;  /* 0x000000ff9d00720c */ /* 0x000fe20003f06270 */
[--C-:B------:R-:W-:Y:S01]  /*3b40*/  @!P3 IMAD.IADD R41, R41, 0x1, -R4.reuse ;  /* 0x000000012929b824 */ /* 0x100fe200078e0a04 */
[----:B------:R-:W-:Y:S01]  /*3b50*/  ISETP.GT.U32.AND P3, PT, R4, R73, PT ;  /* 0x000000490400720c */ /* 0x000fe20003f64070 */
[--C-:B------:R-:W-:Y:S01]  /*3b60*/  @!P1 IMAD.IADD R77, R77, 0x1, -R4.reuse ;  /* 0x000000014d4d9824 */ /* 0x100fe200078e0a04 */
[----:B------:R-:W-:Y:S01]  /*3b70*/  ISETP.GE.AND P1, PT, R160, RZ, PT ;  /* 0x000000ffa000720c */ /* 0x000fe20003f26270 */
[----:B------:R-:W-:Y:S01]  /*3b80*/  @!P6 IMAD.MOV R67, RZ, RZ, -R67 ;  /* 0x000000ffff43e224 */ /* 0x000fe200078e0a43 */
[----:B------:R-:W-:Y:S01]  /*3b90*/  ISETP.GT.U32.AND P6, PT, R4, R79, PT ;  /* 0x0000004f0400720c */ /* 0x000fe20003fc4070 */
[--C-:B------:R-:W-:Y:S01]  /*3ba0*/  @!P2 IMAD.IADD R69, R69, 0x1, -R4.reuse ;  /* 0x000000014545a824 */ /* 0x100fe200078e0a04 */
[----:B------:R-:W-:Y:S01]  /*3bb0*/  ISETP.GE.AND P2, PT, R162, RZ, PT ;  /* 0x000000ffa200720c */ /* 0x000fe20003f46270 */
[----:B------:R-:W-:Y:S01]  /*3bc0*/  @!P4 IMAD.MOV R61, RZ, RZ, -R61 ;  /* 0x000000ffff3dc224 */ /* 0x000fe200078e0a3d */
[C---:B------:R-:W-:Y:S01]  /*3bd0*/  ISETP.GT.U32.AND P4, PT, R4.reuse, R75, PT ;  /* 0x0000004b0400720c */ /* 0x040fe20003f84070 */
[----:B------:R-:W-:Y:S01]  /*3be0*/  @!P5 IMAD.MOV R63, RZ, RZ, -R63 ;  /* 0x000000ffff3fd224 */ /* 0x000fe200078e0a3f */
[C---:B------:R-:W-:Y:S01]  /*3bf0*/  ISETP.GT.U32.AND P5, PT, R4.reuse, R41, PT ;  /* 0x000000290400720c */ /* 0x040fe20003fa4070 */
[----:B------:R-:W-:Y:S01]  /*3c00*/  @!P0 IMAD.MOV R55, RZ, RZ, -R55 ;  /* 0x000000ffff378224 */ /* 0x000fe200078e0a37 */
[C---:B------:R-:W-:Y:S01]  /*3c10*/  ISETP.GT.U32.AND P0, PT, R4.reuse, R71, PT ;  /* 0x000000470400720c */ /* 0x040fe20003f04070 */
[--C-:B------:R-:W-:Y:S01]  /*3c20*/  @!P3 IMAD.IADD R73, R73, 0x1, -R4.reuse ;  /* 0x000000014949b824 */ /* 0x100fe200078e0a04 */
[----:B------:R-:W-:Y:S01]  /*3c30*/  ISETP.GE.AND P3, PT, R169, RZ, PT ;  /* 0x000000ffa900720c */ /* 0x000fe20003f66270 */
[----:B------:R-:W-:Y:S01]  /*3c40*/  @!P1 IMAD.MOV R65, RZ, RZ, -R65 ;  /* 0x000000ffff419224 */ /* 0x000fe200078e0a41 */
[----:B------:R-:W-:Y:S01]  /*3c50*/  ISETP.GT.U32.AND P1, PT, R4, R77, PT ;  /* 0x0000004d0400720c */ /* 0x000fe20003f24070 */
[--C-:B------:R-:W-:Y:S01]  /*3c60*/  @!P6 IMAD.IADD R79, R79, 0x1, -R4.reuse ;  /* 0x000000014f4fe824 */ /* 0x100fe200078e0a04 */
[----:B------:R-:W-:Y:S01]  /*3c70*/  ISETP.GE.AND P6, PT, R172, RZ, PT ;  /* 0x000000ffac00720c */ /* 0x000fe20003fc6270 */
[----:B------:R-:W-:Y:S01]  /*3c80*/  @!P2 IMAD.MOV R69, RZ, RZ, -R69 ;  /* 0x000000ffff45a224 */ /* 0x000fe200078e0a45 */
[----:B------:R-:W-:Y:S01]  /*3c90*/  ISETP.NE.AND P2, PT, R3, RZ, PT ;  /* 0x000000ff0300720c */ /* 0x000fe20003f45270 */
[--C-:B------:R-:W-:Y:S01]  /*3ca0*/  @!P4 IMAD.IADD R75, R75, 0x1, -R4.reuse ;  /* 0x000000014b4bc824 */ /* 0x100fe200078e0a04 */
[----:B------:R-:W-:Y:S01]  /*3cb0*/  ISETP.GE.AND P4, PT, R170, RZ, PT ;  /* 0x000000ffaa00720c */ /* 0x000fe20003f86270 */
[--C-:B------:R-:W-:Y:S01]  /*3cc0*/  @!P5 IMAD.IADD R41, R41, 0x1, -R4.reuse ;  /* 0x000000012929d824 */ /* 0x100fe200078e0a04 */
[----:B------:R-:W-:Y:S01]  /*3cd0*/  SEL R40, R5, R2, !P2 ;  /* 0x0000000205287207 */ /* 0x000fe20005000000 */
[--C-:B------:R-:W-:Y:S01]  /*3ce0*/  @!P0 IMAD.IADD R71, R71, 0x1, -R4.reuse ;  /* 0x0000000147478824 */ /* 0x100fe200078e0a04 */
[C---:B------:R-:W-:Y:S01]  /*3cf0*/  SEL R42, R5.reuse, R7, !P2 ;  /* 0x00000007052a7207 */ /* 0x040fe20005000000 */
[----:B------:R-:W-:Y:S01]  /*3d00*/  IMAD.MOV.U32 R84, RZ, RZ, R41 ;  /* 0x000000ffff547224 */ /* 0x000fe200078e0029 */
[----:B------:R-:W-:Y:S01]  /*3d10*/  SEL R41, R5, R6, !P2 ;  /* 0x0000000605297207 */ /* 0x000fe20005000000 */
[----:B------:R-:W-:Y:S01]  /*3d20*/  IMAD R40, R40, UR66, RZ ;  /* 0x0000004228287c24 */ /* 0x000fe2000f8e02ff */
[----:B------:R-:W-:Y:S01]  /*3d30*/  ISETP.GE.AND P5, PT, R164, RZ, PT ;  /* 0x000000ffa400720c */ /* 0x000fe20003fa6270 */
[----:B------:R-:W-:Y:S01]  /*3d40*/  @!P1 IMAD.IADD R77, R77, 0x1, -R4 ;  /* 0x000000014d4d9824 */ /* 0x000fe200078e0a04 */
[----:B------:R-:W-:Y:S01]  /*3d50*/  SEL R43, R5, R8, !P2 ;  /* 0x00000008052b7207 */ /* 0x000fe20005000000 */
[----:B------:R-:W-:Y:S01]  /*3d60*/  IMAD R41, R41, UR66, RZ ;  /* 0x0000004229297c24 */ /* 0x000fe2000f8e02ff */
[----:B------:R-:W-:Y:S01]  /*3d70*/  ISETP.GE.AND P0, PT, R163, RZ, PT ;  /* 0x000000ffa300720c */ /* 0x000fe20003f06270 */
[----:B------:R-:W-:Y:S01]  /*3d80*/  @!P6 IMAD.MOV R79, RZ, RZ, -R79 ;  /* 0x000000ffff4fe224 */ /* 0x000fe200078e0a4f */
[----:B------:R-:W-:Y:S01]  /*3d90*/  ISETP.GE.AND P1, PT, R171, RZ, PT ;  /* 0x000000ffab00720c */ /* 0x000fe20003f26270 */
[----:B------:R-:W-:Y:S01]  /*3da0*/  @!P4 IMAD.MOV R75, RZ, RZ, -R75 ;  /* 0x000000ffff4bc224 */ /* 0x000fe200078e0a4b */
[C---:B------:R-:W-:Y:S01]  /*3db0*/  SEL R44, R5.reuse, R9, !P2 ;  /* 0x00000009052c7207 */ /* 0x040fe20005000000 */
[----:B------:R-:W-:Y:S01]  /*3dc0*/  IMAD R42, R42, UR66, RZ ;  /* 0x000000422a2a7c24 */ /* 0x000fe2000f8e02ff */
[----:B------:R-:W-:Y:S01]  /*3dd0*/  SEL R33, R5, R33, !P2 ;  /* 0x0000002105217207 */ /* 0x000fe20005000000 */
[----:B------:R-:W-:Y:S01]  /*3de0*/  IMAD R43, R43, UR66, RZ ;  /* 0x000000422b2b7c24 */ /* 0x000fe2000f8e02ff */
[----:B------:R-:W-:Y:S01]  /*3df0*/  SHF.R.S32.HI R169, RZ, 0x1f, R40 ;  /* 0x0000001fffa97819 */ /* 0x000fe20000011428 */
[----:B------:R-:W-:Y:S01]  /*3e00*/  IMAD R44, R44, UR66, RZ ;  /* 0x000000422c2c7c24 */ /* 0x000fe2000f8e02ff */
[----:B--2---:R-:W-:Y:S01]  /*3e10*/  IADD3 R170, P6, PT, R40, UR42, RZ ;  /* 0x0000002a28aa7c10 */ /* 0x004fe2000ffde0ff */
[----:B------:R-:W-:Y:S01]  /*3e20*/  @!P5 IMAD.MOV R84, RZ, RZ, -R84 ;  /* 0x000000ffff54d224 */ /* 0x000fe200078e0a54 */
[----:B------:R-:W-:Y:S01]  /*3e30*/  SEL R45, R5, R10, !P2 ;  /* 0x0000000a052d7207 */ /* 0x000fe20005000000 */
[----:B------:R-:W-:Y:S01]  /*3e40*/  @!P0 IMAD.MOV R71, RZ, RZ, -R71 ;  /* 0x000000ffff478224 */ /* 0x000fe200078e0a47 */
[----:B------:R-:W-:Y:S01]  /*3e50*/  SHF.R.S32.HI R171, RZ, 0x1f, R41 ;  /* 0x0000001fffab7819 */ /* 0x000fe20000011429 */
[----:B------:R-:W-:Y:S01]  /*3e60*/  @!P3 IMAD.MOV R73, RZ, RZ, -R73 ;  /* 0x000000ffff49b224 */ /* 0x000fe200078e0a49 */
[----:B------:R-:W-:Y:S01]  /*3e70*/  IADD3 R172, P4, PT, R41, UR42, RZ ;  /* 0x0000002a29ac7c10 */ /* 0x000fe2000ff9e0ff */
[----:B------:R-:W-:Y:S01]  /*3e80*/  IMAD R45, R45, UR66, RZ ;  /* 0x000000422d2d7c24 */ /* 0x000fe2000f8e02ff */
[C---:B------:R-:W-:Y:S01]  /*3e90*/  SEL R46, R5.reuse, R11, !P2 ;  /* 0x0000000b052e7207 */ /* 0x040fe20005000000 */
[----:B------:R-:W-:Y:S01]  /*3ea0*/  @!P1 IMAD.MOV R77, RZ, RZ, -R77 ;  /* 0x000000ffff4d9224 */ /* 0x000fe200078e0a4d */
[----:B------:R-:W-:Y:S01]  /*3eb0*/  SEL R11, R5, R55, !P2 ;  /* 0x00000037050b7207 */ /* 0x000fe20005000000 */
[----:B------:R-:W-:Y:S01]  /*3ec0*/  IMAD R55, R33, UR66, RZ ;  /* 0x0000004221377c24 */ /* 0x000fe2000f8e02ff */
[----:B------:R-:W-:Y:S01]  /*3ed0*/  IADD3.X R169, PT, PT, R169, UR43, RZ, P6, !PT ;  /* 0x0000002ba9a97c10 */ /* 0x000fe2000b7fe4ff */
[----:B------:R-:W-:Y:S01]  /*3ee0*/  IMAD R46, R46, UR66, RZ ;  /* 0x000000422e2e7c24 */ /* 0x000fe2000f8e02ff */
[----:B------:R-:W-:Y:S01]  /*3ef0*/  SEL R37, R5, R37, !P2 ;  /* 0x0000002505257207 */ /* 0x000fe20005000000 */
[----:B------:R-:W-:Y:S01]  /*3f00*/  IMAD R11, R11, UR66, RZ ;  /* 0x000000420b0b7c24 */ /* 0x000fe2000f8e02ff */
[----:B------:R-:W-:Y:S01]  /*3f10*/  SHF.R.S32.HI R173, RZ, 0x1f, R42 ;  /* 0x0000001fffad7819 */ /* 0x000fe2000001142a */
[----:B-----5:R-:W-:Y:S01]  /*3f20*/  IMAD R166, R166, UR76, RZ ;  /* 0x0000004ca6a67c24 */ /* 0x020fe2000f8e02ff */
[----:B------:R-:W-:Y:S01]  /*3f30*/  IADD3 R174, P6, PT, R42, UR42, RZ ;  /* 0x0000002a2aae7c10 */ /* 0x000fe2000ffde0ff */
[----:B------:R-:W-:Y:S01]  /*3f40*/  IMAD R37, R37, UR66, RZ ;  /* 0x0000004225257c24 */ /* 0x000fe2000f8e02ff */
[----:B------:R-:W-:Y:S01]  /*3f50*/  IADD3.X R171, PT, PT, R171, UR43, RZ, P4, !PT ;  /* 0x0000002babab7c10 */ /* 0x000fe2000a7fe4ff */
[----:B------:R-:W-:Y:S01]  /*3f60*/  IMAD R165, R165, UR76, RZ ;  /* 0x0000004ca5a57c24 */ /* 0x000fe2000f8e02ff */
[----:B------:R-:W-:Y:S01]  /*3f70*/  SEL R47, R5, R12, !P2 ;  /* 0x0000000c052f7207 */ /* 0x000fe20005000000 */
[----:B------:R-:W-:Y:S01]  /*3f80*/  USHF.R.S32.HI UR76, URZ, 0x1f, UR67 ;  /* 0x0000001fff4c7899 */ /* 0x000fe20008011443 */
[----:B------:R-:W-:-:S02]  /*3f90*/  SHF.R.S32.HI R175, RZ, 0x1f, R43 ;  /* 0x0000001fffaf7819 */ /* 0x000fc4000001142b */
[----:B------:R-:W-:Y:S01]  /*3fa0*/  IADD3 R180, P4, PT, R43, UR42, RZ ;  /* 0x0000002a2bb47c10 */ /* 0x000fe2000ff9e0ff */
[----:B------:R-:W-:Y:S01]  /*3fb0*/  IMAD R47, R47, UR66, RZ ;  /* 0x000000422f2f7c24 */ /* 0x000fe2000f8e02ff */
[----:B------:R-:W-:Y:S02]  /*3fc0*/  SEL R36, R5, R36, !P2 ;  /* 0x0000002405247207 */ /* 0x000fe40005000000 */
[----:B------:R-:W-:Y:S02]  /*3fd0*/  IADD3.X R173, PT, PT, R173, UR43, RZ, P6, !PT ;  /* 0x0000002badad7c10 */ /* 0x000fe4000b7fe4ff */
[----:B------:R-:W-:Y:S01]  /*3fe0*/  SEL R48, R5, R13, !P2 ;  /* 0x0000000d05307207 */ /* 0x000fe20005000000 */
[----:B------:R-:W-:Y:S01]  /*3ff0*/  IMAD R36, R36, UR66, RZ ;  /* 0x0000004224247c24 */ /* 0x000fe2000f8e02ff */
[----:B------:R-:W-:Y:S02]  /*4000*/  IADD3 R33, P5, PT, R55, UR42, RZ ;  /* 0x0000002a37217c10 */ /* 0x000fe4000ffbe0ff */
[----:B------:R-:W-:Y:S01]  /*4010*/  SHF.R.S32.HI R181, RZ, 0x1f, R44 ;  /* 0x0000001fffb57819 */ /* 0x000fe2000001142c */
[----:B------:R-:W-:Y:S01]  /*4020*/  IMAD R48, R48, UR66, RZ ;  /* 0x0000004230307c24 */ /* 0x000fe2000f8e02ff */
[----:B------:R-:W-:-:S02]  /*4030*/  IADD3 R182, P6, PT, R44, UR42, RZ ;  /* 0x0000002a2cb67c10 */ /* 0x000fc4000ffde0ff */
[----:B------:R-:W-:Y:S02]  /*4040*/  IADD3.X R175, PT, PT, R175, UR43, RZ, P4, !PT ;  /* 0x0000002bafaf7c10 */ /* 0x000fe4000a7fe4ff */
[C---:B------:R-:W-:Y:S02]  /*4050*/  SEL R49, R5.reuse, R14, !P2 ;  /* 0x0000000e05317207 */ /* 0x040fe40005000000 */
[----:B------:R-:W-:Y:S02]  /*4060*/  SEL R35, R5, R35, !P2 ;  /* 0x0000002305237207 */ /* 0x000fe40005000000 */
[----:B------:R-:W-:Y:S01]  /*4070*/  SHF.R.S32.HI R205, RZ, 0x1f, R45 ;  /* 0x0000001fffcd7819 */ /* 0x000fe2000001142d */
[----:B------:R-:W-:Y:S01]  /*4080*/  IMAD R49, R49, UR66, RZ ;  /* 0x0000004231317c24 */ /* 0x000fe2000f8e02ff */
[----:B------:R-:W-:Y:S02]  /*4090*/  IADD3 R210, P4, PT, R45, UR42, RZ ;  /* 0x0000002a2dd27c10 */ /* 0x000fe4000ff9e0ff */
[----:B------:R-:W-:-:S02]  /*40a0*/  CS2R R44, SRZ ;  /* 0x00000000002c7805 */ /* 0x000fc4000001ff00 */
[----:B------:R-:W-:Y:S02]  /*40b0*/  R2UR UR7, R33 ;  /* 0x00000000210772ca */ /* 0x000fe400000e0000 */
[----:B------:R-:W-:Y:S02]  /*40c0*/  IADD3.X R181, PT, PT, R181, UR43, RZ, P6, !PT ;  /* 0x0000002bb5b57c10 */ /* 0x000fe4000b7fe4ff */
[C---:B------:R-:W-:Y:S02]  /*40d0*/  SEL R50, R5.reuse, R15, !P2 ;  /* 0x0000000f05327207 */ /* 0x040fe40005000000 */
[C---:B------:R-:W-:Y:S02]  /*40e0*/  SEL R20, R5.reuse, R20, !P2 ;  /* 0x0000001405147207 */ /* 0x040fe40005000000 */
[C---:B------:R-:W-:Y:S01]  /*40f0*/  SEL R34, R5.reuse, R34, !P2 ;  /* 0x0000002205227207 */ /* 0x040fe20005000000 */
[----:B------:R-:W-:Y:S01]  /*4100*/  IMAD R50, R50, UR66, RZ ;  /* 0x0000004232327c24 */ /* 0x000fe2000f8e02ff */
[----:B------:R-:W-:Y:S01]  /*4110*/  SEL R6, R5, R63, !P2 ;  /* 0x0000003f05067207 */ /* 0x000fe20005000000 */
[----:B------:R-:W-:Y:S01]  /*4120*/  IMAD R63, R35, UR66, RZ ;  /* 0x00000042233f7c24 */ /* 0x000fe2000f8e02ff */
[----:B------:R-:W-:-:S02]  /*4130*/  IADD3 R33, P0, PT, R37, UR42, RZ ;  /* 0x0000002a25217c10 */ /* 0x000fc4000ff1e0ff */
[----:B------:R-:W-:Y:S02]  /*4140*/  SHF.R.S32.HI R211, RZ, 0x1f, R46 ;  /* 0x0000001fffd37819 */ /* 0x000fe4000001142e */
[----:B------:R-:W-:Y:S02]  /*4150*/  IADD3 R215, P6, PT, R46, UR42, RZ ;  /* 0x0000002a2ed77c10 */ /* 0x000fe4000ffde0ff */
[----:B------:R-:W-:Y:S02]  /*4160*/  IADD3.X R205, PT, PT, R205, UR43, RZ, P4, !PT ;  /* 0x0000002bcdcd7c10 */ /* 0x000fe4000a7fe4ff */
[C---:B------:R-:W-:Y:S02]  /*4170*/  SEL R51, R5.reuse, R16, !P2 ;  /* 0x0000001005337207 */ /* 0x040fe40005000000 */
[C---:B------:R-:W-:Y:S02]  /*4180*/  SEL R52, R5.reuse, R17, !P2 ;  /* 0x0000001105347207 */ /* 0x040fe40005000000 */
[----:B------:R-:W-:Y:S01]  /*4190*/  SEL R53, R5, R18, !P2 ;  /* 0x0000001205357207 */ /* 0x000fe20005000000 */
[----:B------:R-:W-:Y:S01]  /*41a0*/  IMAD R51, R51, UR66, RZ ;  /* 0x0000004233337c24 */ /* 0x000fe2000f8e02ff */
[----:B------:R-:W-:Y:S01]  /*41b0*/  SEL R54, R5, R0, !P2 ;  /* 0x0000000005367207 */ /* 0x000fe20005000000 */
[----:B------:R-:W-:Y:S01]  /*41c0*/  IMAD R52, R52, UR66, RZ ;  /* 0x0000004234347c24 */ /* 0x000fe2000f8e02ff */
[----:B------:R-:W-:Y:S01]  /*41d0*/  SHF.R.S32.HI R216, RZ, 0x1f, R47 ;  /* 0x0000001fffd87819 */ /* 0x000fe2000001142f */
[----:B------:R-:W-:Y:S01]  /*41e0*/  IMAD R53, R53, UR66, RZ ;  /* 0x0000004235357c24 */ /* 0x000fe2000f8e02ff */
[----:B------:R-:W-:Y:S01]  /*41f0*/  IADD3 R217, P4, PT, R47, UR42, RZ ;  /* 0x0000002a2fd97c10 */ /* 0x000fe2000ff9e0ff */
[----:B------:R-:W-:Y:S01]  /*4200*/  IMAD R54, R54, UR66, RZ ;  /* 0x0000004236367c24 */ /* 0x000fe2000f8e02ff */
[----:B------:R-:W-:-:S02]  /*4210*/  SEL R19, R5, R19, !P2 ;  /* 0x0000001305137207 */ /* 0x000fc40005000000 */
[----:B------:R-:W-:Y:S02]  /*4220*/  CS2R R46, SRZ ;  /* 0x00000000002e7805 */ /* 0x000fe4000001ff00 */
[C---:B------:R-:W-:Y:S02]  /*4230*/  SEL R25, R5.reuse, R25, !P2 ;  /* 0x0000001905197207 */ /* 0x040fe40005000000 */
[C---:B------:R-:W-:Y:S02]  /*4240*/  SEL R21, R5.reuse, R21, !P2 ;  /* 0x0000001505157207 */ /* 0x040fe40005000000 */
[----:B------:R-:W-:Y:S01]  /*4250*/  SEL R22, R5, R22, !P2 ;  /* 0x0000001605167207 */ /* 0x000fe20005000000 */
[----:B------:R-:W-:Y:S01]  /*4260*/  IMAD R25, R25, UR66, RZ ;  /* 0x0000004219197c24 */ /* 0x000fe2000f8e02ff */
[C---:B------:R-:W-:Y:S02]  /*4270*/  SEL R23, R5.reuse, R23, !P2 ;  /* 0x0000001705177207 */ /* 0x040fe40005000000 */
[C---:B------:R-:W-:Y:S01]  /*4280*/  SEL R24, R5.reuse, R24, !P2 ;  /* 0x0000001805187207 */ /* 0x040fe20005000000 */
[----:B------:R-:W-:Y:S01]  /*4290*/  IMAD R22, R22, UR66, RZ ;  /* 0x0000004216167c24 */ /* 0x000fe2000f8e02ff */
[----:B------:R-:W-:Y:S01]  /*42a0*/  SEL R26, R5, R26, !P2 ;  /* 0x0000001a051a7207 */ /* 0x000fe20005000000 */
[----:B------:R-:W-:Y:S01]  /*42b0*/  IMAD R23, R23, UR66, RZ ;  /* 0x0000004217177c24 */ /* 0x000fe2000f8e02ff */
[C---:B------:R-:W-:Y:S01]  /*42c0*/  SEL R27, R5.reuse, R27, !P2 ;  /* 0x0000001b051b7207 */ /* 0x040fe20005000000 */
[----:B------:R-:W-:Y:S01]  /*42d0*/  IMAD R24, R24, UR66, RZ ;  /* 0x0000004218187c24 */ /* 0x000fe2000f8e02ff */
[C---:B------:R-:W-:Y:S01]  /*42e0*/  SEL R29, R5.reuse, R29, !P2 ;  /* 0x0000001d051d7207 */ /* 0x040fe20005000000 */
[----:B------:R-:W-:Y:S01]  /*42f0*/  IMAD R26, R26, UR66, RZ ;  /* 0x000000421a1a7c24 */ /* 0x000fe2000f8e02ff */
[----:B------:R-:W-:Y:S01]  /*4300*/  SEL R28, R5, R28, !P2 ;  /* 0x0000001c051c7207 */ /* 0x000fe20005000000 */
        /* <DEDUP_REMOVED lines=35> */
[----:B------:R-:W-:-:S02]  /*4540*/  SEL R18, R5, R76, !P2 ;  /* 0x0000004c05127207 */ /* 0x000fc40005000000 */
[C---:B------:R-:W-:Y:S02]  /*4550*/  SEL R15, R5.reuse, R78, !P2 ;  /* 0x0000004e050f7207 */ /* 0x040fe40005000000 */
[C---:B------:R-:W-:Y:S02]  /*4560*/  SEL R14, R5.reuse, R80, !P2 ;  /* 0x00000050050e7207 */ /* 0x040fe40005000000 */
[----:B------:R-:W-:Y:S02]  /*4570*/  CS2R R80, SRZ ;  /* 0x0000000000507805 */ /* 0x000fe4000001ff00 */
[C---:B------:R-:W-:Y:S02]  /*4580*/  SEL R13, R5.reuse, R82, !P2 ;  /* 0x00000052050d7207 */ /* 0x040fe40005000000 */
[----:B------:R-:W-:Y:S02]  /*4590*/  CS2R R82, SRZ ;  /* 0x0000000000527805 */ /* 0x000fe4000001ff00 */
[C---:B------:R-:W-:Y:S01]  /*45a0*/  SEL R12, R5.reuse, R61, !P2 ;  /* 0x0000003d050c7207 */ /* 0x040fe20005000000 */
[----:B------:R-:W-:Y:S01]  /*45b0*/  IMAD R61, R34, UR66, RZ ;  /* 0x00000042223d7c24 */ /* 0x000fe2000f8e02ff */
[----:B------:R-:W-:-:S02]  /*45c0*/  SEL R8, R5, R65, !P2 ;  /* 0x0000004105087207 */ /* 0x000fc40005000000 */
[C---:B------:R-:W-:Y:S02]  /*45d0*/  SEL R9, R5.reuse, R67, !P2 ;  /* 0x0000004305097207 */ /* 0x040fe40005000000 */
[C---:B------:R-:W-:Y:S02]  /*45e0*/  SEL R10, R5.reuse, R69, !P2 ;  /* 0x00000045050a7207 */ /* 0x040fe40005000000 */
[C---:B------:R-:W-:Y:S02]  /*45f0*/  SEL R0, R5.reuse, R71, !P2 ;  /* 0x0000004705007207 */ /* 0x040fe40005000000 */
[C---:B------:R-:W-:Y:S02]  /*4600*/  SEL R2, R5.reuse, R73, !P2 ;  /* 0x0000004905027207 */ /* 0x040fe40005000000 */
[----:B------:R-:W-:Y:S02]  /*4610*/  CS2R R72, SRZ ;  /* 0x0000000000487805 */ /* 0x000fe4000001ff00 */
[----:B------:R-:W-:-:S02]  /*4620*/  SEL R4, R5, R75, !P2 ;  /* 0x0000004b05047207 */ /* 0x000fc40005000000 */
[----:B------:R-:W-:Y:S02]  /*4630*/  CS2R R74, SRZ ;  /* 0x00000000004a7805 */ /* 0x000fe4000001ff00 */
[C---:B------:R-:W-:Y:S01]  /*4640*/  SEL R7, R5.reuse, R77, !P2 ;  /* 0x0000004d05077207 */ /* 0x040fe20005000000 */
[----:B------:R-:W-:Y:S01]  /*4650*/  IMAD R2, R2, UR66, RZ ;  /* 0x0000004202027c24 */ /* 0x000fe2000f8e02ff */
[C---:B------:R-:W-:Y:S01]  /*4660*/  SEL R3, R5.reuse, R79, !P2 ;  /* 0x0000004f05037207 */ /* 0x040fe20005000000 */
[----:B------:R-:W-:Y:S01]  /*4670*/  IMAD R4, R4, UR66, RZ ;  /* 0x0000004204047c24 */ /* 0x000fe2000f8e02ff */
[----:B------:R-:W-:Y:S02]  /*4680*/  SEL R5, R5, R84, !P2 ;  /* 0x0000005405057207 */ /* 0x000fe40005000000 */
[----:B------:R-:W-:Y:S02]  /*4690*/  CS2R R76, SRZ ;  /* 0x00000000004c7805 */ /* 0x000fe4000001ff00 */
[----:B------:R-:W-:-:S02]  /*46a0*/  IADD3 R35, P2, PT, R36, UR42, RZ ;  /* 0x0000002a24237c10 */ /* 0x000fc4000ff5e0ff */
[----:B------:R-:W-:Y:S02]  /*46b0*/  CS2R R78, SRZ ;  /* 0x00000000004e7805 */ /* 0x000fe4000001ff00 */
[----:B------:R-:W-:Y:S01]  /*46c0*/  R2UR UR11, R33 ;  /* 0x00000000210b72ca */ /* 0x000fe200000e0000 */
[----:B------:R-:W-:Y:S01]  /*46d0*/  IMAD R33, R20, UR66, RZ ;  /* 0x0000004214217c24 */ /* 0x000fe2000f8e02ff */
[----:B------:R-:W-:Y:S02]  /*46e0*/  IADD3.X R211, PT, PT, R211, UR43, RZ, P6, !PT ;  /* 0x0000002bd3d37c10 */ /* 0x000fe4000b7fe4ff */
[----:B------:R-:W-:Y:S02]  /*46f0*/  CS2R R84, SRZ ;  /* 0x0000000000547805 */ /* 0x000fe4000001ff00 */
[----:B------:R-:W-:Y:S02]  /*4700*/  SHF.R.S32.HI R221, RZ, 0x1f, R48 ;  /* 0x0000001fffdd7819 */ /* 0x000fe40000011430 */
[----:B------:R-:W-:-:S02]  /*4710*/  IADD3 R222, P6, PT, R48, UR42, RZ ;  /* 0x0000002a30de7c10 */ /* 0x000fc4000ffde0ff */
[----:B------:R-:W-:Y:S02]  /*4720*/  IADD3.X R216, PT, PT, R216, UR43, RZ, P4, !PT ;  /* 0x0000002bd8d87c10 */ /* 0x000fe4000a7fe4ff */
[----:B------:R-:W-:Y:S02]  /*4730*/  IADD3 R34, P1, PT, R63, UR42, RZ ;  /* 0x0000002a3f227c10 */ /* 0x000fe4000ff3e0ff */
[----:B------:R-:W-:Y:S02]  /*4740*/  SHF.R.S32.HI R241, RZ, 0x1f, R49 ;  /* 0x0000001ffff17819 */ /* 0x000fe40000011431 */
[----:B------:R-:W-:Y:S02]  /*4750*/  IADD3 R20, P4, PT, R49, UR42, RZ ;  /* 0x0000002a31147c10 */ /* 0x000fe4000ff9e0ff */
[----:B------:R-:W-:Y:S02]  /*4760*/  CS2R R48, SRZ ;  /* 0x0000000000307805 */ /* 0x000fe4000001ff00 */
[----:B------:R-:W-:Y:S01]  /*4770*/  R2UR UR9, R35 ;  /* 0x00000000230972ca */ /* 0x000fe200000e0000 */
[----:B------:R-:W-:Y:S01]  /*4780*/  IMAD R35, R21, UR66, RZ ;  /* 0x0000004215237c24 */ /* 0x000fe2000f8e02ff */
[----:B------:R-:W-:Y:S01]  /*4790*/  IADD3.X R221, PT, PT, R221, UR43, RZ, P6, !PT ;  /* 0x0000002bdddd7c10 */ /* 0x000fe2000b7fe4ff */
[----:B------:R0:W-:Y:S01]  /*47a0*/  STL [R1], R20 ;  /* 0x0000001401007387 */ /* 0x0001e20000100800 */
[----:B------:R-:W-:Y:S01]  /*47b0*/  R2UR UR10, R34 ;  /* 0x00000000220a72ca */ /* 0x000fe200000e0000 */
[----:B------:R-:W-:Y:S01]  /*47c0*/  IMAD R34, R19, UR66, RZ ;  /* 0x0000004213227c24 */ /* 0x000fe2000f8e02ff */
[----:B------:R-:W-:-:S02]  /*47d0*/  IADD3 R21, P6, PT, R50, UR42, RZ ;  /* 0x0000002a32157c10 */ /* 0x000fc4000ffde0ff */
[----:B------:R-:W-:Y:S02]  /*47e0*/  IADD3.X R241, PT, PT, R241, UR43, RZ, P4, !PT ;  /* 0x0000002bf1f17c10 */ /* 0x000fe4000a7fe4ff */
[----:B------:R-:W-:Y:S01]  /*47f0*/  IADD3 R40, P4, PT, R51, UR42, RZ ;  /* 0x0000002a33287c10 */ /* 0x000fe2000ff9e0ff */
[----:B------:R1:W-:Y:S01]  /*4800*/  STL [R1+0x8], R21 ;  /* 0x0000081501007387 */ /* 0x0003e20000100800 */
[----:B------:R-:W-:Y:S02]  /*4810*/  SHF.R.S32.HI R19, RZ, 0x1f, R50 ;  /* 0x0000001fff137819 */ /* 0x000fe40000011432 */
[----:B0-----:R-:W-:Y:S01]  /*4820*/  SHF.R.S32.HI R20, RZ, 0x1f, R51 ;  /* 0x0000001fff147819 */ /* 0x001fe20000011433 */
[----:B------:R0:W-:Y:S01]  /*4830*/  STL [R1+0x20], R40 ;  /* 0x0000202801007387 */ /* 0x0001e20000100800 */
[----:B------:R-:W-:Y:S02]  /*4840*/  IADD3.X R41, PT, PT, R19, UR43, RZ, P6, !PT ;  /* 0x0000002b13297c10 */ /* 0x000fe4000b7fe4ff */
[----:B------:R-:W-:-:S02]  /*4850*/  CS2R R50, SRZ ;  /* 0x0000000000327805 */ /* 0x000fc4000001ff00 */
[----:B------:R-:W-:Y:S02]  /*4860*/  SHF.R.S32.HI R19, RZ, 0x1f, R33 ;  /* 0x0000001fff137819 */ /* 0x000fe40000011421 */
[----:B------:R-:W-:Y:S01]  /*4870*/  IADD3 R65, P3, PT, R61, UR42, RZ ;  /* 0x0000002a3d417c10 */ /* 0x000fe2000ff7e0ff */
[----:B------:R2:W-:Y:S01]  /*4880*/  STL [R1+0x4], R41 ;  /* 0x0000042901007387 */ /* 0x0005e20000100800 */
[----:B-1----:R-:W-:Y:S02]  /*4890*/  SHF.R.S32.HI R21, RZ, 0x1f, R52 ;  /* 0x0000001fff157819 */ /* 0x002fe40000011434 */
[----:B------:R-:W-:Y:S02]  /*48a0*/  R2UR UR8, R65 ;  /* 0x00000000410872ca */ /* 0x000fe400000e0000 */
[----:B0-----:R-:W-:Y:S02]  /*48b0*/  IADD3 R40, P6, PT, R52, UR42, RZ ;  /* 0x0000002a34287c10 */ /* 0x001fe4000ffde0ff */
[----:B--2---:R-:W-:-:S03]  /*48c0*/  IADD3.X R41, PT, PT, R20, UR43, RZ, P4, !PT ;  /* 0x0000002b14297c10 */ /* 0x004fc6000a7fe4ff */
[----:B------:R0:W-:Y:S01]  /*48d0*/  STL [R1+0x30], R40 ;  /* 0x0000302801007387 */ /* 0x0001e20000100800 */
[----:B------:R-:W-:-:S03]  /*48e0*/  SHF.R.S32.HI R20, RZ, 0x1f, R53 ;  /* 0x0000001fff147819 */ /* 0x000fc60000011435 */
[----:B------:R1:W-:Y:S01]  /*48f0*/  STL [R1+0xc], R41 ;  /* 0x00000c2901007387 */ /* 0x0003e20000100800 */
[----:B0-----:R-:W-:Y:S02]  /*4900*/  IADD3 R40, P4, PT, R33, UR42, RZ ;  /* 0x0000002a21287c10 */ /* 0x001fe4000ff9e0ff */
[----:B------:R-:W-:Y:S02]  /*4910*/  IADD3.X R33, PT, PT, R21, UR43, RZ, P6, !PT ;  /* 0x0000002b15217c10 */ /* 0x000fe4000b7fe4ff */
[----:B------:R-:W-:Y:S01]  /*4920*/  SHF.R.S32.HI R21, RZ, 0x1f, R34 ;  /* 0x0000001fff157819 */ /* 0x000fe20000011422 */
[----:B------:R0:W-:Y:S01]  /*4930*/  STL [R1+0x38], R40 ;  /* 0x0000382801007387 */ /* 0x0001e20000100800 */
[----:B-1----:R-:W-:-:S03]  /*4940*/  IMAD R41, R10, UR66, RZ ;  /* 0x000000420a297c24 */ /* 0x002fc6000f8e02ff */
[----:B------:R1:W-:Y:S01]  /*4950*/  STL [R1+0x28], R33 ;  /* 0x0000282101007387 */ /* 0x0003e20000100800 */
[----:B0-----:R-:W-:Y:S02]  /*4960*/  IADD3 R40, P6, PT, R53, UR42, RZ ;  /* 0x0000002a35287c10 */ /* 0x001fe4000ffde0ff */
[----:B------:R-:W-:Y:S02]  /*4970*/  CS2R R52, SRZ ;  /* 0x0000000000347805 */ /* 0x000fe4000001ff00 */
[----:B-1----:R-:W-:Y:S01]  /*4980*/  IADD3.X R33, PT, PT, R19, UR43, RZ, P4, !PT ;  /* 0x0000002b13217c10 */ /* 0x002fe2000a7fe4ff */
[----:B------:R0:W-:Y:S01]  /*4990*/  STL [R1+0x40], R40 ;  /* 0x0000402801007387 */ /* 0x0001e20000100800 */
[----:B------:R-:W-:Y:S02]  /*49a0*/  IADD3 R34, P4, PT, R34, UR42, RZ ;  /* 0x0000002a22227c10 */ /* 0x000fe4000ff9e0ff */
[----:B------:R-:W-:Y:S01]  /*49b0*/  SHF.R.S32.HI R19, RZ, 0x1f, R25 ;  /* 0x0000001fff137819 */ /* 0x000fe20000011419 */
[----:B------:R1:W-:Y:S04]  /*49c0*/  STL [R1+0x34], R33 ;  /* 0x0000342101007387 */ /* 0x0003e80000100800 */
[----:B------:R2:W-:Y:S01]  /*49d0*/  STL [R1+0x48], R34 ;  /* 0x0000482201007387 */ /* 0x0005e20000100800 */
[----:B0-----:R-:W-:Y:S01]  /*49e0*/  IMAD R40, R9, UR66, RZ ;  /* 0x0000004209287c24 */ /* 0x001fe2000f8e02ff */
[----:B-1----:R-:W-:-:S02]  /*49f0*/  IADD3.X R33, PT, PT, R20, UR43, RZ, P6, !PT ;  /* 0x0000002b14217c10 */ /* 0x002fc4000b7fe4ff */
[----:B------:R-:W-:Y:S02]  /*4a00*/  IADD3 R25, P6, PT, R25, UR42, RZ ;  /* 0x0000002a19197c10 */ /* 0x000fe4000ffde0ff */
[----:B------:R-:W-:Y:S01]  /*4a10*/  SHF.R.S32.HI R20, RZ, 0x1f, R35 ;  /* 0x0000001fff147819 */ /* 0x000fe20000011423 */
[----:B------:R0:W-:Y:S01]  /*4a20*/  STL [R1+0x3c], R33 ;  /* 0x00003c2101007387 */ /* 0x0001e20000100800 */
[----:B--2---:R-:W-:Y:S01]  /*4a30*/  IMAD R34, R18, UR66, RZ ;  /* 0x0000004212227c24 */ /* 0x004fe2000f8e02ff */
[----:B------:R-:W-:Y:S02]  /*4a40*/  SHF.R.S32.HI R18, RZ, 0x1f, R64 ;  /* 0x0000001fff127819 */ /* 0x000fe40000011440 */
[----:B------:R1:W-:Y:S02]  /*4a50*/  STL [R1+0x50], R25 ;  /* 0x0000501901007387 */ /* 0x0003e40000100800 */
[----:B------:R-:W-:Y:S02]  /*4a60*/  SHF.R.S32.HI R9, RZ, 0x1f, R34 ;  /* 0x0000001fff097819 */ /* 0x000fe40000011422 */
[----:B0-----:R-:W-:-:S02]  /*4a70*/  IADD3.X R33, PT, PT, R21, UR43, RZ, P4, !PT ;  /* 0x0000002b15217c10 */ /* 0x001fc4000a7fe4ff */
[----:B------:R-:W-:Y:S02]  /*4a80*/  SHF.R.S32.HI R21, RZ, 0x1f, R22 ;  /* 0x0000001fff157819 */ /* 0x000fe40000011416 */
[----:B-1----:R-:W-:Y:S01]  /*4a90*/  IADD3 R25, P4, PT, R35, UR42, RZ ;  /* 0x0000002a23197c10 */ /* 0x002fe2000ff9e0ff */
[----:B------:R0:W-:Y:S01]  /*4aa0*/  STL [R1+0x44], R33 ;  /* 0x0000442101007387 */ /* 0x0001e20000100800 */
[----:B------:R-:W-:-:S03]  /*4ab0*/  IMAD R35, R15, UR66, RZ ;  /* 0x000000420f237c24 */ /* 0x000fc6000f8e02ff */
[----:B------:R1:W-:Y:S01]  /*4ac0*/  STL [R1+0x58], R25 ;  /* 0x0000581901007387 */ /* 0x0003e20000100800 */
[----:B0-----:R-:W-:Y:S02]  /*4ad0*/  IADD3.X R33, PT, PT, R19, UR43, RZ, P6, !PT ;  /* 0x0000002b13217c10 */ /* 0x001fe4000b7fe4ff */
[----:B------:R-:W-:Y:S02]  /*4ae0*/  SHF.R.S32.HI R19, RZ, 0x1f, R23 ;  /* 0x0000001fff137819 */ /* 0x000fe40000011417 */
[----:B-1----:R-:W-:Y:S01]  /*4af0*/  IADD3 R25, P6, PT, R22, UR42, RZ ;  /* 0x0000002a16197c10 */ /* 0x002fe2000ffde0ff */
[----:B------:R0:W-:Y:S01]  /*4b00*/  STL [R1+0x4c], R33 ;  /* 0x00004c2101007387 */ /* 0x0001e20000100800 */
[----:B------:R-:W-:Y:S02]  /*4b10*/  IADD3.X R22, PT, PT, R20, UR43, RZ, P4, !PT ;  /* 0x0000002b14167c10 */ /* 0x000fe4000a7fe4ff */
[----:B------:R-:W-:Y:S01]  /*4b20*/  IADD3 R23, P4, PT, R23, UR42, RZ ;  /* 0x0000002a17177c10 */ /* 0x000fe2000ff9e0ff */
[----:B------:R1:W-:Y:S01]  /*4b30*/  STL [R1+0x60], R25 ;  /* 0x0000601901007387 */ /* 0x0003e20000100800 */
[----:B------:R-:W-:-:S03]  /*4b40*/  SHF.R.S32.HI R20, RZ, 0x1f, R24 ;  /* 0x0000001fff147819 */ /* 0x000fc60000011418 */
[----:B------:R2:W-:Y:S01]  /*4b50*/  STL [R1+0x54], R22 ;  /* 0x0000541601007387 */ /* 0x0005e20000100800 */
[----:B0-----:R-:W-:-:S03]  /*4b60*/  IMAD R33, R16, UR66, RZ ;  /* 0x0000004210217c24 */ /* 0x001fc6000f8e02ff */
[----:B------:R0:W-:Y:S01]  /*4b70*/  STL [R1+0x68], R23 ;  /* 0x0000681701007387 */ /* 0x0001e20000100800 */
[----:B-1----:R-:W-:Y:S02]  /*4b80*/  SHF.R.S32.HI R25, RZ, 0x1f, R39 ;  /* 0x0000001fff197819 */ /* 0x002fe40000011427 */
[----:B--2---:R-:W-:Y:S02]  /*4b90*/  IADD3.X R22, PT, PT, R21, UR43, RZ, P6, !PT ;  /* 0x0000002b15167c10 */ /* 0x004fe4000b7fe4ff */
[----:B------:R-:W-:Y:S02]  /*4ba0*/  SHF.R.S32.HI R21, RZ, 0x1f, R26 ;  /* 0x0000001fff157819 */ /* 0x000fe4000001141a */
[----:B0-----:R-:W-:Y:S01]  /*4bb0*/  IADD3 R23, P6, PT, R24, UR42, RZ ;  /* 0x0000002a18177c10 */ /* 0x001fe2000ffde0ff */
[----:B------:R0:W-:Y:S01]  /*4bc0*/  STL [R1+0x5c], R22 ;  /* 0x00005c1601007387 */ /* 0x0001e20000100800 */
[----:B------:R-:W-:-:S03]  /*4bd0*/  SHF.R.S32.HI R24, RZ, 0x1f, R57 ;  /* 0x0000001fff187819 */ /* 0x000fc60000011439 */
[----:B------:R1:W-:Y:S01]  /*4be0*/  STL [R1+0x70], R23 ;  /* 0x0000701701007387 */ /* 0x0003e20000100800 */
[----:B0-----:R-:W-:Y:S02]  /*4bf0*/  IADD3.X R22, PT, PT, R19, UR43, RZ, P4, !PT ;  /* 0x0000002b13167c10 */ /* 0x001fe4000a7fe4ff */
[----:B------:R-:W-:Y:S02]  /*4c00*/  SHF.R.S32.HI R19, RZ, 0x1f, R27 ;  /* 0x0000001fff137819 */ /* 0x000fe4000001141b */
[----:B-1----:R-:W-:Y:S01]  /*4c10*/  IADD3 R23, P4, PT, R26, UR42, RZ ;  /* 0x0000002a1a177c10 */ /* 0x002fe2000ff9e0ff */
[----:B------:R0:W-:Y:S01]  /*4c20*/  STL [R1+0x64], R22 ;  /* 0x0000641601007387 */ /* 0x0001e20000100800 */
[----:B------:R-:W-:-:S03]  /*4c30*/  SHF.R.S32.HI R26, RZ, 0x1f, R38 ;  /* 0x0000001fff1a7819 */ /* 0x000fc60000011426 */
[----:B------:R1:W-:Y:S01]  /*4c40*/  STL [R1+0x78], R23 ;  /* 0x0000781701007387 */ /* 0x0003e20000100800 */
[----:B0-----:R-:W-:Y:S02]  /*4c50*/  IADD3.X R22, PT, PT, R20, UR43, RZ, P6, !PT ;  /* 0x0000002b14167c10 */ /* 0x001fe4000b7fe4ff */
[----:B------:R-:W-:Y:S02]  /*4c60*/  SHF.R.S32.HI R20, RZ, 0x1f, R29 ;  /* 0x0000001fff147819 */ /* 0x000fe4000001141d */
[----:B-1----:R-:W-:Y:S01]  /*4c70*/  IADD3 R23, P6, PT, R27, UR42, RZ ;  /* 0x0000002a1b177c10 */ /* 0x002fe2000ffde0ff */
[----:B------:R0:W-:Y:S01]  /*4c80*/  STL [R1+0x6c], R22 ;  /* 0x00006c1601007387 */ /* 0x0001e20000100800 */
[----:B------:R-:W-:Y:S01]  /*4c90*/  SHF.R.S32.HI R27, RZ, 0x1f, R37 ;  /* 0x0000001fff1b7819 */ /* 0x000fe20000011425 */
[----:B------:R-:W-:Y:S02]  /*4ca0*/  IMAD R37, R13, UR66, RZ ;  /* 0x000000420d257c24 */ /* 0x000fe4000f8e02ff */
[----:B------:R1:W-:Y:S01]  /*4cb0*/  STL [R1+0x80], R23 ;  /* 0x0000801701007387 */ /* 0x0003e20000100800 */
[----:B------:R-:W-:-:S04]  /*4cc0*/  IADD3.X R27, PT, PT, R27, UR43, RZ, P0, !PT ;  /* 0x0000002b1b1b7c10 */ /* 0x000fc800087fe4ff */
[----:B------:R-:W-:Y:S02]  /*4cd0*/  R2UR UR48, R27 ;  /* 0x000000001b3072ca */ /* 0x000fe400000e0000 */
[----:B0-----:R-:W-:Y:S02]  /*4ce0*/  IADD3.X R22, PT, PT, R21, UR43, RZ, P4, !PT ;  /* 0x0000002b15167c10 */ /* 0x001fe4000a7fe4ff */
[----:B------:R-:W-:Y:S02]  /*4cf0*/  SHF.R.S32.HI R21, RZ, 0x1f, R28 ;  /* 0x0000001fff157819 */ /* 0x000fe4000001141c */
[----:B-1----:R-:W-:Y:S01]  /*4d00*/  IADD3 R23, P4, PT, R29, UR42, RZ ;  /* 0x0000002a1d177c10 */ /* 0x002fe2000ff9e0ff */
[----:B------:R0:W-:Y:S01]  /*4d10*/  STL [R1+0x74], R22 ;  /* 0x0000741601007387 */ /* 0x0001e20000100800 */
[----:B------:R-:W-:-:S03]  /*4d20*/  SHF.R.S32.HI R29, RZ, 0x1f, R36 ;  /* 0x0000001fff1d7819 */ /* 0x000fc60000011424 */
        /* <DEDUP_REMOVED lines=22> */
[----:B------:R0:W-:Y:S04]  /*4e90*/  STL [R1+0x8c], R22 ;  /* 0x00008c1601007387 */ /* 0x0001e80000100800 */
[----:B------:R1:W-:Y:S01]  /*4ea0*/  STL [R1+0xa0], R23 ;  /* 0x0000a01701007387 */ /* 0x0003e20000100800 */
[----:B0-----:R-:W-:-:S02]  /*4eb0*/  IADD3.X R22, PT, PT, R19, UR43, RZ, P4, !PT ;  /* 0x0000002b13167c10 */ /* 0x001fc4000a7fe4ff */
[----:B------:R-:W-:Y:S02]  /*4ec0*/  SHF.R.S32.HI R19, RZ, 0x1f, R32 ;  /* 0x0000001fff137819 */ /* 0x000fe40000011420 */
[----:B-1----:R-:W-:Y:S01]  /*4ed0*/  IADD3 R23, P4, PT, R31, UR42, RZ ;  /* 0x0000002a1f177c10 */ /* 0x002fe2000ff9e0ff */
[----:B------:R0:W-:Y:S01]  /*4ee0*/  STL [R1+0x94], R22 ;  /* 0x0000941601007387 */ /* 0x0001e20000100800 */
[----:B------:R-:W-:Y:S02]  /*4ef0*/  SHF.R.S32.HI R31, RZ, 0x1f, R55 ;  /* 0x0000001fff1f7819 */ /* 0x000fe40000011437 */
[----:B------:R-:W-:Y:S01]  /*4f00*/  CS2R R54, SRZ ;  /* 0x0000000000367805 */ /* 0x000fe2000001ff00 */
[----:B------:R1:W-:Y:S01]  /*4f10*/  STL [R1+0xa8], R23 ;  /* 0x0000a81701007387 */ /* 0x0003e20000100800 */
[----:B------:R-:W-:-:S04]  /*4f20*/  IADD3.X R31, PT, PT, R31, UR43, RZ, P5, !PT ;  /* 0x0000002b1f1f7c10 */ /* 0x000fc8000affe4ff */
[----:B------:R-:W-:Y:S02]  /*4f30*/  R2UR UR44, R31 ;  /* 0x000000001f2c72ca */ /* 0x000fe400000e0000 */
[----:B0-----:R-:W-:Y:S02]  /*4f40*/  IADD3.X R22, PT, PT, R20, UR43, RZ, P6, !PT ;  /* 0x0000002b14167c10 */ /* 0x001fe4000b7fe4ff */
[----:B------:R-:W-:Y:S02]  /*4f50*/  IADD3 R20, P6, PT, R32, UR42, RZ ;  /* 0x0000002a20147c10 */ /* 0x000fe4000ffde0ff */
[----:B-1----:R-:W-:Y:S01]  /*4f60*/  SHF.R.S32.HI R23, RZ, 0x1f, R59 ;  /* 0x0000001fff177819 */ /* 0x002fe2000001143b */
[----:B------:R-:W-:Y:S01]  /*4f70*/  STL [R1+0x9c], R22 ;  /* 0x00009c1601007387 */ /* 0x000fe20000100800 */
[----:B------:R-:W-:-:S03]  /*4f80*/  IADD3.X R19, PT, PT, R19, UR43, RZ, P6, !PT ;  /* 0x0000002b13137c10 */ /* 0x000fc6000b7fe4ff */
[----:B------:R0:W-:Y:S02]  /*4f90*/  STL [R1+0xb0], R20 ;  /* 0x0000b01401007387 */ /* 0x0001e40000100800 */
[----:B0-----:R-:W-:Y:S02]  /*4fa0*/  IADD3.X R20, PT, PT, R21, UR43, RZ, P4, !PT ;  /* 0x0000002b15147c10 */ /* 0x001fe4000a7fe4ff */
[----:B------:R-:W-:Y:S01]  /*4fb0*/  IADD3 R22, P4, PT, R38, UR42, RZ ;  /* 0x0000002a26167c10 */ /* 0x000fe2000ff9e0ff */
[----:B------:R-:W-:Y:S01]  /*4fc0*/  IMAD R38, R12, UR66, RZ ;  /* 0x000000420c267c24 */ /* 0x000fe2000f8e02ff */
[----:B------:R-:W-:Y:S01]  /*4fd0*/  IADD3 R21, P6, PT, R39, UR42, RZ ;  /* 0x0000002a27157c10 */ /* 0x000fe2000ffde0ff */
[----:B------:R0:W-:Y:S01]  /*4fe0*/  STL [R1+0xa4], R20 ;  /* 0x0000a41401007387 */ /* 0x0001e20000100800 */
[----:B------:R-:W-:Y:S02]  /*4ff0*/  R2UR UR12, R22 ;  /* 0x00000000160c72ca */ /* 0x000fe400000e0000 */
[----:B------:R-:W-:Y:S01]  /*5000*/  R2UR UR13, R21 ;  /* 0x00000000150d72ca */ /* 0x000fe200000e0000 */
[----:B------:R1:W-:Y:S01]  /*5010*/  STL [R1+0xac], R19 ;  /* 0x0000ac1301007387 */ /* 0x0003e20000100800 */
[----:B------:R-:W-:-:S02]  /*5020*/  IADD3 R22, P2, PT, R56, UR42, RZ ;  /* 0x0000002a38167c10 */ /* 0x000fc4000ff5e0ff */
[----:B------:R-:W-:Y:S02]  /*5030*/  IADD3 R21, P1, PT, R58, UR42, RZ ;  /* 0x0000002a3a157c10 */ /* 0x000fe4000ff3e0ff */
[----:B------:R-:W-:Y:S02]  /*5040*/  IADD3.X R26, PT, PT, R26, UR43, RZ, P4, !PT ;  /* 0x0000002b1a1a7c10 */ /* 0x000fe4000a7fe4ff */
[----:B0-----:R-:W-:Y:S02]  /*5050*/  IADD3 R20, P5, PT, R57, UR42, RZ ;  /* 0x0000002a39147c10 */ /* 0x001fe4000ffbe0ff */
[----:B------:R-:W-:Y:S02]  /*5060*/  R2UR UR16, R22 ;  /* 0x00000000161072ca */ /* 0x000fe400000e0000 */
[----:B------:R-:W-:Y:S02]  /*5070*/  R2UR UR14, R20 ;  /* 0x00000000140e72ca */ /* 0x000fe400000e0000 */
[----:B-1----:R-:W-:-:S02]  /*5080*/  IADD3 R19, P3, PT, R59, UR42, RZ ;  /* 0x0000002a3b137c10 */ /* 0x002fc4000ff7e0ff */
[----:B------:R-:W-:Y:S02]  /*5090*/  IADD3 R20, P0, PT, R60, UR42, RZ ;  /* 0x0000002a3c147c10 */ /* 0x000fe4000ff1e0ff */
[----:B------:R-:W-:Y:S02]  /*50a0*/  R2UR UR15, R19 ;  /* 0x00000000130f72ca */ /* 0x000fe400000e0000 */
[----:B------:R-:W-:Y:S02]  /*50b0*/  R2UR UR17, R21 ;  /* 0x00000000151172ca */ /* 0x000fe400000e0000 */
[----:B------:R-:W-:Y:S02]  /*50c0*/  R2UR UR18, R20 ;  /* 0x00000000141272ca */ /* 0x000fe400000e0000 */
[----:B------:R-:W-:Y:S02]  /*50d0*/  IADD3.X R25, PT, PT, R25, UR43, RZ, P6, !PT ;  /* 0x0000002b19197c10 */ /* 0x000fe4000b7fe4ff */
[----:B------:R-:W-:-:S02]  /*50e0*/  IADD3.X R24, PT, PT, R24, UR43, RZ, P5, !PT ;  /* 0x0000002b18187c10 */ /* 0x000fc4000affe4ff */
[----:B------:R-:W-:Y:S02]  /*50f0*/  IADD3.X R23, PT, PT, R23, UR43, RZ, P3, !PT ;  /* 0x0000002b17177c10 */ /* 0x000fe40009ffe4ff */
[----:B------:R-:W-:Y:S02]  /*5100*/  IADD3 R19, P4, PT, R62, UR42, RZ ;  /* 0x0000002a3e137c10 */ /* 0x000fe4000ff9e0ff */
[----:B------:R-:W-:Y:S02]  /*5110*/  SHF.R.S32.HI R22, RZ, 0x1f, R56 ;  /* 0x0000001fff167819 */ /* 0x000fe40000011438 */
[----:B------:R-:W-:Y:S02]  /*5120*/  CS2R R56, SRZ ;  /* 0x0000000000387805 */ /* 0x000fe4000001ff00 */
[----:B------:R-:W-:Y:S02]  /*5130*/  IADD3 R32, P6, PT, R64, UR42, RZ ;  /* 0x0000002a40207c10 */ /* 0x000fe4000ffde0ff */
[----:B------:R-:W-:-:S02]  /*5140*/  CS2R R64, SRZ ;  /* 0x0000000000407805 */ /* 0x000fc4000001ff00 */
[----:B------:R-:W-:Y:S02]  /*5150*/  IADD3 R21, P5, PT, R66, UR42, RZ ;  /* 0x0000002a42157c10 */ /* 0x000fe4000ffbe0ff */
[----:B------:R-:W-:Y:S02]  /*5160*/  IADD3 R20, P3, PT, R68, UR42, RZ ;  /* 0x0000002a44147c10 */ /* 0x000fe4000ff7e0ff */
[----:B------:R-:W-:Y:S02]  /*5170*/  R2UR UR19, R19 ;  /* 0x00000000131372ca */ /* 0x000fe400000e0000 */
[----:B------:R-:W-:Y:S02]  /*5180*/  IADD3.X R22, PT, PT, R22, UR43, RZ, P2, !PT ;  /* 0x0000002b16167c10 */ /* 0x000fe400097fe4ff */
[----:B------:R-:W-:Y:S01]  /*5190*/  R2UR UR20, R32 ;  /* 0x00000000201472ca */ /* 0x000fe200000e0000 */
[----:B------:R-:W-:Y:S01]  /*51a0*/  IMAD R32, R17, UR66, RZ ;  /* 0x0000004211207c24 */ /* 0x000fe2000f8e02ff */
[----:B------:R-:W-:-:S02]  /*51b0*/  R2UR UR21, R21 ;  /* 0x00000000151572ca */ /* 0x000fc400000e0000 */
[----:B------:R-:W-:Y:S02]  /*51c0*/  R2UR UR22, R20 ;  /* 0x00000000141672ca */ /* 0x000fe400000e0000 */
[----:B------:R-:W-:Y:S02]  /*51d0*/  IADD3 R19, P2, PT, R70, UR42, RZ ;  /* 0x0000002a46137c10 */ /* 0x000fe4000ff5e0ff */
[----:B------:R-:W-:Y:S02]  /*51e0*/  SHF.R.S32.HI R21, RZ, 0x1f, R58 ;  /* 0x0000001fff157819 */ /* 0x000fe4000001143a */
[----:B------:R-:W-:Y:S02]  /*51f0*/  CS2R R58, SRZ ;  /* 0x00000000003a7805 */ /* 0x000fe4000001ff00 */
[----:B------:R-:W-:Y:S02]  /*5200*/  SHF.R.S32.HI R20, RZ, 0x1f, R60 ;  /* 0x0000001fff147819 */ /* 0x000fe4000001143c */
[----:B------:R-:W-:-:S02]  /*5210*/  CS2R R60, SRZ ;  /* 0x00000000003c7805 */ /* 0x000fc4000001ff00 */
[----:B------:R-:W-:Y:S02]  /*5220*/  IADD3.X R18, PT, PT, R18, UR43, RZ, P6, !PT ;  /* 0x0000002b12127c10 */ /* 0x000fe4000b7fe4ff */
[----:B------:R-:W-:Y:S02]  /*5230*/  R2UR UR23, R19 ;  /* 0x00000000131772ca */ /* 0x000fe400000e0000 */
[----:B------:R-:W-:Y:S02]  /*5240*/  IADD3.X R21, PT, PT, R21, UR43, RZ, P1, !PT ;  /* 0x0000002b15157c10 */ /* 0x000fe40008ffe4ff */
[----:B------:R-:W-:Y:S02]  /*5250*/  IADD3.X R20, PT, PT, R20, UR43, RZ, P0, !PT ;  /* 0x0000002b14147c10 */ /* 0x000fe400087fe4ff */
[----:B------:R-:W-:Y:S02]  /*5260*/  IADD3 R15, P6, PT, R35, UR42, RZ ;  /* 0x0000002a230f7c10 */ /* 0x000fe4000ffde0ff */
[----:B------:R-:W-:-:S02]  /*5270*/  SHF.R.S32.HI R19, RZ, 0x1f, R62 ;  /* 0x0000001fff137819 */ /* 0x000fc4000001143e */
[----:B------:R-:W-:Y:S02]  /*5280*/  CS2R R62, SRZ ;  /* 0x00000000003e7805 */ /* 0x000fe4000001ff00 */
[----:B------:R-:W-:Y:S02]  /*5290*/  IADD3 R36, P1, PT, R32, UR42, RZ ;  /* 0x0000002a20247c10 */ /* 0x000fe4000ff3e0ff */
[----:B------:R-:W-:Y:S02]  /*52a0*/  IADD3 R17, P0, PT, R33, UR42, RZ ;  /* 0x0000002a21117c10 */ /* 0x000fe4000ff1e0ff */
[----:B------:R-:W-:Y:S02]  /*52b0*/  R2UR UR27, R15 ;  /* 0x000000000f1b72ca */ /* 0x000fe400000e0000 */
[----:B------:R-:W-:Y:S02]  /*52c0*/  IADD3.X R19, PT, PT, R19, UR43, RZ, P4, !PT ;  /* 0x0000002b13137c10 */ /* 0x000fe4000a7fe4ff */
[----:B------:R-:W-:Y:S01]  /*52d0*/  R2UR UR24, R36 ;  /* 0x00000000241872ca */ /* 0x000fe200000e0000 */
[----:B------:R-:W-:Y:S01]  /*52e0*/  IMAD R36, R14, UR66, RZ ;  /* 0x000000420e247c24 */ /* 0x000fe2000f8e02ff */
[----:B------:R-:W-:-:S02]  /*52f0*/  R2UR UR25, R17 ;  /* 0x00000000111972ca */ /* 0x000fc400000e0000 */
[----:B------:R-:W-:Y:S02]  /*5300*/  SHF.R.S32.HI R15, RZ, 0x1f, R70 ;  /* 0x0000001fff0f7819 */ /* 0x000fe40000011446 */
[----:B------:R-:W-:Y:S02]  /*5310*/  CS2R R70, SRZ ;  /* 0x0000000000467805 */ /* 0x000fe4000001ff00 */
[----:B------:R-:W-:Y:S02]  /*5320*/  IADD3 R16, P4, PT, R34, UR42, RZ ;  /* 0x0000002a22107c10 */ /* 0x000fe4000ff9e0ff */
[----:B------:R-:W-:Y:S02]  /*5330*/  SHF.R.S32.HI R17, RZ, 0x1f, R66 ;  /* 0x0000001fff117819 */ /* 0x000fe40000011442 */
[----:B------:R-:W-:Y:S02]  /*5340*/  CS2R R66, SRZ ;  /* 0x0000000000427805 */ /* 0x000fe4000001ff00 */
[----:B------:R-:W-:-:S02]  /*5350*/  IADD3.X R15, PT, PT, R15, UR43, RZ, P2, !PT ;  /* 0x0000002b0f0f7c10 */ /* 0x000fc400097fe4ff */
[----:B------:R-:W-:Y:S02]  /*5360*/  R2UR UR26, R16 ;  /* 0x00000000101a72ca */ /* 0x000fe400000e0000 */
[----:B------:R-:W-:Y:S02]  /*5370*/  IADD3.X R17, PT, PT, R17, UR43, RZ, P5, !PT ;  /* 0x0000002b11117c10 */ /* 0x000fe4000affe4ff */
[----:B------:R-:W-:Y:S02]  /*5380*/  IADD3 R13, P2, PT, R11, UR42, RZ ;  /* 0x0000002a0b0d7c10 */ /* 0x000fe4000ff5e0ff */
[----:B------:R-:W-:Y:S02]  /*5390*/  SHF.R.S32.HI R16, RZ, 0x1f, R68 ;  /* 0x0000001fff107819 */ /* 0x000fe40000011444 */
[----:B------:R-:W-:Y:S02]  /*53a0*/  CS2R R68, SRZ ;  /* 0x0000000000447805 */ /* 0x000fe4000001ff00 */
[----:B------:R-:W-:-:S02]  /*53b0*/  IADD3 R39, P5, PT, R36, UR42, RZ ;  /* 0x0000002a24277c10 */ /* 0x000fc4000ffbe0ff */
[----:B------:R-:W-:Y:S02]  /*53c0*/  R2UR UR30, R13 ;  /* 0x000000000d1e72ca */ /* 0x000fe400000e0000 */
[----:B------:R-:W-:Y:S02]  /*53d0*/  SHF.R.S32.HI R14, RZ, 0x1f, R32 ;  /* 0x0000001fff0e7819 */ /* 0x000fe40000011420 */
[----:B------:R-:W-:Y:S02]  /*53e0*/  IADD3.X R16, PT, PT, R16, UR43, RZ, P3, !PT ;  /* 0x0000002b10107c10 */ /* 0x000fe40009ffe4ff */
[----:B------:R-:W-:Y:S01]  /*53f0*/  R2UR UR28, R39 ;  /* 0x00000000271c72ca */ /* 0x000fe200000e0000 */
[----:B------:R-:W-:Y:S01]  /*5400*/  IMAD R39, R8, UR66, RZ ;  /* 0x0000004208277c24 */ /* 0x000fe2000f8e02ff */
[----:B------:R-:W-:Y:S02]  /*5410*/  SHF.R.S32.HI R13, RZ, 0x1f, R33 ;  /* 0x0000001fff0d7819 */ /* 0x000fe40000011421 */
[----:B------:R-:W-:-:S02]  /*5420*/  IADD3 R32, P3, PT, R37, UR42, RZ ;  /* 0x0000002a25207c10 */ /* 0x000fc4000ff7e0ff */
[----:B------:R-:W-:Y:S02]  /*5430*/  SHF.R.S32.HI R8, RZ, 0x1f, R35 ;  /* 0x0000001fff087819 */ /* 0x000fe40000011423 */
[----:B------:R-:W-:Y:S02]  /*5440*/  IADD3.X R14, PT, PT, R14, UR43, RZ, P1, !PT ;  /* 0x0000002b0e0e7c10 */ /* 0x000fe40008ffe4ff */
[----:B------:R-:W-:Y:S02]  /*5450*/  IADD3.X R13, PT, PT, R13, UR43, RZ, P0, !PT ;  /* 0x0000002b0d0d7c10 */ /* 0x000fe400087fe4ff */
[----:B------:R-:W-:Y:S02]  /*5460*/  IADD3.X R9, PT, PT, R9, UR43, RZ, P4, !PT ;  /* 0x0000002b09097c10 */ /* 0x000fe4000a7fe4ff */
[----:B------:R-:W-:Y:S02]  /*5470*/  IADD3 R12, P1, PT, R38, UR42, RZ ;  /* 0x0000002a260c7c10 */ /* 0x000fe4000ff3e0ff */
[----:B------:R-:W-:Y:S01]  /*5480*/  R2UR UR29, R32 ;  /* 0x00000000201d72ca */ /* 0x000fe200000e0000 */
[----:B------:R-:W-:Y:S01]  /*5490*/  IMAD R32, R6, UR66, RZ ;  /* 0x0000004206207c24 */ /* 0x000fe2000f8e02ff */
[----:B------:R-:W-:-:S02]  /*54a0*/  IADD3.X R8, PT, PT, R8, UR43, RZ, P6, !PT ;  /* 0x0000002b08087c10 */ /* 0x000fc4000b7fe4ff */
[----:B------:R-:W-:Y:S02]  /*54b0*/  SHF.R.S32.HI R6, RZ, 0x1f, R36 ;  /* 0x0000001fff067819 */ /* 0x000fe40000011424 */
[----:B------:R-:W-:Y:S01]  /*54c0*/  R2UR UR62, R13 ;  /* 0x000000000d3e72ca */ /* 0x000fe200000e0000 */
[----:B------:R-:W-:Y:S01]  /*54d0*/  IMAD R13, R3, UR66, RZ ;  /* 0x00000042030d7c24 */ /* 0x000fe2000f8e02ff */
[----:B------:R-:W-:Y:S02]  /*54e0*/  R2UR UR63, R9 ;  /* 0x00000000093f72ca */ /* 0x000fe400000e0000 */
[----:B------:R-:W-:Y:S02]  /*54f0*/  R2UR UR31, R12 ;  /* 0x000000000c1f72ca */ /* 0x000fe400000e0000 */
[----:B------:R-:W-:Y:S02]  /*5500*/  IADD3 R33, P4, PT, R39, UR42, RZ ;  /* 0x0000002a27217c10 */ /* 0x000fe4000ff9e0ff */
[----:B------:R-:W-:-:S02]  /*5510*/  SHF.R.S32.HI R9, RZ, 0x1f, R39 ;  /* 0x0000001fff097819 */ /* 0x000fc40000011427 */
[----:B------:R-:W-:Y:S02]  /*5520*/  IADD3 R12, P6, PT, R40, UR42, RZ ;  /* 0x0000002a280c7c10 */ /* 0x000fe4000ffde0ff */
[----:B------:R-:W-:Y:S01]  /*5530*/  R2UR UR61, R14 ;  /* 0x000000000e3d72ca */ /* 0x000fe200000e0000 */
[----:B------:R-:W-:Y:S01]  /*5540*/  IMAD R14, R5, UR66, RZ ;  /* 0x00000042050e7c24 */ /* 0x000fe2000f8e02ff */
[----:B------:R-:W-:Y:S02]  /*5550*/  R2UR UR6, R8 ;  /* 0x00000000080672ca */ /* 0x000fe400000e0000 */
[----:B------:R-:W-:Y:S02]  /*5560*/  IADD3.X R6, PT, PT, R6, UR43, RZ, P5, !PT ;  /* 0x0000002b06067c10 */ /* 0x000fe4000affe4ff */
[----:B------:R-:W-:Y:S02]  /*5570*/  SHF.R.S32.HI R8, RZ, 0x1f, R40 ;  /* 0x0000001fff087819 */ /* 0x000fe40000011428 */
[----:B------:R-:W-:-:S02]  /*5580*/  IADD3 R34, P0, PT, R32, UR42, RZ ;  /* 0x0000002a20227c10 */ /* 0x000fc4000ff1e0ff */
[----:B------:R-:W-:Y:S02]  /*5590*/  IADD3 R10, P5, PT, R41, UR42, RZ ;  /* 0x0000002a290a7c10 */ /* 0x000fe4000ffbe0ff */
[----:B------:R-:W-:Y:S02]  /*55a0*/  IADD3.X R9, PT, PT, R9, UR43, RZ, P4, !PT ;  /* 0x0000002b09097c10 */ /* 0x000fe4000a7fe4ff */
[----:B------:R-:W-:Y:S02]  /*55b0*/  R2UR UR34, R12 ;  /* 0x000000000c2272ca */ /* 0x000fe400000e0000 */
[----:B------:R-:W-:Y:S02]  /*55c0*/  IADD3 R5, P4, PT, R13, UR42, RZ ;  /* 0x0000002a0d057c10 */ /* 0x000fe4000ff9e0ff */
[----:B------:R-:W-:Y:S01]  /*55d0*/  R2UR UR33, R33 ;  /* 0x00000000212172ca */ /* 0x000fe200000e0000 */
[----:B------:R-:W-:Y:S01]  /*55e0*/  IMAD R33, R0, UR66, RZ ;  /* 0x0000004200217c24 */ /* 0x000fe2000f8e02ff */
[----:B------:R-:W-:Y:S01]  /*55f0*/  SHF.R.S32.HI R12, RZ, 0x1f, R11 ;  /* 0x0000001fff0c7819 */ /* 0x000fe2000001140b */
[----:B------:R0:W-:Y:S01]  /*5600*/  STL [R1+0xb8], R5 ;  /* 0x0000b80501007387 */ /* 0x0001e20000100800 */
[----:B------:R-:W-:-:S02]  /*5610*/  IADD3.X R8, PT, PT, R8, UR43, RZ, P6, !PT ;  /* 0x0000002b08087c10 */ /* 0x000fc4000b7fe4ff */
[----:B------:R-:W-:Y:S01]  /*5620*/  R2UR UR32, R34 ;  /* 0x00000000222072ca */ /* 0x000fe200000e0000 */
[----:B------:R-:W-:Y:S01]  /*5630*/  IMAD R34, R7, UR66, RZ ;  /* 0x0000004207227c24 */ /* 0x000fe2000f8e02ff */
[----:B------:R-:W-:Y:S02]  /*5640*/  R2UR UR35, R10 ;  /* 0x000000000a2372ca */ /* 0x000fe400000e0000 */
[----:B------:R-:W-:Y:S02]  /*5650*/  IADD3 R3, P6, PT, R14, UR42, RZ ;  /* 0x0000002a0e037c10 */ /* 0x000fe4000ffde0ff */
[----:B------:R-:W-:Y:S02]  /*5660*/  SHF.R.S32.HI R0, RZ, 0x1f, R37 ;  /* 0x0000001fff007819 */ /* 0x000fe40000011425 */
[----:B------:R-:W-:Y:S01]  /*5670*/  SHF.R.S32.HI R10, RZ, 0x1f, R32 ;  /* 0x0000001fff0a7819 */ /* 0x000fe20000011420 */
[----:B------:R1:W-:Y:S01]  /*5680*/  STL [R1+0xc0], R3 ;  /* 0x0000c00301007387 */ /* 0x0003e20000100800 */
[----:B------:R-:W-:-:S02]  /*5690*/  SHF.R.S32.HI R13, RZ, 0x1f, R13 ;  /* 0x0000001fff0d7819 */ /* 0x000fc4000001140d */
[----:B------:R-:W-:Y:S02]  /*56a0*/  SHF.R.S32.HI R11, RZ, 0x1f, R38 ;  /* 0x0000001fff0b7819 */ /* 0x000fe40000011426 */
[----:B------:R-:W-:Y:S02]  /*56b0*/  IADD3.X R12, PT, PT, R12, UR43, RZ, P2, !PT ;  /* 0x0000002b0c0c7c10 */ /* 0x000fe400097fe4ff */
[----:B------:R-:W-:Y:S02]  /*56c0*/  IADD3 R35, P2, PT, R2, UR42, RZ ;  /* 0x0000002a02237c10 */ /* 0x000fe4000ff5e0ff */
[----:B0-----:R-:W-:Y:S02]  /*56d0*/  SHF.R.S32.HI R5, RZ, 0x1f, R2 ;  /* 0x0000001fff057819 */ /* 0x001fe40000011402 */
[----:B------:R-:W-:Y:S02]  /*56e0*/  IADD3.X R0, PT, PT, R0, UR43, RZ, P3, !PT ;  /* 0x0000002b00007c10 */ /* 0x000fe40009ffe4ff */
[----:B------:R-:W-:-:S02]  /*56f0*/  IADD3.X R10, PT, PT, R10, UR43, RZ, P0, !PT ;  /* 0x0000002b0a0a7c10 */ /* 0x000fc400087fe4ff */
[----:B------:R-:W-:Y:S02]  /*5700*/  IADD3.X R2, PT, PT, R13, UR43, RZ, P4, !PT ;  /* 0x0000002b0d027c10 */ /* 0x000fe4000a7fe4ff */
[----:B------:R-:W-:Y:S02]  /*5710*/  IADD3.X R11, PT, PT, R11, UR43, RZ, P1, !PT ;  /* 0x0000002b0b0b7c10 */ /* 0x000fe40008ffe4ff */
[----:B------:R-:W-:Y:S01]  /*5720*/  IADD3 R7, P0, PT, R34, UR42, RZ ;  /* 0x0000002a22077c10 */ /* 0x000fe2000ff1e0ff */
[----:B------:R0:W-:Y:S01]  /*5730*/  STL [R1+0xb4], R2 ;  /* 0x0000b40201007387 */ /* 0x0001e20000100800 */
[----:B-1----:R-:W-:Y:S02]  /*5740*/  SHF.R.S32.HI R3, RZ, 0x1f, R34 ;  /* 0x0000001fff037819 */ /* 0x002fe40000011422 */
[----:B------:R-:W-:Y:S02]  /*5750*/  SHF.R.S32.HI R14, RZ, 0x1f, R14 ;  /* 0x0000001fff0e7819 */ /* 0x000fe4000001140e */
[----:B------:R-:W-:-:S02]  /*5760*/  IADD3 R32, P1, PT, R4, UR42, RZ ;  /* 0x0000002a04207c10 */ /* 0x000fc4000ff3e0ff */
[----:B------:R-:W-:Y:S02]  /*5770*/  SHF.R.S32.HI R4, RZ, 0x1f, R4 ;  /* 0x0000001fff047819 */ /* 0x000fe40000011404 */
[----:B------:R-:W-:Y:S02]  /*5780*/  R2UR UR66, R0 ;  /* 0x00000000004272ca */ /* 0x000fe400000e0000 */
[----:B------:R-:W-:Y:S02]  /*5790*/  IADD3.X R3, PT, PT, R3, UR43, RZ, P0, !PT ;  /* 0x0000002b03037c10 */ /* 0x000fe400087fe4ff */
[----:B------:R-:W-:Y:S02]  /*57a0*/  IADD3.X R0, PT, PT, R14, UR43, RZ, P6, !PT ;  /* 0x0000002b0e007c10 */ /* 0x000fe4000b7fe4ff */
[----:B------:R-:W-:Y:S02]  /*57b0*/  IADD3 RZ, P0, PT, R166, UR67, RZ ;  /* 0x00000043a6ff7c10 */ /* 0x000fe4000ff1e0ff */
[----:B0-----:R-:W-:Y:S01]  /*57c0*/  SHF.R.S32.HI R2, RZ, 0x1f, R166 ;  /* 0x0000001fff027819 */ /* 0x001fe200000114a6 */
[----:B------:R0:W-:Y:S01]  /*57d0*/  STL [R1+0xbc], R0 ;  /* 0x0000bc0001007387 */ /* 0x0001e20000100800 */
[----:B------:R-:W-:-:S02]  /*57e0*/  IADD3.X R4, PT, PT, R4, UR43, RZ, P1, !PT ;  /* 0x0000002b04047c10 */ /* 0x000fc40008ffe4ff */
[----:B------:R-:W-:Y:S02]  /*57f0*/  IADD3 RZ, P1, PT, R165, UR67, RZ ;  /* 0x00000043a5ff7c10 */ /* 0x000fe4000ff3e0ff */
[----:B------:R-:W-:Y:S02]  /*5800*/  R2UR UR67, R12 ;  /* 0x000000000c4372ca */ /* 0x000fe400000e0000 */
[----:B------:R-:W-:Y:S02]  /*5810*/  IADD3.X R12, PT, PT, R2, UR76, RZ, P0, !PT ;  /* 0x0000004c020c7c10 */ /* 0x000fe400087fe4ff */
[----:B------:R-:W-:Y:S02]  /*5820*/  R2UR UR5, R6 ;  /* 0x00000000060572ca */ /* 0x000fe400000e0000 */
[----:B0-----:R-:W-:Y:S01]  /*5830*/  SHF.R.S32.HI R0, RZ, 0x1f, R165 ;  /* 0x0000001fff007819 */ /* 0x001fe200000114a5 */
[----:B------:R0:W-:Y:S01]  /*5840*/  STL [R1+0x2a0], R12 ;  /* 0x0002a00c01007387 */ /* 0x0001e20000100800 */
[----:B------:R-:W-:Y:S01]  /*5850*/  IADD3 R36, P3, PT, R33, UR42, RZ ;  /* 0x0000002a21247c10 */ /* 0x000fe2000ff7e0ff */
[----:B------:R-:W-:Y:S01]  /*5860*/  UIMAD UR42, UR65, 0x15, URZ ;  /* 0x00000015412a78a4 */ /* 0x000fe2000f8e02ff */
[----:B------:R-:W-:Y:S01]  /*5870*/  IADD3.X R13, PT, PT, R0, UR76, RZ, P1, !PT ;  /* 0x0000004c000d7c10 */ /* 0x000fe20008ffe4ff */
[----:B------:R-:W-:Y:S01]  /*5880*/  USHF.R.S32.HI UR76, URZ, 0x1f, UR68 ;  /* 0x0000001fff4c7899 */ /* 0x000fe20008011444 */
[----:B------:R-:W-:-:S02]  /*5890*/  SHF.R.S32.HI R6, RZ, 0x1f, R33 ;  /* 0x0000001fff067819 */ /* 0x000fc40000011421 */
[----:B------:R-:W-:Y:S01]  /*58a0*/  IADD3.X R5, PT, PT, R5, UR43, RZ, P2, !PT ;  /* 0x0000002b05057c10 */ /* 0x000fe200097fe4ff */
[----:B------:R1:W-:Y:S01]  /*58b0*/  STL [R1+0x29c], R13 ;  /* 0x00029c0d01007387 */ /* 0x0003e20000100800 */
[----:B------:R-:W-:Y:S02]  /*58c0*/  IADD3.X R6, PT, PT, R6, UR43, RZ, P3, !PT ;  /* 0x0000002b06067c10 */ /* 0x000fe40009ffe4ff */
[----:B0-----:R-:W-:Y:S02]  /*58d0*/  IADD3 R12, P0, PT, R166, UR75, RZ ;  /* 0x0000004ba60c7c10 */ /* 0x001fe4000ff1e0ff */
[----:B------:R-:W-:Y:S02]  /*58e0*/  IADD3 R14, P3, PT, R165, UR68, RZ ;  /* 0x00000044a50e7c10 */ /* 0x000fe4000ff7e0ff */
[----:B------:R-:W-:Y:S01]  /*58f0*/  R2UR UR39, R7 ;  /* 0x00000000072772ca */ /* 0x000fe200000e0000 */
[----:B------:R0:W-:Y:S01]  /*5900*/  STL [R1+0x298], R12 ;  /* 0x0002980c01007387 */ /* 0x0001e20000100800 */
[----:B------:R-:W-:-:S02]  /*5910*/  SHF.R.S32.HI R7, RZ, 0x1f, R41 ;  /* 0x0000001fff077819 */ /* 0x000fc40000011429 */
[----:B-1----:R-:W-:Y:S01]  /*5920*/  IADD3 R13, P1, PT, R165, UR75, RZ ;  /* 0x0000004ba50d7c10 */ /* 0x002fe2000ff3e0ff */
[----:B------:R-:W-:Y:S01]  /*5930*/  UIMAD UR75, UR65, 0x13, URZ ;  /* 0x00000013414b78a4 */ /* 0x000fe2000f8e02ff */
[----:B------:R-:W-:Y:S01]  /*5940*/  IADD3.X R7, PT, PT, R7, UR43, RZ, P5, !PT ;  /* 0x0000002b07077c10 */ /* 0x000fe2000affe4ff */
[----:B------:R-:W-:Y:S01]  /*5950*/  UIMAD UR43, UR65, 0x14, URZ ;  /* 0x00000014412b78a4 */ /* 0x000fe2000f8e02ff */
[----:B------:R-:W-:Y:S01]  /*5960*/  R2UR UR36, R36 ;  /* 0x00000000242472ca */ /* 0x000fe200000e0000 */
[----:B------:R1:W-:Y:S01]  /*5970*/  STL [R1+0x290], R13 ;  /* 0x0002900d01007387 */ /* 0x0003e20000100800 */
[----:B------:R-:W-:Y:S02]  /*5980*/  R2UR UR37, R35 ;  /* 0x00000000232572ca */ /* 0x000fe400000e0000 */
[----:B0-----:R-:W-:Y:S02]  /*5990*/  IADD3 R12, P2, PT, R166, UR68, RZ ;  /* 0x00000044a60c7c10 */ /* 0x001fe4000ff5e0ff */
[----:B------:R-:W-:-:S02]  /*59a0*/  R2UR UR68, R11 ;  /* 0x000000000b4472ca */ /* 0x000fc400000e0000 */
[----:B------:R-:W-:Y:S01]  /*59b0*/  IADD3.X R11, PT, PT, R2, UR76, RZ, P2, !PT ;  /* 0x0000004c020b7c10 */ /* 0x000fe200097fe4ff */
[----:B------:R0:W-:Y:S01]  /*59c0*/  STL [R1+0x288], R12 ;  /* 0x0002880c01007387 */ /* 0x0001e20000100800 */
[----:B------:R-:W-:Y:S02]  /*59d0*/  R2UR UR38, R32 ;  /* 0x00000000202672ca */ /* 0x000fe400000e0000 */
[----:B-1----:R-:W-:Y:S01]  /*59e0*/  IADD3.X R13, PT, PT, R2, UR77, RZ, P0, !PT ;  /* 0x0000004d020d7c10 */ /* 0x002fe200087fe4ff */
[----:B------:R-:W-:Y:S01]  /*59f0*/  STL [R1+0x280], R14 ;  /* 0x0002800e01007387 */ /* 0x000fe20000100800 */
[----:B------:R-:W-:Y:S02]  /*5a00*/  R2UR UR49, R26 ;  /* 0x000000001a3172ca */ /* 0x000fe400000e0000 */
[----:B------:R-:W-:Y:S02]  /*5a10*/  CS2R R26, SRZ ;  /* 0x00000000001a7805 */ /* 0x000fe4000001ff00 */
[----:B------:R-:W-:Y:S01]  /*5a20*/  R2UR UR50, R25 ;  /* 0x00000000193272ca */ /* 0x000fe200000e0000 */
[----:B------:R-:W-:Y:S01]  /*5a30*/  STL [R1+0x294], R13 ;  /* 0x0002940d01007387 */ /* 0x000fe20000100800 */
[----:B------:R-:W-:-:S02]  /*5a40*/  R2UR UR51, R24 ;  /* 0x00000000183372ca */ /* 0x000fc400000e0000 */
[----:B------:R-:W-:Y:S02]  /*5a50*/  CS2R R24, SRZ ;  /* 0x0000000000187805 */ /* 0x000fe4000001ff00 */
[----:B0-----:R-:W-:Y:S01]  /*5a60*/  IADD3.X R12, PT, PT, R0, UR77, RZ, P1, !PT ;  /* 0x0000004d000c7c10 */ /* 0x001fe20008ffe4ff */
[----:B------:R-:W-:Y:S01]  /*5a70*/  USHF.R.S32.HI UR77, URZ, 0x1f, UR69 ;  /* 0x0000001fff4d7899 */ /* 0x000fe20008011445 */
[----:B------:R-:W-:Y:S02]  /*5a80*/  R2UR UR52, R23 ;  /* 0x00000000173472ca */ /* 0x000fe400000e0000 */
[----:B------:R-:W-:Y:S01]  /*5a90*/  R2UR UR53, R22 ;  /* 0x00000000163572ca */ /* 0x000fe200000e0000 */
[----:B------:R0:W-:Y:S01]  /*5aa0*/  STL [R1+0x28c], R12 ;  /* 0x00028c0c01007387 */ /* 0x0001e20000100800 */
[----:B------:R-:W-:Y:S02]  /*5ab0*/  R2UR UR54, R21 ;  /* 0x00000000153672ca */ /* 0x000fe400000e0000 */
[----:B------:R-:W-:-:S02]  /*5ac0*/  CS2R R22, SRZ ;  /* 0x0000000000167805 */ /* 0x000fc4000001ff00 */
[----:B------:R-:W-:Y:S01]  /*5ad0*/  R2UR UR55, R20 ;  /* 0x00000000143772ca */ /* 0x000fe200000e0000 */
[----:B------:R1:W-:Y:S01]  /*5ae0*/  STL [R1+0x284], R11 ;  /* 0x0002840b01007387 */ /* 0x0003e20000100800 */
[----:B------:R-:W-:Y:S02]  /*5af0*/  R2UR UR56, R19 ;  /* 0x00000000133872ca */ /* 0x000fe400000e0000 */
[----:B------:R-:W-:Y:S02]  /*5b00*/  CS2R R20, SRZ ;  /* 0x0000000000147805 */ /* 0x000fe4000001ff00 */
[----:B------:R-:W-:Y:S02]  /*5b10*/  R2UR UR57, R18 ;  /* 0x00000000123972ca */ /* 0x000fe400000e0000 */
[----:B------:R-:W-:Y:S02]  /*5b20*/  CS2R R18, SRZ ;  /* 0x0000000000127805 */ /* 0x000fe4000001ff00 */
[----:B------:R-:W-:-:S02]  /*5b30*/  R2UR UR58, R17 ;  /* 0x00000000113a72ca */ /* 0x000fc400000e0000 */
[----:B0-----:R-:W-:Y:S01]  /*5b40*/  IADD3.X R12, PT, PT, R0, UR76, RZ, P3, !PT ;  /* 0x0000004c000c7c10 */ /* 0x001fe20009ffe4ff */
[----:B------:R-:W-:Y:S02]  /*5b50*/  USHF.R.S32.HI UR76, URZ, 0x1f, UR74 ;  /* 0x0000001fff4c7899 */ /* 0x000fe4000801144a */
[----:B------:R-:W-:Y:S02]  /*5b60*/  IADD3 R13, P3, PT, R165, UR74, RZ ;  /* 0x0000004aa50d7c10 */ /* 0x000fe4000ff7e0ff */
[----:B-1----:R-:W-:Y:S01]  /*5b70*/  IADD3 R11, P0, PT, R166, UR69, RZ ;  /* 0x00000045a60b7c10 */ /* 0x002fe2000ff1e0ff */
[----:B------:R0:W-:Y:S01]  /*5b80*/  STL [R1+0x27c], R12 ;  /* 0x00027c0c01007387 */ /* 0x0001e20000100800 */
[----:B------:R-:W-:Y:S02]  /*5b90*/  R2UR UR59, R16 ;  /* 0x00000000103b72ca */ /* 0x000fe400000e0000 */
[----:B------:R-:W-:Y:S02]  /*5ba0*/  CS2R R16, SRZ ;  /* 0x0000000000107805 */ /* 0x000fe4000001ff00 */
[----:B------:R-:W-:Y:S01]  /*5bb0*/  R2UR UR60, R15 ;  /* 0x000000000f3c72ca */ /* 0x000fe200000e0000 */
[----:B------:R1:W-:Y:S01]  /*5bc0*/  STL [R1+0x278], R11 ;  /* 0x0002780b01007387 */ /* 0x0003e20000100800 */
[----:B------:R-:W-:-:S02]  /*5bd0*/  CS2R R14, SRZ ;  /* 0x00000000000e7805 */ /* 0x000fc4000001ff00 */
[----:B0-----:R-:W-:Y:S02]  /*5be0*/  IADD3 R12, P1, PT, R165, UR69, RZ ;  /* 0x00000045a50c7c10 */ /* 0x001fe4000ff3e0ff */
[----:B------:R-:W-:Y:S02]  /*5bf0*/  R2UR UR69, R10 ;  /* 0x000000000a4572ca */ /* 0x000fe400000e0000 */
[----:B-1----:R-:W-:Y:S01]  /*5c00*/  IADD3 R11, P2, PT, R166, UR74, RZ ;  /* 0x0000004aa60b7c10 */ /* 0x002fe2000ff5e0ff */
[----:B------:R0:W-:Y:S01]  /*5c10*/  STL [R1+0x270], R12 ;  /* 0x0002700c01007387 */ /* 0x0001e20000100800 */
[----:B------:R-:W-:Y:S02]  /*5c20*/  UIMAD UR74, UR65, 0x12, URZ ;  /* 0x00000012414a78a4 */ /* 0x000fe4000f8e02ff */
[C---:B------:R-:W-:Y:S01]  /*5c30*/  IADD3.X R10, PT, PT, R2.reuse, UR76, RZ, P2, !PT ;  /* 0x0000004c020a7c10 */ /* 0x040fe200097fe4ff */
[----:B------:R1:W-:Y:S04]  /*5c40*/  STL [R1+0x268], R11 ;  /* 0x0002680b01007387 */ /* 0x0003e80000100800 */
[----:B------:R-:W-:Y:S01]  /*5c50*/  STL [R1+0x260], R13 ;  /* 0x0002600d01007387 */ /* 0x000fe20000100800 */
[----:B0-----:R-:W-:-:S02]  /*5c60*/  IADD3.X R12, PT, PT, R2, UR77, RZ, P0, !PT ;  /* 0x0000004d020c7c10 */ /* 0x001fc400087fe4ff */
[----:B-1----:R-:W-:-:S03]  /*5c70*/  IADD3.X R11, PT, PT, R0, UR77, RZ, P1, !PT ;  /* 0x0000004d000b7c10 */ /* 0x002fc60008ffe4ff */
[----:B------:R-:W-:Y:S01]  /*5c80*/  STL [R1+0x274], R12 ;  /* 0x0002740c01007387 */ /* 0x000fe20000100800 */
[----:B------:R-:W-:-:S03]  /*5c90*/  USHF.R.S32.HI UR77, URZ, 0x1f, UR70 ;  /* 0x0000001fff4d7899 */ /* 0x000fc60008011446 */
[----:B------:R0:W-:Y:S04]  /*5ca0*/  STL [R1+0x26c], R11 ;  /* 0x00026c0b01007387 */ /* 0x0001e80000100800 */
[----:B------:R1:W-:Y:S01]  /*5cb0*/  STL [R1+0x264], R10 ;  /* 0x0002640a01007387 */ /* 0x0003e20000100800 */
[----:B0-----:R-:W-:Y:S01]  /*5cc0*/  IADD3.X R11, PT, PT, R0, UR76, RZ, P3, !PT ;  /* 0x0000004c000b7c10 */ /* 0x001fe20009ffe4ff */
[----:B------:R-:W-:Y:S02]  /*5cd0*/  USHF.R.S32.HI UR76, URZ, 0x1f, UR73 ;  /* 0x0000001fff4c7899 */ /* 0x000fe40008011449 */
[C---:B------:R-:W-:Y:S02]  /*5ce0*/  IADD3 R12, P3, PT, R165.reuse, UR73, RZ ;  /* 0x00000049a50c7c10 */ /* 0x040fe4000ff7e0ff */
[----:B-1----:R-:W-:Y:S01]  /*5cf0*/  IADD3 R10, P0, PT, R166, UR70, RZ ;  /* 0x00000046a60a7c10 */ /* 0x002fe2000ff1e0ff */
[----:B------:R0:W-:Y:S04]  /*5d00*/  STL [R1+0x25c], R11 ;  /* 0x00025c0b01007387 */ /* 0x0001e80000100800 */
[----:B------:R1:W-:Y:S01]  /*5d10*/  STL [R1+0x258], R10 ;  /* 0x0002580a01007387 */ /* 0x0003e20000100800 */
[----:B0-----:R-:W-:-:S02]  /*5d20*/  IADD3 R11, P1, PT, R165, UR70, RZ ;  /* 0x00000046a50b7c10 */ /* 0x001fc4000ff3e0ff */
[----:B------:R-:W-:Y:S02]  /*5d30*/  R2UR UR70, R9 ;  /* 0x00000000094672ca */ /* 0x000fe400000e0000 */
[----:B-1----:R-:W-:Y:S01]  /*5d40*/  IADD3 R10, P2, PT, R166, UR73, RZ ;  /* 0x00000049a60a7c10 */ /* 0x002fe2000ff5e0ff */
[----:B------:R0:W-:Y:S01]  /*5d50*/  STL [R1+0x250], R11 ;  /* 0x0002500b01007387 */ /* 0x0001e20000100800 */
[----:B------:R-:W-:Y:S02]  /*5d60*/  UIMAD UR73, UR65, 0x11, URZ ;  /* 0x00000011414978a4 */ /* 0x000fe4000f8e02ff */
[C---:B------:R-:W-:Y:S01]  /*5d70*/  IADD3.X R9, PT, PT, R2.reuse, UR76, RZ, P2, !PT ;  /* 0x0000004c02097c10 */ /* 0x040fe200097fe4ff */
[----:B------:R1:W-:Y:S04]  /*5d80*/  STL [R1+0x248], R10 ;  /* 0x0002480a01007387 */ /* 0x0003e80000100800 */
[----:B------:R2:W-:Y:S01]  /*5d90*/  STL [R1+0x240], R12 ;  /* 0x0002400c01007387 */ /* 0x0005e20000100800 */
[----:B0-----:R-:W-:-:S02]  /*5da0*/  IADD3.X R11, PT, PT, R2, UR77, RZ, P0, !PT ;  /* 0x0000004d020b7c10 */ /* 0x001fc400087fe4ff */
[----:B-1----:R-:W-:-:S03]  /*5db0*/  IADD3.X R10, PT, PT, R0, UR77, RZ, P1, !PT ;  /* 0x0000004d000a7c10 */ /* 0x002fc60008ffe4ff */
[----:B------:R-:W-:Y:S01]  /*5dc0*/  STL [R1+0x254], R11 ;  /* 0x0002540b01007387 */ /* 0x000fe20000100800 */
[----:B------:R-:W-:Y:S01]  /*5dd0*/  USHF.R.S32.HI UR77, URZ, 0x1f, UR4 ;  /* 0x0000001fff4d7899 */ /* 0x000fe20008011404 */
[----:B--2---:R-:W-:Y:S02]  /*5de0*/  CS2R R12, SRZ ;  /* 0x00000000000c7805 */ /* 0x004fe4000001ff00 */
[----:B------:R0:W-:Y:S04]  /*5df0*/  STL [R1+0x24c], R10 ;  /* 0x00024c0a01007387 */ /* 0x0001e80000100800 */
[----:B------:R1:W-:Y:S01]  /*5e00*/  STL [R1+0x244], R9 ;  /* 0x0002440901007387 */ /* 0x0003e20000100800 */
[----:B0-----:R-:W-:Y:S01]  /*5e10*/  IADD3.X R10, PT, PT, R0, UR76, RZ, P3, !PT ;  /* 0x0000004c000a7c10 */ /* 0x001fe20009ffe4ff */
[----:B------:R-:W-:-:S02]  /*5e20*/  USHF.R.S32.HI UR76, URZ, 0x1f, UR72 ;  /* 0x0000001fff4c7899 */ /* 0x000fc40008011448 */
[C---:B------:R-:W-:Y:S02]  /*5e30*/  IADD3 R11, P3, PT, R165.reuse, UR72, RZ ;  /* 0x00000048a50b7c10 */ /* 0x040fe4000ff7e0ff */
[C---:B-1----:R-:W-:Y:S01]  /*5e40*/  IADD3 R9, P0, PT, R166.reuse, UR4, RZ ;  /* 0x00000004a6097c10 */ /* 0x042fe2000ff1e0ff */
[----:B------:R0:W-:Y:S04]  /*5e50*/  STL [R1+0x23c], R10 ;  /* 0x00023c0a01007387 */ /* 0x0001e80000100800 */
[----:B------:R1:W-:Y:S01]  /*5e60*/  STL [R1+0x238], R9 ;  /* 0x0002380901007387 */ /* 0x0003e20000100800 */
[----:B0-----:R-:W-:Y:S01]  /*5e70*/  IADD3 R10, P1, PT, R165, UR4, RZ ;  /* 0x00000004a50a7c10 */ /* 0x001fe2000ff3e0ff */
[----:B------:R-:W-:Y:S01]  /*5e80*/  USHF.L.U32 UR4, UR65, 0x4, URZ ;  /* 0x0000000441047899 */ /* 0x000fe200080006ff */
[----:B-1----:R-:W-:-:S03]  /*5e90*/  IADD3 R9, P2, PT, R166, UR72, RZ ;  /* 0x00000048a6097c10 */ /* 0x002fc6000ff5e0ff */
[----:B------:R0:W-:Y:S01]  /*5ea0*/  STL [R1+0x230], R10 ;  /* 0x0002300a01007387 */ /* 0x0001e20000100800 */
[----:B------:R-:W-:Y:S02]  /*5eb0*/  R2UR UR72, R8 ;  /* 0x00000000084872ca */ /* 0x000fe400000e0000 */
[C---:B------:R-:W-:Y:S01]  /*5ec0*/  IADD3.X R8, PT, PT, R2.reuse, UR76, RZ, P2, !PT ;  /* 0x0000004c02087c10 */ /* 0x040fe200097fe4ff */
[----:B------:R1:W-:Y:S04]  /*5ed0*/  STL [R1+0x228], R9 ;  /* 0x0002280901007387 */ /* 0x0003e80000100800 */
[----:B------:R-:W-:Y:S01]  /*5ee0*/  STL [R1+0x220], R11 ;  /* 0x0002200b01007387 */ /* 0x000fe20000100800 */
[----:B0-----:R-:W-:Y:S02]  /*5ef0*/  IADD3.X R10, PT, PT, R2, UR77, RZ, P0, !PT ;  /* 0x0000004d020a7c10 */ /* 0x001fe400087fe4ff */
        /* <DEDUP_REMOVED lines=33> */
[----:B------:R-:W-:Y:S01]  /*6110*/  UIMAD UR43, UR65, 0xe, URZ ;  /* 0x0000000e412b78a4 */ /* 0x000fe2000f8e02ff */
        /* <DEDUP_REMOVED lines=9> */
[----:B------:R-:W-:-:S03]  /*61b0*/  UIMAD UR77, UR65, 0xd, URZ ;  /* 0x0000000d414d78a4 */ /* 0x000fc6000f8e02ff */
[----:B------:R0:W-:Y:S04]  /*61c0*/  STL [R1+0x1ec], R7 ;  /* 0x0001ec0701007387 */ /* 0x0001e80000100800 */
[----:B------:R1:W-:Y:S01]  /*61d0*/  STL [R1+0x1e4], R6 ;  /* 0x0001e40601007387 */ /* 0x0003e20000100800 */
[----:B0-----:R-:W-:Y:S01]  /*61e0*/  IADD3.X R7, PT, PT, R0, UR76, RZ, P3, !PT ;  /* 0x0000004c00077c10 */ /* 0x001fe20009ffe4ff */
[----:B------:R-:W-:Y:S01]  /*61f0*/  USHF.R.S32.HI UR76, URZ, 0x1f, UR74 ;  /* 0x0000001fff4c7899 */ /* 0x000fe2000801144a */
[C---:B------:R-:W-:Y:S02]  /*6200*/  IADD3 R8, P3, PT, R165.reuse, UR73, RZ ;  /* 0x00000049a5087c10 */ /* 0x040fe4000ff7e0ff */
[----:B-1----:R-:W-:Y:S01]  /*6210*/  IADD3 R6, P0, PT, R166, UR74, RZ ;  /* 0x0000004aa6067c10 */ /* 0x002fe2000ff1e0ff */
[----:B------:R0:W-:Y:S04]  /*6220*/  STL [R1+0x1dc], R7 ;  /* 0x0001dc0701007387 */ /* 0x0001e80000100800 */
[----:B------:R1:W-:Y:S01]  /*6230*/  STL [R1+0x1d8], R6 ;  /* 0x0001d80601007387 */ /* 0x0003e20000100800 */
[----:B0-----:R-:W-:Y:S01]  /*6240*/  IADD3 R7, P1, PT, R165, UR74, RZ ;  /* 0x0000004aa5077c10 */ /* 0x001fe2000ff3e0ff */
[----:B------:R-:W-:-:S02]  /*6250*/  USHF.R.S32.HI UR74, URZ, 0x1f, UR73 ;  /* 0x0000001fff4a7899 */ /* 0x000fc40008011449 */
[----:B-1----:R-:W-:Y:S02]  /*6260*/  IADD3 R6, P2, PT, R166, UR73, RZ ;  /* 0x00000049a6067c10 */ /* 0x002fe4000ff5e0ff */
[----:B------:R0:W-:Y:S01]  /*6270*/  STL [R1+0x1d0], R7 ;  /* 0x0001d00701007387 */ /* 0x0001e20000100800 */
[----:B------:R-:W-:Y:S02]  /*6280*/  R2UR UR73, R5 ;  /* 0x00000000054972ca */ /* 0x000fe400000e0000 */
[C---:B------:R-:W-:Y:S01]  /*6290*/  IADD3.X R5, PT, PT, R2.reuse, UR74, RZ, P2, !PT ;  /* 0x0000004a02057c10 */ /* 0x040fe200097fe4ff */
[----:B------:R1:W-:Y:S04]  /*62a0*/  STL [R1+0x1c8], R6 ;  /* 0x0001c80601007387 */ /* 0x0003e80000100800 */
[----:B------:R2:W-:Y:S01]  /*62b0*/  STL [R1+0x1c0], R8 ;  /* 0x0001c00801007387 */ /* 0x0005e20000100800 */
[----:B0-----:R-:W-:-:S02]  /*62c0*/  IADD3.X R7, PT, PT, R2, UR76, RZ, P0, !PT ;  /* 0x0000004c02077c10 */ /* 0x001fc400087fe4ff */
[----:B-1----:R-:W-:-:S03]  /*62d0*/  IADD3.X R6, PT, PT, R0, UR76, RZ, P1, !PT ;  /* 0x0000004c00067c10 */ /* 0x002fc60008ffe4ff */
[----:B------:R-:W-:Y:S01]  /*62e0*/  STL [R1+0x1d4], R7 ;  /* 0x0001d40701007387 */ /* 0x000fe20000100800 */
[----:B------:R-:W-:Y:S01]  /*62f0*/  UIMAD UR76, UR65, 0xc, URZ ;  /* 0x0000000c414c78a4 */ /* 0x000fe2000f8e02ff */
[----:B--2---:R-:W-:Y:S02]  /*6300*/  CS2R R8, SRZ ;  /* 0x0000000000087805 */ /* 0x004fe4000001ff00 */
[----:B------:R0:W-:Y:S04]  /*6310*/  STL [R1+0x1cc], R6 ;  /* 0x0001cc0601007387 */ /* 0x0001e80000100800 */
[----:B------:R1:W-:Y:S01]  /*6320*/  STL [R1+0x1c4], R5 ;  /* 0x0001c40501007387 */ /* 0x0003e20000100800 */
[----:B0-----:R-:W-:Y:S01]  /*6330*/  IADD3.X R6, PT, PT, R0, UR74, RZ, P3, !PT ;  /* 0x0000004a00067c10 */ /* 0x001fe20009ffe4ff */
[----:B------:R-:W-:Y:S01]  /*6340*/  USHF.R.S32.HI UR74, URZ, 0x1f, UR4 ;  /* 0x0000001fff4a7899 */ /* 0x000fe20008011404 */
[----:B------:R-:W-:-:S02]  /*6350*/  IADD3 R7, P3, PT, R165, UR42, RZ ;  /* 0x0000002aa5077c10 */ /* 0x000fc4000ff7e0ff */
[C---:B-1----:R-:W-:Y:S01]  /*6360*/  IADD3 R5, P0, PT, R166.reuse, UR4, RZ ;  /* 0x00000004a6057c10 */ /* 0x042fe2000ff1e0ff */
[----:B------:R0:W-:Y:S04]  /*6370*/  STL [R1+0x1bc], R6 ;  /* 0x0001bc0601007387 */ /* 0x0001e80000100800 */
[----:B------:R1:W-:Y:S01]  /*6380*/  STL [R1+0x1b8], R5 ;  /* 0x0001b80501007387 */ /* 0x0003e20000100800 */
[----:B0-----:R-:W-:Y:S01]  /*6390*/  IADD3 R6, P1, PT, R165, UR4, RZ ;  /* 0x00000004a5067c10 */ /* 0x001fe2000ff3e0ff */
[----:B------:R-:W-:Y:S02]  /*63a0*/  USHF.R.S32.HI UR4, URZ, 0x1f, UR42 ;  /* 0x0000001fff047899 */ /* 0x000fe4000801142a */
[----:B-1----:R-:W-:Y:S02]  /*63b0*/  IADD3 R5, P2, PT, R166, UR42, RZ ;  /* 0x0000002aa6057c10 */ /* 0x002fe4000ff5e0ff */
[----:B------:R0:W-:Y:S01]  /*63c0*/  STL [R1+0x1b0], R6 ;  /* 0x0001b00601007387 */ /* 0x0001e20000100800 */
[----:B------:R-:W-:-:S03]  /*63d0*/  USHF.R.S32.HI UR42, URZ, 0x1f, UR77 ;  /* 0x0000001fff2a7899 */ /* 0x000fc6000801144d */
[----:B------:R1:W-:Y:S04]  /*63e0*/  STL [R1+0x1a8], R5 ;  /* 0x0001a80501007387 */ /* 0x0003e80000100800 */
[----:B------:R-:W-:Y:S01]  /*63f0*/  STL [R1+0x1a0], R7 ;  /* 0x0001a00701007387 */ /* 0x000fe20000100800 */
[----:B0-----:R-:W-:Y:S02]  /*6400*/  IADD3.X R6, PT, PT, R2, UR74, RZ, P0, !PT ;  /* 0x0000004a02067c10 */ /* 0x001fe400087fe4ff */
[----:B-1----:R-:W-:-:S03]  /*6410*/  IADD3.X R5, PT, PT, R0, UR74, RZ, P1, !PT ;  /* 0x0000004a00057c10 */ /* 0x002fc60008ffe4ff */
[----:B------:R0:W-:Y:S01]  /*6420*/  STL [R1+0x1b4], R6 ;  /* 0x0001b40601007387 */ /* 0x0001e20000100800 */
[----:B------:R-:W-:Y:S02]  /*6430*/  R2UR UR74, R4 ;  /* 0x00000000044a72ca */ /* 0x000fe400000e0000 */
[----:B------:R-:W-:Y:S01]  /*6440*/  IADD3.X R4, PT, PT, R0, UR4, RZ, P3, !PT ;  /* 0x0000000400047c10 */ /* 0x000fe20009ffe4ff */
[----:B------:R1:W-:Y:S01]  /*6450*/  STL [R1+0x1ac], R5 ;  /* 0x0001ac0501007387 */ /* 0x0003e20000100800 */
[----:B0-----:R-:W-:Y:S02]  /*6460*/  IADD3 R6, P3, PT, R165, UR77, RZ ;  /* 0x0000004da5067c10 */ /* 0x001fe4000ff7e0ff */
[----:B-1----:R-:W-:Y:S01]  /*6470*/  IADD3.X R5, PT, PT, R2, UR4, RZ, P2, !PT ;  /* 0x0000000402057c10 */ /* 0x002fe200097fe4ff */
[----:B------:R-:W-:-:S04]  /*6480*/  USHF.R.S32.HI UR4, URZ, 0x1f, UR43 ;  /* 0x0000001fff047899 */ /* 0x000fc8000801142b */
[----:B------:R0:W-:Y:S04]  /*6490*/  STL [R1+0x1a4], R5 ;  /* 0x0001a40501007387 */ /* 0x0001e80000100800 */
[----:B------:R1:W-:Y:S01]  /*64a0*/  STL [R1+0x19c], R4 ;  /* 0x00019c0401007387 */ /* 0x0003e20000100800 */
[----:B0-----:R-:W-:Y:S02]  /*64b0*/  IADD3 R5, P0, PT, R166, UR43, RZ ;  /* 0x0000002ba6057c10 */ /* 0x001fe4000ff1e0ff */
[----:B-1----:R-:W-:-:S03]  /*64c0*/  IADD3 R4, P1, PT, R165, UR43, RZ ;  /* 0x0000002ba5047c10 */ /* 0x002fc6000ff3e0ff */
[----:B------:R0:W-:Y:S04]  /*64d0*/  STL [R1+0x198], R5 ;  /* 0x0001980501007387 */ /* 0x0001e80000100800 */
[----:B------:R1:W-:Y:S01]  /*64e0*/  STL [R1+0x190], R4 ;  /* 0x0001900401007387 */ /* 0x0003e20000100800 */
[----:B0-----:R-:W-:Y:S01]  /*64f0*/  IADD3 R5, P2, PT, R166, UR77, RZ ;  /* 0x0000004da6057c10 */ /* 0x001fe2000ff5e0ff */
[----:B------:R-:W0:Y:S01]  /*6500*/  LDCU UR77, c[0x0][0x3a0] ;  /* 0x00007400ff4d77ac */ /* 0x000e220008000800 */
[----:B-1----:R-:W-:-:S03]  /*6510*/  IADD3.X R4, PT, PT, R2, UR4, RZ, P0, !PT ;  /* 0x0000000402047c10 */ /* 0x002fc600087fe4ff */
[----:B------:R1:W-:Y:S04]  /*6520*/  STL [R1+0x188], R5 ;  /* 0x0001880501007387 */ /* 0x0003e80000100800 */
[----:B------:R2:W-:Y:S04]  /*6530*/  STL [R1+0x180], R6 ;  /* 0x0001800601007387 */ /* 0x0005e80000100800 */
[----:B------:R3:W-:Y:S01]  /*6540*/  STL [R1+0x194], R4 ;  /* 0x0001940401007387 */ /* 0x0007e20000100800 */
[----:B-1----:R-:W-:Y:S02]  /*6550*/  IADD3.X R5, PT, PT, R0, UR4, RZ, P1, !PT ;  /* 0x0000000400057c10 */ /* 0x002fe40008ffe4ff */
[----:B------:R-:W-:-:S02]  /*6560*/  R2UR UR4, R3 ;  /* 0x00000000030472ca */ /* 0x000fc400000e0000 */
[----:B------:R-:W-:Y:S01]  /*6570*/  IADD3.X R3, PT, PT, R0, UR42, RZ, P3, !PT ;  /* 0x0000002a00037c10 */ /* 0x000fe20009ffe4ff */
[----:B------:R-:W-:Y:S01]  /*6580*/  STL [R1+0x18c], R5 ;  /* 0x00018c0501007387 */ /* 0x000fe20000100800 */
[----:B--2---:R-:W-:Y:S02]  /*6590*/  CS2R R6, SRZ ;  /* 0x0000000000067805 */ /* 0x004fe4000001ff00 */
[----:B---3--:R-:W-:Y:S01]  /*65a0*/  IADD3.X R4, PT, PT, R2, UR42, RZ, P2, !PT ;  /* 0x0000002a02047c10 */ /* 0x008fe200097fe4ff */
[----:B------:R-:W1:Y:S04]  /*65b0*/  LDCU.64 UR42, c[0x0][0x380] ;  /* 0x00007000ff2a77ac */ /* 0x000e680008000a00 */
[----:B------:R2:W-:Y:S04]  /*65c0*/  STL [R1+0x184], R4 ;  /* 0x0001840401007387 */ /* 0x0005e80000100800 */
[----:B------:R3:W-:Y:S01]  /*65d0*/  STL [R1+0x17c], R3 ;  /* 0x00017c0301007387 */ /* 0x0007e20000100800 */
[----:B--2---:R-:W-:-:S02]  /*65e0*/  IADD3 R4, P0, PT, R166, UR76, RZ ;  /* 0x0000004ca6047c10 */ /* 0x004fc4000ff1e0ff */
[----:B---3--:R-:W-:Y:S01]  /*65f0*/  IADD3 R3, P1, PT, R165, UR76, RZ ;  /* 0x0000004ca5037c10 */ /* 0x008fe2000ff3e0ff */
[----:B------:R-:W-:Y:S02]  /*6600*/  USHF.R.S32.HI UR76, URZ, 0x1f, UR76 ;  /* 0x0000001fff4c7899 */ /* 0x000fe4000801144c */
[----:B------:R2:W-:Y:S04]  /*6610*/  STL [R1+0x178], R4 ;  /* 0x0001780401007387 */ /* 0x0005e80000100800 */
[----:B------:R3:W-:Y:S01]  /*6620*/  STL [R1+0x170], R3 ;  /* 0x0001700301007387 */ /* 0x0007e20000100800 */
[----:B--2---:R-:W-:Y:S02]  /*6630*/  IADD3.X R4, PT, PT, R2, UR76, RZ, P0, !PT ;  /* 0x0000004c02047c10 */ /* 0x004fe400087fe4ff */
[----:B---3--:R-:W-:Y:S01]  /*6640*/  IADD3.X R3, PT, PT, R0, UR76, RZ, P1, !PT ;  /* 0x0000004c00037c10 */ /* 0x008fe20008ffe4ff */
[----:B------:R-:W-:-:S02]  /*6650*/  UIMAD UR76, UR65, 0xb, URZ ;  /* 0x0000000b414c78a4 */ /* 0x000fc4000f8e02ff */
[----:B------:R2:W-:Y:S04]  /*6660*/  STL [R1+0x174], R4 ;  /* 0x0001740401007387 */ /* 0x0005e80000100800 */
[----:B------:R3:W-:Y:S01]  /*6670*/  STL [R1+0x16c], R3 ;  /* 0x00016c0301007387 */ /* 0x0007e20000100800 */
[----:B--2---:R-:W-:Y:S02]  /*6680*/  IADD3 R4, P0, PT, R166, UR76, RZ ;  /* 0x0000004ca6047c10 */ /* 0x004fe4000ff1e0ff */
[----:B---3--:R-:W-:Y:S01]  /*6690*/  IADD3 R3, P1, PT, R165, UR76, RZ ;  /* 0x0000004ca5037c10 */ /* 0x008fe2000ff3e0ff */
[----:B------:R-:W-:Y:S02]  /*66a0*/  USHF.R.S32.HI UR76, URZ, 0x1f, UR76 ;  /* 0x0000001fff4c7899 */ /* 0x000fe4000801144c */
[----:B------:R2:W-:Y:S04]  /*66b0*/  STL [R1+0x168], R4 ;  /* 0x0001680401007387 */ /* 0x0005e80000100800 */
[----:B------:R3:W-:Y:S01]  /*66c0*/  STL [R1+0x160], R3 ;  /* 0x0001600301007387 */ /* 0x0007e20000100800 */
[----:B--2---:R-:W-:-:S02]  /*66d0*/  IADD3.X R4, PT, PT, R2, UR76, RZ, P0, !PT ;  /* 0x0000004c02047c10 */ /* 0x004fc400087fe4ff */
[----:B---3--:R-:W-:Y:S01]  /*66e0*/  IADD3.X R3, PT, PT, R0, UR76, RZ, P1, !PT ;  /* 0x0000004c00037c10 */ /* 0x008fe20008ffe4ff */
[----:B------:R-:W-:Y:S02]  /*66f0*/  UIMAD UR76, UR65, 0xa, URZ ;  /* 0x0000000a414c78a4 */ /* 0x000fe4000f8e02ff */
[----:B------:R2:W-:Y:S04]  /*6700*/  STL [R1+0x164], R4 ;  /* 0x0001640401007387 */ /* 0x0005e80000100800 */
[----:B------:R3:W-:Y:S01]  /*6710*/  STL [R1+0x15c], R3 ;  /* 0x00015c0301007387 */ /* 0x0007e20000100800 */
[----:B--2---:R-:W-:Y:S02]  /*6720*/  IADD3 R4, P0, PT, R166, UR76, RZ ;  /* 0x0000004ca6047c10 */ /* 0x004fe4000ff1e0ff */
[----:B---3--:R-:W-:Y:S01]  /*6730*/  IADD3 R3, P1, PT, R165, UR76, RZ ;  /* 0x0000004ca5037c10 */ /* 0x008fe2000ff3e0ff */
[----:B------:R-:W-:-:S02]  /*6740*/  USHF.R.S32.HI UR76, URZ, 0x1f, UR76 ;  /* 0x0000001fff4c7899 */ /* 0x000fc4000801144c */
[----:B------:R2:W-:Y:S04]  /*6750*/  STL [R1+0x158], R4 ;  /* 0x0001580401007387 */ /* 0x0005e80000100800 */
[----:B------:R3:W-:Y:S01]  /*6760*/  STL [R1+0x150], R3 ;  /* 0x0001500301007387 */ /* 0x0007e20000100800 */
[----:B------:R-:W-:-:S05]  /*6770*/  IADD3.X R28, PT, PT, R2, UR76, RZ, P0, !PT ;  /* 0x0000004c021c7c10 */ /* 0x000fca00087fe4ff */
[----:B------:R4:W-:Y:S01]  /*6780*/  STL [R1+0x154], R28 ;  /* 0x0001541c01007387 */ /* 0x0009e20000100800 */
[----:B--2---:R-:W-:Y:S02]  /*6790*/  CS2R R4, SRZ ;  /* 0x0000000000047805 */ /* 0x004fe4000001ff00 */
[----:B---3--:R-:W-:Y:S01]  /*67a0*/  IADD3.X R3, PT, PT, R0, UR76, RZ, P1, !PT ;  /* 0x0000004c00037c10 */ /* 0x008fe20008ffe4ff */
[----:B------:R-:W-:-:S04]  /*67b0*/  UIMAD UR76, UR65, 0x9, URZ ;  /* 0x00000009414c78a4 */ /* 0x000fc8000f8e02ff */
[----:B------:R2:W-:Y:S02]  /*67c0*/  STL [R1+0x14c], R3 ;  /* 0x00014c0301007387 */ /* 0x0005e40000100800 */
[----:B----4-:R-:W-:-:S05]  /*67d0*/  IADD3 R28, P0, PT, R166, UR76, RZ ;  /* 0x0000004ca61c7c10 */ /* 0x010fca000ff1e0ff */
[----:B------:R3:W-:Y:S01]  /*67e0*/  STL [R1+0x148], R28 ;  /* 0x0001481c01007387 */ /* 0x0007e20000100800 */
[----:B--2---:R-:W-:Y:S01]  /*67f0*/  IADD3 R3, P1, PT, R165, UR76, RZ ;  /* 0x0000004ca5037c10 */ /* 0x004fe2000ff3e0ff */
[----:B------:R-:W-:-:S04]  /*6800*/  USHF.R.S32.HI UR76, URZ, 0x1f, UR76 ;  /* 0x0000001fff4c7899 */ /* 0x000fc8000801144c */
[----:B------:R2:W-:Y:S02]  /*6810*/  STL [R1+0x140], R3 ;  /* 0x0001400301007387 */ /* 0x0005e40000100800 */
[----:B---3--:R-:W-:-:S05]  /*6820*/  IADD3.X R28, PT, PT, R2, UR76, RZ, P0, !PT ;  /* 0x0000004c021c7c10 */ /* 0x008fca00087fe4ff */
[----:B------:R3:W-:Y:S01]  /*6830*/  STL [R1+0x144], R28 ;  /* 0x0001441c01007387 */ /* 0x0007e20000100800 */
[----:B--2---:R-:W-:Y:S01]  /*6840*/  IADD3.X R3, PT, PT, R0, UR76, RZ, P1, !PT ;  /* 0x0000004c00037c10 */ /* 0x004fe20008ffe4ff */
[----:B------:R-:W-:-:S04]  /*6850*/  USHF.L.U32 UR76, UR65, 0x3, URZ ;  /* 0x00000003414c7899 */ /* 0x000fc800080006ff */
[----:B------:R2:W-:Y:S02]  /*6860*/  STL [R1+0x13c], R3 ;  /* 0x00013c0301007387 */ /* 0x0005e40000100800 */
[----:B---3--:R-:W-:-:S05]  /*6870*/  IADD3 R28, P0, PT, R166, UR76, RZ ;  /* 0x0000004ca61c7c10 */ /* 0x008fca000ff1e0ff */
[----:B------:R3:W-:Y:S01]  /*6880*/  STL [R1+0x138], R28 ;  /* 0x0001381c01007387 */ /* 0x0007e20000100800 */
[----:B--2---:R-:W-:Y:S01]  /*6890*/  IADD3 R3, P1, PT, R165, UR76, RZ ;  /* 0x0000004ca5037c10 */ /* 0x004fe2000ff3e0ff */
[----:B------:R-:W-:-:S04]  /*68a0*/  USHF.R.S32.HI UR76, URZ, 0x1f, UR76 ;  /* 0x0000001fff4c7899 */ /* 0x000fc8000801144c */
[----:B------:R2:W-:Y:S02]  /*68b0*/  STL [R1+0x130], R3 ;  /* 0x0001300301007387 */ /* 0x0005e40000100800 */
[----:B---3--:R-:W-:-:S05]  /*68c0*/  IADD3.X R28, PT, PT, R2, UR76, RZ, P0, !PT ;  /* 0x0000004c021c7c10 */ /* 0x008fca00087fe4ff */
[----:B------:R3:W-:Y:S01]  /*68d0*/  STL [R1+0x134], R28 ;  /* 0x0001341c01007387 */ /* 0x0007e20000100800 */
[----:B--2---:R-:W-:Y:S01]  /*68e0*/  IADD3.X R3, PT, PT, R0, UR76, RZ, P1, !PT ;  /* 0x0000004c00037c10 */ /* 0x004fe20008ffe4ff */
[----:B------:R-:W-:-:S04]  /*68f0*/  UIMAD UR76, UR65, 0x7, URZ ;  /* 0x00000007414c78a4 */ /* 0x000fc8000f8e02ff */
        /* <DEDUP_REMOVED lines=56> */
[----:B---3--:R-:W-:Y:S02]  /*6c80*/  IADD3.X R28, PT, PT, R2, UR76, RZ, P0, !PT ;  /* 0x0000004c021c7c10 */ /* 0x008fe400087fe4ff */
[----:B------:R-:W-:-:S03]  /*6c90*/  IADD3 RZ, P0, PT, R166, UR65, RZ ;  /* 0x00000041a6ff7c10 */ /* 0x000fc6000ff1e0ff */
[----:B------:R-:W-:Y:S01]  /*6ca0*/  STL [R1+0xd4], R28 ;  /* 0x0000d41c01007387 */ /* 0x000fe20000100800 */
[----:B--2---:R-:W-:Y:S01]  /*6cb0*/  IADD3.X R3, PT, PT, R0, UR76, RZ, P1, !PT ;  /* 0x0000004c00037c10 */ /* 0x004fe20008ffe4ff */
[----:B------:R-:W-:Y:S02]  /*6cc0*/  USHF.R.S32.HI UR76, URZ, 0x1f, UR65 ;  /* 0x0000001fff4c7899 */ /* 0x000fe40008011441 */
[----:B------:R-:W-:Y:S02]  /*6cd0*/  IADD3 RZ, P1, PT, R165, UR65, RZ ;  /* 0x00000041a5ff7c10 */ /* 0x000fe4000ff3e0ff */
[----:B------:R-:W-:Y:S02]  /*6ce0*/  STL [R1+0xcc], R3 ;  /* 0x0000cc0301007387 */ /* 0x000fe40000100800 */
[----:B------:R-:W-:Y:S02]  /*6cf0*/  IADD3.X R2, PT, PT, R2, UR76, RZ, P0, !PT ;  /* 0x0000004c02027c10 */ /* 0x000fe400087fe4ff */
[----:B------:R-:W-:-:S03]  /*6d00*/  IADD3.X R0, PT, PT, R0, UR76, RZ, P1, !PT ;  /* 0x0000004c00007c10 */ /* 0x000fc60008ffe4ff */
[----:B------:R-:W-:Y:S04]  /*6d10*/  STL [R1+0xc8], R2 ;  /* 0x0000c80201007387 */ /* 0x000fe80000100800 */
[----:B------:R0:W-:Y:S02]  /*6d20*/  STL [R1+0xc4], R0 ;  /* 0x0000c40001007387 */ /* 0x0001e40000100800 */
[----:B01----:R-:W-:-:S07]  /*6d30*/  IMAD.U32 R0, RZ, RZ, UR77 ;  /* 0x0000004dff007e24 */ /* 0x003fce000f8e00ff */
.L_x_1:
[----:B------:R-:W2:Y:S04]  /*6d40*/  LDL R3, [R1+0xd0] ;  /* 0x0000d00001037983 */ /* 0x000ea80000100800 */
[----:B------:R-:W3:Y:S04]  /*6d50*/  LDL R2, [R1+0xd8] ;  /* 0x0000d80001027983 */ /* 0x000ee80000100800 */
[----:B------:R-:W4:Y:S04]  /*6d60*/  LDL R163, [R1+0xcc] ;  /* 0x0000cc0001a37983 */ /* 0x000f280000100800 */
[----:B------:R-:W4:Y:S04]  /*6d70*/  LDL R162, [R1+0xd4] ;  /* 0x0000d40001a27983 */ /* 0x000f280000100800 */
[----:B------:R-:W4:Y:S04]  /*6d80*/  LDL R161, [R1+0xe0] ;  /* 0x0000e00001a17983 */ /* 0x000f280000100800 */
[----:B------:R-:W4:Y:S04]  /*6d90*/  LDL R177, [R1+0xe8] ;  /* 0x0000e80001b17983 */ /* 0x000f280000100800 */
[----:B------:R-:W4:Y:S04]  /*6da0*/  LDL R176, [R1+0xdc] ;  /* 0x0000dc0001b07983 */ /* 0x000f280000100800 */
[----:B------:R-:W4:Y:S04]  /*6db0*/  LDL R160, [R1+0xe4] ;  /* 0x0000e40001a07983 */ /* 0x000f280000100800 */
[----:B------:R-:W4:Y:S04]  /*6dc0*/  LDL R155, [R1+0xf0] ;  /* 0x0000f000019b7983 */ /* 0x000f280000100800 */
[----:B------:R-:W4:Y:S04]  /*6dd0*/  LDL R179, [R1+0xf8] ;  /* 0x0000f80001b37983 */ /* 0x000f280000100800 */
[----:B------:R-:W4:Y:S01]  /*6de0*/  LDL R178, [R1+0xec] ;  /* 0x0000ec0001b27983 */ /* 0x000f220000100800 */
[----:B------:R-:W-:Y:S01]  /*6df0*/  ISETP.GT.AND P2, PT, R0, 0x2, PT ;  /* 0x000000020000780c */ /* 0x000fe20003f44270 */
[----:B------:R-:W0:Y:S02]  /*6e00*/  LDCU UR65, c[0x0][0x3a8] ;  /* 0x00007500ff4177ac */ /* 0x000e240008000800 */
[----:B------:R1:W-:Y:S04]  /*6e10*/  STL [R1+0x330], R131 ;  /* 0x0003308301007387 */ /* 0x0003e80000100800 */
[----:B-----5:R0:W-:Y:S04]  /*6e20*/  STL [R1+0x2ac], R168 ;  /* 0x0002aca801007387 */ /* 0x0201e80000100800 */
[----:B------:R-:W-:Y:S04]  /*6e30*/  STL [R1+0x2a8], R167 ;  /* 0x0002a8a701007387 */ /* 0x000fe80000100800 */
[----:B------:R0:W-:Y:S04]  /*6e40*/  STL [R1+0x2a4], R164 ;  /* 0x0002a4a401007387 */ /* 0x0001e80000100800 */
[----:B-1----:R-:W4:Y:S01]  /*6e50*/  LDL R131, [R1+0xf4] ;  /* 0x0000f40001837983 */ /* 0x002f220000100800 */
[----:B------:R-:W-:-:S02]  /*6e60*/  PRMT R42, RZ, 0x7610, R42 ;  /* 0x00007610ff2a7816 */ /* 0x000fc4000000002a */
[----:B------:R-:W-:Y:S01]  /*6e70*/  PRMT R43, RZ, 0x7610, R43 ;  /* 0x00007610ff2b7816 */ /* 0x000fe2000000002b */
[----:B0-----:R-:W4:Y:S01]  /*6e80*/  LDL R168, [R1+0x128] ;  /* 0x0001280001a87983 */ /* 0x001f220000100800 */
[----:B------:R-:W-:-:S03]  /*6e90*/  ISETP.GT.AND P3, PT, R0, 0x3, PT ;  /* 0x000000030000780c */ /* 0x000fc60003f64270 */
[----:B------:R-:W4:Y:S01]  /*6ea0*/  LDL R164, [R1+0x108] ;  /* 0x0001080001a47983 */ /* 0x000f220000100800 */
[----:B------:R-:W-:Y:S02]  /*6eb0*/  PRMT R148, RZ, 0x7610, R148 ;  /* 0x00007610ff947816 */ /* 0x000fe40000000094 */
[----:B------:R-:W-:Y:S01]  /*6ec0*/  PRMT R149, RZ, 0x7610, R149 ;  /* 0x00007610ff957816 */ /* 0x000fe20000000095 */
[----:B------:R-:W4:Y:S01]  /*6ed0*/  LDL R167, [R1+0x11c] ;  /* 0x00011c0001a77983 */ /* 0x000f220000100800 */
[----:B------:R-:W-:Y:S02]  /*6ee0*/  PRMT R41, RZ, 0x7610, R41 ;  /* 0x00007610ff297816 */ /* 0x000fe40000000029 */
[----:B------:R-:W-:Y:S01]  /*6ef0*/  PRMT R40, RZ, 0x7610, R40 ;  /* 0x00007610ff287816 */ /* 0x000fe20000000028 */
[----:B------:R-:W4:Y:S01]  /*6f00*/  LDL R233, [R1+0x1c8] ;  /* 0x0001c80001e97983 */ /* 0x000f220000100800 */
[----:B------:R-:W-:Y:S02]  /*6f10*/  PRMT R39, RZ, 0x7610, R39 ;  /* 0x00007610ff277816 */ /* 0x000fe40000000027 */
[----:B------:R-:W-:Y:S01]  /*6f20*/  PRMT R38, RZ, 0x7610, R38 ;  /* 0x00007610ff267816 */ /* 0x000fe20000000026 */
[----:B------:R-:W4:Y:S01]  /*6f30*/  LDL R229, [R1+0x1bc] ;  /* 0x0001bc0001e57983 */ /* 0x000f220000100800 */
[----:B------:R-:W-:-:S02]  /*6f40*/  PRMT R33, RZ, 0x7610, R33 ;  /* 0x00007610ff217816 */ /* 0x000fc40000000021 */
        /* <DEDUP_REMOVED lines=23> */
[----:B--2---:R-:W-:Y:S02]  /*70c0*/  IADD3 R28, P1, PT, R3, UR42, RZ ;  /* 0x0000002a031c7c10 */ /* 0x004fe4000ff3e0ff */
[----:B---3--:R-:W-:Y:S02]  /*70d0*/  IADD3 R2, P0, PT, R2, UR42, RZ ;  /* 0x0000002a02027c10 */ /* 0x008fe4000ff1e0ff */
[----:B----4-:R-:W-:-:S02]  /*70e0*/  IADD3.X R29, PT, PT, R163, UR43, RZ, P1, !PT ;  /* 0x0000002ba31d7c10 */ /* 0x010fc40008ffe4ff */
[----:B------:R-:W2:Y:S01]  /*70f0*/  LDL R163, [R1+0xfc] ;  /* 0x0000fc0001a37983 */ /* 0x000ea20000100800 */
[----:B------:R-:W-:-:S03]  /*7100*/  IADD3.X R3, PT, PT, R162, UR43, RZ, P0, !PT ;  /* 0x0000002ba2037c10 */ /* 0x000fc600087fe4ff */
[----:B------:R-:W3:Y:S04]  /*7110*/  LDL R162, [R1+0x100] ;  /* 0x0001000001a27983 */ /* 0x000ee80000100800 */
[----:B------:R0:W4:Y:S04]  /*7120*/  @P2 LDG.E.U8 R42, desc[UR40][R28.64] ;  /* 0x000000281c2a2981 */ /* 0x000128000c1e1100 */
[----:B------:R1:W4:Y:S01]  /*7130*/  @P2 LDG.E.U8 R43, desc[UR40][R2.64] ;  /* 0x00000028022b2981 */ /* 0x000322000c1e1100 */
[----:B0-----:R-:W-:-:S03]  /*7140*/  IADD3 R28, P1, PT, R161, UR42, RZ ;  /* 0x0000002aa11c7c10 */ /* 0x001fc6000ff3e0ff */
[----:B------:R-:W4:Y:S01]  /*7150*/  LDL R161, [R1+0x104] ;  /* 0x0001040001a17983 */ /* 0x000f220000100800 */
[----:B-1----:R-:W-:Y:S02]  /*7160*/  IADD3 R2, P0, PT, R177, UR42, RZ ;  /* 0x0000002ab1027c10 */ /* 0x002fe4000ff1e0ff */
[----:B------:R-:W-:Y:S01]  /*7170*/  IADD3.X R29, PT, PT, R176, UR43, RZ, P1, !PT ;  /* 0x0000002bb01d7c10 */ /* 0x000fe20008ffe4ff */
[----:B------:R-:W4:Y:S01]  /*7180*/  LDL R177, [R1+0x118] ;  /* 0x0001180001b17983 */ /* 0x000f220000100800 */
[----:B------:R-:W-:-:S03]  /*7190*/  IADD3.X R3, PT, PT, R160, UR43, RZ, P0, !PT ;  /* 0x0000002ba0037c10 */ /* 0x000fc600087fe4ff */
[----:B------:R-:W4:Y:S04]  /*71a0*/  LDL R160, [R1+0x110] ;  /* 0x0001100001a07983 */ /* 0x000f280000100800 */
[----:B------:R-:W4:Y:S04]  /*71b0*/  LDL R176, [R1+0x10c] ;  /* 0x00010c0001b07983 */ /* 0x000f280000100800 */
[----:B------:R0:W4:Y:S04]  /*71c0*/  @P3 LDG.E.U8 R148, desc[UR40][R28.64] ;  /* 0x000000281c943981 */ /* 0x000128000c1e1100 */
[----:B------:R1:W4:Y:S01]  /*71d0*/  @P3 LDG.E.U8 R149, desc[UR40][R2.64] ;  /* 0x0000002802953981 */ /* 0x000322000c1e1100 */
[----:B0-----:R-:W-:-:S03]  /*71e0*/  IADD3 R28, P1, PT, R155, UR42, RZ ;  /* 0x0000002a9b1c7c10 */ /* 0x001fc6000ff3e0ff */
[----:B------:R-:W4:Y:S01]  /*71f0*/  LDL R155, [R1+0x114] ;  /* 0x00011400019b7983 */ /* 0x000f220000100800 */
[----:B-1----:R-:W-:-:S04]  /*7200*/  IADD3 R2, P0, PT, R179, UR42, RZ ;  /* 0x0000002ab3027c10 */ /* 0x002fc8000ff1e0ff */
[----:B------:R-:W-:Y:S02]  /*7210*/  IADD3.X R3, PT, PT, R131, UR43, RZ, P0, !PT ;  /* 0x0000002b83037c10 */ /* 0x000fe400087fe4ff */
[----:B------:R-:W4:Y:S01]  /*7220*/  LDL R131, [R1+0x120] ;  /* 0x0001200001837983 */ /* 0x000f220000100800 */
[----:B------:R-:W-:Y:S02]  /*7230*/  ISETP.GT.AND P2, PT, R0, 0x4, PT ;  /* 0x000000040000780c */ /* 0x000fe40003f44270 */
[----:B------:R-:W-:Y:S02]  /*7240*/  IADD3.X R29, PT, PT, R178, UR43, RZ, P1, !PT ;  /* 0x0000002bb21d7c10 */ /* 0x000fe40008ffe4ff */
[C---:B------:R-:W-:Y:S01]  /*7250*/  ISETP.GT.AND P3, PT, R0.reuse, 0x5, PT ;  /* 0x000000050000780c */ /* 0x040fe20003f64270 */
[----:B------:R-:W4:Y:S08]  /*7260*/  LDL R178, [R1+0x1b8] ;  /* 0x0001b80001b27983 */ /* 0x000f300000100800 */
[----:B------:R-:W4:Y:S04]  /*7270*/  @P2 LDG.E.U8 R41, desc[UR40][R28.64] ;  /* 0x000000281c292981 */ /* 0x000f28000c1e1100 */
[----:B------:R0:W4:Y:S01]  /*7280*/  @P2 LDG.E.U8 R40, desc[UR40][R2.64] ;  /* 0x0000002802282981 */ /* 0x000122000c1e1100 */
[----:B------:R-:W-:-:S02]  /*7290*/  ISETP.GT.AND P2, PT, R0, 0x6, PT ;  /* 0x000000060000780c */ /* 0x000fc40003f44270 */
[----:B0-----:R-:W-:Y:S02]  /*72a0*/  IADD3 R2, P0, PT, R164, UR42, RZ ;  /* 0x0000002aa4027c10 */ /* 0x001fe4000ff1e0ff */
[----:B------:R-:W4:Y:S01]  /*72b0*/  LDL R164, [R1+0x130] ;  /* 0x0001300001a47983 */ /* 0x000f220000100800 */
[----:B---3--:R-:W-:-:S03]  /*72c0*/  IADD3 R28, P1, PT, R162, UR42, RZ ;  /* 0x0000002aa21c7c10 */ /* 0x008fc6000ff3e0ff */
[----:B------:R-:W3:Y:S01]  /*72d0*/  LDL R162, [R1+0x124] ;  /* 0x0001240001a27983 */ /* 0x000ee20000100800 */
[----:B--2---:R-:W-:-:S03]  /*72e0*/  IADD3.X R29, PT, PT, R163, UR43, RZ, P1, !PT ;  /* 0x0000002ba31d7c10 */ /* 0x004fc60008ffe4ff */
[----:B------:R-:W2:Y:S04]  /*72f0*/  LDL R163, [R1+0x138] ;  /* 0x0001380001a37983 */ /* 0x000ea80000100800 */
[----:B------:R0:W2:Y:S01]  /*7300*/  @P3 LDG.E.U8 R39, desc[UR40][R28.64] ;  /* 0x000000281c273981 */ /* 0x0000a2000c1e1100 */
[----:B----4-:R-:W-:-:S03]  /*7310*/  IADD3.X R3, PT, PT, R161, UR43, RZ, P0, !PT ;  /* 0x0000002ba1037c10 */ /* 0x010fc600087fe4ff */
[----:B------:R-:W4:Y:S04]  /*7320*/  LDL R161, [R1+0x12c] ;  /* 0x00012c0001a17983 */ /* 0x000f280000100800 */
[----:B------:R1:W4:Y:S01]  /*7330*/  @P3 LDG.E.U8 R38, desc[UR40][R2.64] ;  /* 0x0000002802263981 */ /* 0x000322000c1e1100 */
[----:B0-----:R-:W-:-:S03]  /*7340*/  IADD3 R28, P1, PT, R160, UR42, RZ ;  /* 0x0000002aa01c7c10 */ /* 0x001fc6000ff3e0ff */
[----:B------:R-:W4:Y:S01]  /*7350*/  LDL R160, [R1+0x134] ;  /* 0x0001340001a07983 */ /* 0x000f220000100800 */
[----:B------:R-:W-:Y:S02]  /*7360*/  IADD3.X R29, PT, PT, R176, UR43, RZ, P1, !PT ;  /* 0x0000002bb01d7c10 */ /* 0x000fe40008ffe4ff */
[----:B-1----:R-:W-:Y:S01]  /*7370*/  IADD3 R2, P0, PT, R177, UR42, RZ ;  /* 0x0000002ab1027c10 */ /* 0x002fe2000ff1e0ff */
[----:B------:R-:W4:Y:S04]  /*7380*/  LDL R176, [R1+0x13c] ;  /* 0x00013c0001b07983 */ /* 0x000f280000100800 */
[----:B------:R-:W4:Y:S04]  /*7390*/  LDL R177, [R1+0x148] ;  /* 0x0001480001b17983 */ /* 0x000f280000100800 */
[----:B------:R0:W4:Y:S01]  /*73a0*/  @P2 LDG.E.U8 R33, desc[UR40][R28.64] ;  /* 0x000000281c212981 */ /* 0x000122000c1e1100 */
[----:B------:R-:W-:-:S03]  /*73b0*/  IADD3.X R3, PT, PT, R155, UR43, RZ, P0, !PT ;  /* 0x0000002b9b037c10 */ /* 0x000fc600087fe4ff */
[----:B------:R-:W4:Y:S01]  /*73c0*/  LDL R155, [R1+0x140] ;  /* 0x00014000019b7983 */ /* 0x000f220000100800 */
[----:B------:R-:W-:-:S03]  /*73d0*/  ISETP.GT.AND P3, PT, R0, 0x7, PT ;  /* 0x000000070000780c */ /* 0x000fc60003f64270 */
[----:B------:R1:W4:Y:S01]  /*73e0*/  @P2 LDG.E.U8 R32, desc[UR40][R2.64] ;  /* 0x0000002802202981 */ /* 0x000322000c1e1100 */
[----:B0-----:R-:W-:-:S03]  /*73f0*/  IADD3 R28, P1, PT, R131, UR42, RZ ;  /* 0x0000002a831c7c10 */ /* 0x001fc6000ff3e0ff */
[----:B------:R-:W4:Y:S01]  /*7400*/  LDL R131, [R1+0x144] ;  /* 0x0001440001837983 */ /* 0x000f220000100800 */
[----:B------:R-:W-:Y:S02]  /*7410*/  IADD3.X R29, PT, PT, R167, UR43, RZ, P1, !PT ;  /* 0x0000002ba71d7c10 */ /* 0x000fe40008ffe4ff */
[----:B-1----:R-:W-:Y:S01]  /*7420*/  IADD3 R2, P0, PT, R168, UR42, RZ ;  /* 0x0000002aa8027c10 */ /* 0x002fe2000ff1e0ff */
[----:B------:R-:W4:Y:S01]  /*7430*/  LDL R167, [R1+0x14c] ;  /* 0x00014c0001a77983 */ /* 0x000f220000100800 */
[----:B------:R-:W-:-:S03]  /*7440*/  ISETP.GT.AND P2, PT, R0, 0x8, PT ;  /* 0x000000080000780c */ /* 0x000fc60003f44270 */
[----:B------:R-:W4:Y:S04]  /*7450*/  LDL R168, [R1+0x158] ;  /* 0x0001580001a87983 */ /* 0x000f280000100800 */
[----:B------:R0:W4:Y:S02]  /*7460*/  @P3 LDG.E.U8 R31, desc[UR40][R28.64] ;  /* 0x000000281c1f3981 */ /* 0x000124000c1e1100 */
[----:B0-----:R-:W-:Y:S02]  /*7470*/  IADD3 R28, P1, PT, R164, UR42, RZ ;  /* 0x0000002aa41c7c10 */ /* 0x001fe4000ff3e0ff */
[----:B------:R-:W4:Y:S01]  /*7480*/  LDL R164, [R1+0x154] ;  /* 0x0001540001a47983 */ /* 0x000f220000100800 */
[----:B---3--:R-:W-:-:S03]  /*7490*/  IADD3.X R3, PT, PT, R162, UR43, RZ, P0, !PT ;  /* 0x0000002ba2037c10 */ /* 0x008fc600087fe4ff */
[----:B------:R-:W3:Y:S04]  /*74a0*/  LDL R162, [R1+0x150] ;  /* 0x0001500001a27983 */ /* 0x000ee80000100800 */
[----:B------:R2:W3:Y:S02]  /*74b0*/  @P3 LDG.E.U8 R30, desc[UR40][R2.64] ;  /* 0x00000028021e3981 */ /* 0x0004e4000c1e1100 */
[----:B--2---:R-:W-:Y:S02]  /*74c0*/  IADD3 R2, P0, PT, R163, UR42, RZ ;  /* 0x0000002aa3027c10 */ /* 0x004fe4000ff1e0ff */
[----:B----4-:R-:W-:Y:S01]  /*74d0*/  IADD3.X R29, PT, PT, R161, UR43, RZ, P1, !PT ;  /* 0x0000002ba11d7c10 */ /* 0x010fe20008ffe4ff */
[----:B------:R-:W2:Y:S04]  /*74e0*/  LDL R163, [R1+0x168] ;  /* 0x0001680001a37983 */ /* 0x000ea80000100800 */
[----:B------:R-:W4:Y:S01]  /*74f0*/  LDL R161, [R1+0x160] ;  /* 0x0001600001a17983 */ /* 0x000f220000100800 */
[----:B------:R-:W-:-:S03]  /*7500*/  IADD3.X R3, PT, PT, R160, UR43, RZ, P0, !PT ;  /* 0x0000002ba0037c10 */ /* 0x000fc600087fe4ff */
[----:B------:R-:W4:Y:S04]  /*7510*/  LDL R160, [R1+0x15c] ;  /* 0x00015c0001a07983 */ /* 0x000f280000100800 */
[----:B------:R0:W4:Y:S04]  /*7520*/  @P2 LDG.E.U8 R150, desc[UR40][R28.64] ;  /* 0x000000281c962981 */ /* 0x000128000c1e1100 */
[----:B------:R1:W4:Y:S01]  /*7530*/  @P2 LDG.E.U8 R151, desc[UR40][R2.64] ;  /* 0x0000002802972981 */ /* 0x000322000c1e1100 */
[----:B0-----:R-:W-:Y:S02]  /*7540*/  IADD3 R28, P1, PT, R155, UR42, RZ ;  /* 0x0000002a9b1c7c10 */ /* 0x001fe4000ff3e0ff */
[----:B-1----:R-:W-:Y:S01]  /*7550*/  IADD3 R2, P0, PT, R177, UR42, RZ ;  /* 0x0000002ab1027c10 */ /* 0x002fe2000ff1e0ff */
[----:B------:R-:W4:Y:S01]  /*7560*/  LDL R155, [R1+0x164] ;  /* 0x00016400019b7983 */ /* 0x000f220000100800 */
[----:B------:R-:W-:-:S02]  /*7570*/  ISETP.GT.AND P3, PT, R0, 0x9, PT ;  /* 0x000000090000780c */ /* 0x000fc40003f64270 */
[----:B------:R-:W-:Y:S01]  /*7580*/  IADD3.X R29, PT, PT, R176, UR43, RZ, P1, !PT ;  /* 0x0000002bb01d7c10 */ /* 0x000fe20008ffe4ff */
[----:B------:R-:W4:Y:S01]  /*7590*/  LDL R177, [R1+0x178] ;  /* 0x0001780001b17983 */ /* 0x000f220000100800 */
[----:B------:R-:W-:-:S03]  /*75a0*/  IADD3.X R3, PT, PT, R131, UR43, RZ, P0, !PT ;  /* 0x0000002b83037c10 */ /* 0x000fc600087fe4ff */
[----:B------:R-:W4:Y:S01]  /*75b0*/  LDL R131, [R1+0x170] ;  /* 0x0001700001837983 */ /* 0x000f220000100800 */
[----:B------:R-:W-:-:S03]  /*75c0*/  ISETP.GT.AND P2, PT, R0, 0xa, PT ;  /* 0x0000000a0000780c */ /* 0x000fc60003f44270 */
[----:B------:R-:W4:Y:S04]  /*75d0*/  LDL R176, [R1+0x16c] ;  /* 0x00016c0001b07983 */ /* 0x000f280000100800 */
[----:B------:R-:W4:Y:S04]  /*75e0*/  @P3 LDG.E.U8 R152, desc[UR40][R28.64] ;  /* 0x000000281c983981 */ /* 0x000f28000c1e1100 */
[----:B------:R0:W4:Y:S01]  /*75f0*/  @P3 LDG.E.U8 R153, desc[UR40][R2.64] ;  /* 0x0000002802993981 */ /* 0x000122000c1e1100 */
[----:B------:R-:W-:Y:S02]  /*7600*/  ISETP.GT.AND P3, PT, R0, 0xb, PT ;  /* 0x0000000b0000780c */ /* 0x000fe40003f64270 */
[----:B0-----:R-:W-:-:S02]  /*7610*/  IADD3 R2, P0, PT, R168, UR42, RZ ;  /* 0x0000002aa8027c10 */ /* 0x001fc4000ff1e0ff */
[----:B------:R-:W4:Y:S02]  /*7620*/  LDL R168, [R1+0x180] ;  /* 0x0001800001a87983 */ /* 0x000f240000100800 */
[----:B------:R-:W-:Y:S02]  /*7630*/  IADD3.X R3, PT, PT, R164, UR43, RZ, P0, !PT ;  /* 0x0000002ba4037c10 */ /* 0x000fe400087fe4ff */
[----:B------:R-:W4:Y:S04]  /*7640*/  LDL R164, [R1+0x17c] ;  /* 0x00017c0001a47983 */ /* 0x000f280000100800 */
[----:B------:R2:W4:Y:S01]  /*7650*/  @P2 LDG.E.U8 R156, desc[UR40][R2.64] ;  /* 0x00000028029c2981 */ /* 0x000522000c1e1100 */
[----:B---3--:R-:W-:-:S03]  /*7660*/  IADD3 R28, P1, PT, R162, UR42, RZ ;  /* 0x0000002aa21c7c10 */ /* 0x008fc6000ff3e0ff */
[----:B------:R-:W3:Y:S01]  /*7670*/  LDL R162, [R1+0x174] ;  /* 0x0001740001a27983 */ /* 0x000ee20000100800 */
[----:B------:R-:W-:-:S03]  /*7680*/  IADD3.X R29, PT, PT, R167, UR43, RZ, P1, !PT ;  /* 0x0000002ba71d7c10 */ /* 0x000fc60008ffe4ff */
[----:B------:R-:W3:Y:S04]  /*7690*/  LDL R167, [R1+0x188] ;  /* 0x0001880001a77983 */ /* 0x000ee80000100800 */
[----:B------:R4:W3:Y:S01]  /*76a0*/  @P2 LDG.E.U8 R154, desc[UR40][R28.64] ;  /* 0x000000281c9a2981 */ /* 0x0008e2000c1e1100 */
[----:B--2---:R-:W-:Y:S02]  /*76b0*/  IADD3 R2, P0, PT, R163, UR42, RZ ;  /* 0x0000002aa3027c10 */ /* 0x004fe4000ff1e0ff */
[----:B----4-:R-:W-:Y:S01]  /*76c0*/  IADD3 R28, P1, PT, R161, UR42, RZ ;  /* 0x0000002aa11c7c10 */ /* 0x010fe2000ff3e0ff */
[----:B------:R-:W2:Y:S04]  /*76d0*/  LDL R163, [R1+0x18c] ;  /* 0x00018c0001a37983 */ /* 0x000ea80000100800 */
[----:B------:R-:W4:Y:S01]  /*76e0*/  LDL R161, [R1+0x184] ;  /* 0x0001840001a17983 */ /* 0x000f220000100800 */
[----:B------:R-:W-:-:S02]  /*76f0*/  IADD3.X R29, PT, PT, R160, UR43, RZ, P1, !PT ;  /* 0x0000002ba01d7c10 */ /* 0x000fc40008ffe4ff */
[----:B------:R-:W-:Y:S01]  /*7700*/  ISETP.GT.AND P2, PT, R0, 0xc, PT ;  /* 0x0000000c0000780c */ /* 0x000fe20003f44270 */
[----:B------:R-:W2:Y:S04]  /*7710*/  LDL R160, [R1+0x190] ;  /* 0x0001900001a07983 */ /* 0x000ea80000100800 */
[----:B------:R0:W2:Y:S01]  /*7720*/  @P3 LDG.E.U8 R157, desc[UR40][R28.64] ;  /* 0x000000281c9d3981 */ /* 0x0000a2000c1e1100 */
[----:B------:R-:W-:-:S03]  /*7730*/  IADD3.X R3, PT, PT, R155, UR43, RZ, P0, !PT ;  /* 0x0000002b9b037c10 */ /* 0x000fc600087fe4ff */
[----:B------:R-:W2:Y:S04]  /*7740*/  LDL R155, [R1+0x198] ;  /* 0x00019800019b7983 */ /* 0x000ea80000100800 */
[----:B------:R1:W2:Y:S01]  /*7750*/  @P3 LDG.E.U8 R158, desc[UR40][R2.64] ;  /* 0x00000028029e3981 */ /* 0x0002a2000c1e1100 */
[----:B0-----:R-:W-:-:S03]  /*7760*/  IADD3 R28, P1, PT, R131, UR42, RZ ;  /* 0x0000002a831c7c10 */ /* 0x001fc6000ff3e0ff */
[----:B------:R-:W2:Y:S01]  /*7770*/  LDL R131, [R1+0x194] ;  /* 0x0001940001837983 */ /* 0x000ea20000100800 */
[----:B-1----:R-:W-:Y:S02]  /*7780*/  IADD3 R2, P0, PT, R177, UR42, RZ ;  /* 0x0000002ab1027c10 */ /* 0x002fe4000ff1e0ff */
[----:B------:R-:W-:Y:S01]  /*7790*/  IADD3.X R29, PT, PT, R176, UR43, RZ, P1, !PT ;  /* 0x0000002bb01d7c10 */ /* 0x000fe20008ffe4ff */
[----:B------:R-:W2:Y:S01]  /*77a0*/  LDL R177, [R1+0x1a8] ;  /* 0x0001a80001b17983 */ /* 0x000ea20000100800 */
[----:B------:R-:W-:-:S03]  /*77b0*/  ISETP.GT.AND P3, PT, R0, 0xd, PT ;  /* 0x0000000d0000780c */ /* 0x000fc60003f64270 */
[----:B------:R0:W2:Y:S04]  /*77c0*/  @P2 LDG.E.U8 R37, desc[UR40][R28.64] ;  /* 0x000000281c252981 */ /* 0x0000a8000c1e1100 */
[----:B------:R-:W2:Y:S01]  /*77d0*/  LDL R176, [R1+0x19c] ;  /* 0x00019c0001b07983 */ /* 0x000ea20000100800 */
[----:B0-----:R-:W-:-:S03]  /*77e0*/  IADD3 R28, P1, PT, R168, UR42, RZ ;  /* 0x0000002aa81c7c10 */ /* 0x001fc6000ff3e0ff */
[----:B------:R-:W2:Y:S01]  /*77f0*/  LDL R168, [R1+0x1a4] ;  /* 0x0001a40001a87983 */ /* 0x000ea20000100800 */
[----:B------:R-:W-:-:S03]  /*7800*/  IADD3.X R29, PT, PT, R164, UR43, RZ, P1, !PT ;  /* 0x0000002ba41d7c10 */ /* 0x000fc60008ffe4ff */
[----:B------:R-:W2:Y:S04]  /*7810*/  LDL R164, [R1+0x1ac] ;  /* 0x0001ac0001a47983 */ /* 0x000ea80000100800 */
[----:B------:R-:W2:Y:S01]  /*7820*/  @P3 LDG.E.U8 R35, desc[UR40][R28.64] ;  /* 0x000000281c233981 */ /* 0x000ea2000c1e1100 */
[----:B---3--:R-:W-:-:S03]  /*7830*/  IADD3.X R3, PT, PT, R162, UR43, RZ, P0, !PT ;  /* 0x0000002ba2037c10 */ /* 0x008fc600087fe4ff */
[----:B------:R-:W3:Y:S04]  /*7840*/  LDL R162, [R1+0x1a0] ;  /* 0x0001a00001a27983 */ /* 0x000ee80000100800 */
[----:B------:R0:W3:Y:S02]  /*7850*/  @P2 LDG.E.U8 R36, desc[UR40][R2.64] ;  /* 0x0000002802242981 */ /* 0x0000e4000c1e1100 */
[----:B0-----:R-:W-:Y:S02]  /*7860*/  IADD3 R2, P0, PT, R167, UR42, RZ ;  /* 0x0000002aa7027c10 */ /* 0x001fe4000ff1e0ff */
[----:B------:R-:W3:Y:S02]  /*7870*/  LDL R167, [R1+0x1b0] ;  /* 0x0001b00001a77983 */ /* 0x000ee40000100800 */
[----:B----4-:R-:W-:-:S05]  /*7880*/  IADD3.X R3, PT, PT, R161, UR43, RZ, P0, !PT ;  /* 0x0000002ba1037c10 */ /* 0x010fca00087fe4ff */
[----:B------:R2:W4:Y:S02]  /*7890*/  @P3 LDG.E.U8 R34, desc[UR40][R2.64] ;  /* 0x0000002802223981 */ /* 0x000524000c1e1100 */
[----:B--2---:R-:W-:Y:S02]  /*78a0*/  IADD3 R2, P0, PT, R155, UR42, RZ ;  /* 0x0000002a9b027c10 */ /* 0x004fe4000ff1e0ff */
[----:B------:R-:W2:Y:S02]  /*78b0*/  LDL R155, [R1+0x1b4] ;  /* 0x0001b400019b7983 */ /* 0x000ea40000100800 */
[----:B------:R-:W-:Y:S02]  /*78c0*/  IADD3.X R3, PT, PT, R131, UR43, RZ, P0, !PT ;  /* 0x0000002b83037c10 */ /* 0x000fe400087fe4ff */
[----:B------:R-:W2:Y:S01]  /*78d0*/  LDL R131, [R1+0x1c0] ;  /* 0x0001c00001837983 */ /* 0x000ea20000100800 */
[----:B------:R-:W-:Y:S02]  /*78e0*/  ISETP.GT.AND P2, PT, R0, 0xe, PT ;  /* 0x0000000e0000780c */ /* 0x000fe40003f44270 */
[----:B------:R-:W-:-:S02]  /*78f0*/  IADD3 R160, P1, PT, R160, UR42, RZ ;  /* 0x0000002aa0a07c10 */ /* 0x000fc4000ff3e0ff */
[----:B------:R-:W-:Y:S02]  /*7900*/  PRMT R29, RZ, 0x7610, R29 ;  /* 0x00007610ff1d7816 */ /* 0x000fe4000000001d */
[----:B------:R-:W-:Y:S02]  /*7910*/  IADD3.X R161, PT, PT, R163, UR43, RZ, P1, !PT ;  /* 0x0000002ba3a17c10 */ /* 0x000fe40008ffe4ff */
[----:B------:R-:W-:Y:S02]  /*7920*/  ISETP.GT.AND P3, PT, R0, 0xf, PT ;  /* 0x0000000f0000780c */ /* 0x000fe40003f64270 */
[----:B------:R-:W-:-:S03]  /*7930*/  PRMT R28, RZ, 0x7610, R28 ;  /* 0x00007610ff1c7816 */ /* 0x000fc6000000001c */
[----:B------:R0:W4:Y:S04]  /*7940*/  @P2 LDG.E.U8 R29, desc[UR40][R160.64] ;  /* 0x00000028a01d2981 */ /* 0x000128000c1e1100 */
[----:B------:R1:W4:Y:S01]  /*7950*/  @P2 LDG.E.U8 R28, desc[UR40][R2.64] ;  /* 0x00000028021c2981 */ /* 0x000322000c1e1100 */
[----:B0-----:R-:W-:-:S04]  /*7960*/  IADD3 R160, P0, PT, R177, UR42, RZ ;  /* 0x0000002ab1a07c10 */ /* 0x001fc8000ff1e0ff */
[----:B------:R-:W-:Y:S02]  /*7970*/  IADD3.X R161, PT, PT, R168, UR43, RZ, P0, !PT ;  /* 0x0000002ba8a17c10 */ /* 0x000fe400087fe4ff */
[----:B------:R-:W4:Y:S01]  /*7980*/  LDL R168, [R1+0x1cc] ;  /* 0x0001cc0001a87983 */ /* 0x000f220000100800 */
[----:B-1----:R-:W-:Y:S02]  /*7990*/  PRMT R3, RZ, 0x7610, R3 ;  /* 0x00007610ff037816 */ /* 0x002fe40000000003 */
[----:B---3--:R-:W-:-:S04]  /*79a0*/  IADD3 R162, P1, PT, R162, UR42, RZ ;  /* 0x0000002aa2a27c10 */ /* 0x008fc8000ff3e0ff */
[----:B------:R-:W-:-:S05]  /*79b0*/  IADD3.X R163, PT, PT, R176, UR43, RZ, P1, !PT ;  /* 0x0000002bb0a37c10 */ /* 0x000fca0008ffe4ff */
[----:B------:R0:W3:Y:S01]  /*79c0*/  @P3 LDG.E.U8 R3, desc[UR40][R162.64] ;  /* 0x00000028a2033981 */ /* 0x0000e2000c1e1100 */
[----:B------:R-:W-:-:S03]  /*79d0*/  IADD3 R176, P1, PT, R167, UR42, RZ ;  /* 0x0000002aa7b07c10 */ /* 0x000fc6000ff3e0ff */
[----:B------:R-:W3:Y:S01]  /*79e0*/  LDL R167, [R1+0x1d4] ;  /* 0x0001d40001a77983 */ /* 0x000ee20000100800 */
[----:B------:R-:W-:-:S03]  /*79f0*/  IADD3.X R177, PT, PT, R164, UR43, RZ, P1, !PT ;  /* 0x0000002ba4b17c10 */ /* 0x000fc60008ffe4ff */
[----:B------:R-:W3:Y:S01]  /*7a00*/  LDL R164, [R1+0x1e0] ;  /* 0x0001e00001a47983 */ /* 0x000ee20000100800 */
[----:B0-----:R-:W-:Y:S02]  /*7a10*/  IADD3 R162, P0, PT, R178, UR42, RZ ;  /* 0x0000002ab2a27c10 */ /* 0x001fe4000ff1e0ff */
[----:B--2---:R-:W-:Y:S02]  /*7a20*/  IADD3 R178, P1, PT, R131, UR42, RZ ;  /* 0x0000002a83b27c10 */ /* 0x004fe4000ff3e0ff */
[----:B------:R-:W2:Y:S01]  /*7a30*/  LDL R131, [R1+0x1e4] ;  /* 0x0001e40001837983 */ /* 0x000ea20000100800 */
[----:B------:R-:W-:Y:S02]  /*7a40*/  ISETP.GT.AND P2, PT, R0, 0x10, PT ;  /* 0x000000100000780c */ /* 0x000fe40003f44270 */
[----:B------:R-:W-:Y:S02]  /*7a50*/  PRMT R2, RZ, 0x7610, R2 ;  /* 0x00007610ff027816 */ /* 0x000fe40000000002 */
[----:B------:R-:W-:-:S02]  /*7a60*/  IADD3.X R163, PT, PT, R155, UR43, RZ, P0, !PT ;  /* 0x0000002b9ba37c10 */ /* 0x000fc400087fe4ff */
[----:B------:R-:W-:Y:S01]  /*7a70*/  PRMT R159, RZ, 0x7610, R159 ;  /* 0x00007610ff9f7816 */ /* 0x000fe2000000009f */
[----:B------:R-:W2:Y:S04]  /*7a80*/  LDL R155, [R1+0x1dc] ;  /* 0x0001dc00019b7983 */ /* 0x000ea80000100800 */
[----:B------:R0:W2:Y:S01]  /*7a90*/  @P3 LDG.E.U8 R2, desc[UR40][R160.64] ;  /* 0x00000028a0023981 */ /* 0x0000a2000c1e1100 */
[----:B------:R-:W-:-:S03]  /*7aa0*/  ISETP.GT.AND P3, PT, R0, 0x11, PT ;  /* 0x000000110000780c */ /* 0x000fc60003f64270 */
[----:B------:R1:W2:Y:S01]  /*7ab0*/  @P2 LDG.E.U8 R159, desc[UR40][R176.64] ;  /* 0x00000028b09f2981 */ /* 0x0002a2000c1e1100 */
[----:B0-----:R-:W-:Y:S02]  /*7ac0*/  PRMT R160, RZ, 0x7610, R160 ;  /* 0x00007610ffa07816 */ /* 0x001fe400000000a0 */
[----:B------:R-:W-:Y:S02]  /*7ad0*/  PRMT R161, RZ, 0x7610, R161 ;  /* 0x00007610ffa17816 */ /* 0x000fe400000000a1 */
[----:B-1----:R-:W-:Y:S02]  /*7ae0*/  IADD3 R176, P0, PT, R233, UR42, RZ ;  /* 0x0000002ae9b07c10 */ /* 0x002fe4000ff1e0ff */
[----:B------:R0:W2:Y:S01]  /*7af0*/  @P2 LDG.E.U8 R160, desc[UR40][R162.64] ;  /* 0x00000028a2a02981 */ /* 0x0000a2000c1e1100 */
[----:B------:R-:W-:Y:S02]  /*7b00*/  IADD3.X R179, PT, PT, R229, UR43, RZ, P1, !PT ;  /* 0x0000002be5b37c10 */ /* 0x000fe40008ffe4ff */
[----:B------:R-:W-:Y:S01]  /*7b10*/  ISETP.GT.AND P2, PT, R0, 0x12, PT ;  /* 0x000000120000780c */ /* 0x000fe20003f44270 */
[----:B------:R-:W2:Y:S01]  /*7b20*/  LDL R233, [R1+0x1f0] ;  /* 0x0001f00001e97983 */ /* 0x000ea20000100800 */
[----:B------:R-:W-:-:S03]  /*7b30*/  IADD3.X R177, PT, PT, R185, UR43, RZ, P0, !PT ;  /* 0x0000002bb9b17c10 */ /* 0x000fc600087fe4ff */
[----:B------:R1:W2:Y:S01]  /*7b40*/  @P3 LDG.E.U8 R161, desc[UR40][R178.64] ;  /* 0x00000028b2a13981 */ /* 0x0002a2000c1e1100 */
[----:B0-----:R-:W-:-:S03]  /*7b50*/  PRMT R162, RZ, 0x7610, R162 ;  /* 0x00007610ffa27816 */ /* 0x001fc600000000a2 */
[----:B------:R-:W2:Y:S01]  /*7b60*/  LDL R185, [R1+0x1ec] ;  /* 0x0001ec0001b97983 */ /* 0x000ea20000100800 */
[----:B------:R-:W-:-:S03]  /*7b70*/  PRMT R163, RZ, 0x7610, R163 ;  /* 0x00007610ffa37816 */ /* 0x000fc600000000a3 */
[----:B------:R0:W2:Y:S01]  /*7b80*/  @P3 LDG.E.U8 R162, desc[UR40][R176.64] ;  /* 0x00000028b0a23981 */ /* 0x0000a2000c1e1100 */
[----:B-1----:R-:W-:-:S03]  /*7b90*/  IADD3 R178, P1, PT, R235, UR42, RZ ;  /* 0x0000002aebb27c10 */ /* 0x002fc6000ff3e0ff */
[----:B------:R-:W2:Y:S01]  /*7ba0*/  LDL R229, [R1+0x1f8] ;  /* 0x0001f80001e57983 */ /* 0x000ea20000100800 */
[----:B------:R-:W-:Y:S02]  /*7bb0*/  PRMT R183, RZ, 0x7610, R183 ;  /* 0x00007610ffb77816 */ /* 0x000fe400000000b7 */
[----:B----4-:R-:W-:Y:S01]  /*7bc0*/  IADD3.X R179, PT, PT, R168, UR43, RZ, P1, !PT ;  /* 0x0000002ba8b37c10 */ /* 0x010fe20008ffe4ff */
[----:B------:R-:W4:Y:S01]  /*7bd0*/  LDL R235, [R1+0x230] ;  /* 0x0002300001eb7983 */ /* 0x000f220000100800 */
[----:B0-----:R-:W-:-:S03]  /*7be0*/  IADD3 R176, P0, PT, R184, UR42, RZ ;  /* 0x0000002ab8b07c10 */ /* 0x001fc6000ff1e0ff */
[----:B------:R-:W4:Y:S04]  /*7bf0*/  LDL R184, [R1+0x1f4] ;  /* 0x0001f40001b87983 */ /* 0x000f280000100800 */
[----:B------:R-:W4:Y:S04]  /*7c00*/  LDL R168, [R1+0x200] ;  /* 0x0002000001a87983 */ /* 0x000f280000100800 */
[----:B------:R0:W4:Y:S01]  /*7c10*/  @P2 LDG.E.U8 R163, desc[UR40][R178.64] ;  /* 0x00000028b2a32981 */ /* 0x000122000c1e1100 */
[----:B---3--:R-:W-:-:S03]  /*7c20*/  IADD3.X R177, PT, PT, R167, UR43, RZ, P0, !PT ;  /* 0x0000002ba7b17c10 */ /* 0x008fc600087fe4ff */
[----:B------:R-:W3:Y:S01]  /*7c30*/  LDL R167, [R1+0x208] ;  /* 0x0002080001a77983 */ /* 0x000ee20000100800 */
[----:B0-----:R-:W-:-:S03]  /*7c40*/  IADD3 R178, P1, PT, R164, UR42, RZ ;  /* 0x0000002aa4b27c10 */ /* 0x001fc6000ff3e0ff */
[----:B------:R-:W3:Y:S04]  /*7c50*/  LDL R164, [R1+0x1fc] ;  /* 0x0001fc0001a47983 */ /* 0x000ee80000100800 */
[----:B------:R0:W3:Y:S02]  /*7c60*/  @P2 LDG.E.U8 R183, desc[UR40][R176.64] ;  /* 0x00000028b0b72981 */ /* 0x0000e4000c1e1100 */
[----:B0-----:R-:W-:Y:S02]  /*7c70*/  IADD3 R176, P0, PT, R234, UR42, RZ ;  /* 0x0000002aeab07c10 */ /* 0x001fe4000ff1e0ff */
[----:B------:R-:W-:Y:S01]  /*7c80*/  ISETP.GT.AND P3, PT, R0, 0x13, PT ;  /* 0x000000130000780c */ /* 0x000fe20003f64270 */
[----:B------:R-:W3:Y:S01]  /*7c90*/  LDL R234, [R1+0x21c] ;  /* 0x00021c0001ea7983 */ /* 0x000ee20000100800 */
[----:B--2---:R-:W-:-:S03]  /*7ca0*/  IADD3.X R177, PT, PT, R131, UR43, RZ, P0, !PT ;  /* 0x0000002b83b17c10 */ /* 0x004fc600087fe4ff */
[----:B------:R-:W2:Y:S01]  /*7cb0*/  LDL R131, [R1+0x204] ;  /* 0x0002040001837983 */ /* 0x000ea20000100800 */
[----:B------:R-:W-:Y:S02]  /*7cc0*/  PRMT R186, RZ, 0x7610, R186 ;  /* 0x00007610ffba7816 */ /* 0x000fe400000000ba */
[----:B------:R-:W-:Y:S02]  /*7cd0*/  IADD3.X R179, PT, PT, R155, UR43, RZ, P1, !PT ;  /* 0x0000002b9bb37c10 */ /* 0x000fe40008ffe4ff */
[----:B------:R-:W2:Y:S01]  /*7ce0*/  LDL R155, [R1+0x210] ;  /* 0x00021000019b7983 */ /* 0x000ea20000100800 */
[----:B------:R-:W-:Y:S02]  /*7cf0*/  ISETP.GT.AND P2, PT, R0, 0x14, PT ;  /* 0x000000140000780c */ /* 0x000fe40003f44270 */
[----:B------:R-:W-:Y:S01]  /*7d00*/  PRMT R187, RZ, 0x7610, R187 ;  /* 0x00007610ffbb7816 */ /* 0x000fe200000000bb */
[----:B------:R0:W2:Y:S01]  /*7d10*/  @P3 LDG.E.U8 R186, desc[UR40][R178.64] ;  /* 0x00000028b2ba3981 */ /* 0x0000a2000c1e1100 */
[----:B------:R-:W-:-:S04]  /*7d20*/  PRMT R188, RZ, 0x7610, R188 ;  /* 0x00007610ffbc7816 */ /* 0x000fc800000000bc */
[----:B------:R1:W2:Y:S01]  /*7d30*/  @P3 LDG.E.U8 R187, desc[UR40][R176.64] ;  /* 0x00000028b0bb3981 */ /* 0x0002a2000c1e1100 */
[----:B0-----:R-:W-:-:S03]  /*7d40*/  IADD3 R178, P1, PT, R233, UR42, RZ ;  /* 0x0000002ae9b27c10 */ /* 0x001fc6000ff3e0ff */
[----:B------:R-:W2:Y:S01]  /*7d50*/  LDL R233, [R1+0x22c] ;  /* 0x00022c0001e97983 */ /* 0x000ea20000100800 */
[----:B------:R-:W-:-:S05]  /*7d60*/  IADD3.X R179, PT, PT, R185, UR43, RZ, P1, !PT ;  /* 0x0000002bb9b37c10 */ /* 0x000fca0008ffe4ff */
[----:B------:R0:W2:Y:S01]  /*7d70*/  @P2 LDG.E.U8 R188, desc[UR40][R178.64] ;  /* 0x00000028b2bc2981 */ /* 0x0000a2000c1e1100 */
[----:B-1----:R-:W-:-:S03]  /*7d80*/  IADD3 R176, P0, PT, R229, UR42, RZ ;  /* 0x0000002ae5b07c10 */ /* 0x002fc6000ff1e0ff */
[----:B------:R-:W2:Y:S01]  /*7d90*/  LDL R229, [R1+0x238] ;  /* 0x0002380001e57983 */ /* 0x000ea20000100800 */
[----:B----4-:R-:W-:Y:S02]  /*7da0*/  IADD3.X R177, PT, PT, R184, UR43, RZ, P0, !PT ;  /* 0x0000002bb8b17c10 */ /* 0x010fe400087fe4ff */
[----:B0-----:R-:W-:Y:S02]  /*7db0*/  IADD3 R178, P0, PT, R168, UR42, RZ ;  /* 0x0000002aa8b27c10 */ /* 0x001fe4000ff1e0ff */
[----:B------:R-:W-:Y:S01]  /*7dc0*/  PRMT R189, RZ, 0x7610, R189 ;  /* 0x00007610ffbd7816 */ /* 0x000fe200000000bd */
[----:B------:R-:W4:Y:S01]  /*7dd0*/  LDL R168, [R1+0x240] ;  /* 0x0002400001a87983 */ /* 0x000f220000100800 */
[----:B------:R-:W-:Y:S02]  /*7de0*/  ISETP.GT.AND P3, PT, R0, 0x15, PT ;  /* 0x000000150000780c */ /* 0x000fe40003f64270 */
[----:B------:R-:W-:Y:S02]  /*7df0*/  PRMT R190, RZ, 0x7610, R190 ;  /* 0x00007610ffbe7816 */ /* 0x000fe400000000be */
[----:B------:R0:W4:Y:S01]  /*7e00*/  @P2 LDG.E.U8 R189, desc[UR40][R176.64] ;  /* 0x00000028b0bd2981 */ /* 0x000122000c1e1100 */
[----:B---3--:R-:W-:-:S03]  /*7e10*/  IADD3 R184, P1, PT, R167, UR42, RZ ;  /* 0x0000002aa7b87c10 */ /* 0x008fc6000ff3e0ff */
[----:B------:R-:W3:Y:S01]  /*7e20*/  LDL R167, [R1+0x234] ;  /* 0x0002340001a77983 */ /* 0x000ee20000100800 */
[----:B------:R-:W-:-:S03]  /*7e30*/  IADD3.X R179, PT, PT, R164, UR43, RZ, P0, !PT ;  /* 0x0000002ba4b37c10 */ /* 0x000fc600087fe4ff */
[----:B------:R-:W4:Y:S01]  /*7e40*/  LDL R164, [R1+0x248] ;  /* 0x0002480001a47983 */ /* 0x000f220000100800 */
[----:B------:R-:W-:Y:S02]  /*7e50*/  PRMT R191, RZ, 0x7610, R191 ;  /* 0x00007610ffbf7816 */ /* 0x000fe400000000bf */
[----:B------:R-:W-:Y:S01]  /*7e60*/  ISETP.GT.AND P2, PT, R0, 0x16, PT ;  /* 0x000000160000780c */ /* 0x000fe20003f44270 */
[----:B------:R1:W4:Y:S01]  /*7e70*/  @P3 LDG.E.U8 R190, desc[UR40][R178.64] ;  /* 0x00000028b2be3981 */ /* 0x000322000c1e1100 */
[----:B--2---:R-:W-:-:S03]  /*7e80*/  IADD3.X R185, PT, PT, R131, UR43, RZ, P1, !PT ;  /* 0x0000002b83b97c10 */ /* 0x004fc60008ffe4ff */
[----:B------:R-:W2:Y:S04]  /*7e90*/  LDL R131, [R1+0x244] ;  /* 0x0002440001837983 */ /* 0x000ea80000100800 */
[----:B------:R1:W2:Y:S01]  /*7ea0*/  @P3 LDG.E.U8 R191, desc[UR40][R184.64] ;  /* 0x00000028b8bf3981 */ /* 0x0002a2000c1e1100 */
[----:B0-----:R-:W-:-:S03]  /*7eb0*/  IADD3 R176, P0, PT, R155, UR42, RZ ;  /* 0x0000002a9bb07c10 */ /* 0x001fc6000ff1e0ff */
[----:B------:R-:W2:Y:S01]  /*7ec0*/  LDL R155, [R1+0x23c] ;  /* 0x00023c00019b7983 */ /* 0x000ea20000100800 */
[----:B-1----:R-:W-:Y:S02]  /*7ed0*/  IADD3 R178, P3, PT, R238, UR42, RZ ;  /* 0x0000002aeeb27c10 */ /* 0x002fe4000ff7e0ff */
[----:B------:R-:W-:Y:S01]  /*7ee0*/  PRMT R192, RZ, 0x7610, R192 ;  /* 0x00007610ffc07816 */ /* 0x000fe200000000c0 */
[----:B------:R-:W2:Y:S01]  /*7ef0*/  LDL R238, [R1+0x250] ;  /* 0x0002500001ee7983 */ /* 0x000ea20000100800 */
[----:B------:R-:W-:Y:S02]  /*7f00*/  IADD3.X R177, PT, PT, R239, UR43, RZ, P0, !PT ;  /* 0x0000002befb17c10 */ /* 0x000fe400087fe4ff */
[----:B------:R-:W-:Y:S02]  /*7f10*/  PRMT R193, RZ, 0x7610, R193 ;  /* 0x00007610ffc17816 */ /* 0x000fe400000000c1 */
[----:B------:R-:W-:Y:S01]  /*7f20*/  ISETP.GT.AND P0, PT, R0, 0x17, PT ;  /* 0x000000170000780c */ /* 0x000fe20003f04270 */
[----:B------:R0:W2:Y:S01]  /*7f30*/  @P2 LDG.E.U8 R192, desc[UR40][R176.64] ;  /* 0x00000028b0c02981 */ /* 0x0000a2000c1e1100 */
[----:B------:R-:W-:-:S02]  /*7f40*/  IADD3.X R179, PT, PT, R236, UR43, RZ, P3, !PT ;  /* 0x0000002becb37c10 */ /* 0x000fc40009ffe4ff */
[----:B------:R-:W-:Y:S01]  /*7f50*/  IADD3 R184, P4, PT, R237, UR42, RZ ;  /* 0x0000002aedb87c10 */ /* 0x000fe2000ff9e0ff */
[----:B------:R-:W2:Y:S01]  /*7f60*/  LDL R236, [R1+0x270] ;  /* 0x0002700001ec7983 */ /* 0x000ea20000100800 */
[----:B------:R-:W-:-:S03]  /*7f70*/  PRMT R194, RZ, 0x7610, R194 ;  /* 0x00007610ffc27816 */ /* 0x000fc600000000c2 */
[----:B------:R1:W2:Y:S01]  /*7f80*/  @P2 LDG.E.U8 R193, desc[UR40][R178.64] ;  /* 0x00000028b2c12981 */ /* 0x0002a2000c1e1100 */
[----:B------:R-:W-:Y:S02]  /*7f90*/  IADD3.X R185, PT, PT, R234, UR43, RZ, P4, !PT ;  /* 0x0000002beab97c10 */ /* 0x000fe4000a7fe4ff */
[C---:B------:R-:W-:Y:S01]  /*7fa0*/  ISETP.GT.AND P1, PT, R0.reuse, 0x18, PT ;  /* 0x000000180000780c */ /* 0x040fe20003f24270 */
[----:B------:R-:W2:Y:S04]  /*7fb0*/  LDL R234, [R1+0x254] ;  /* 0x0002540001ea7983 */ /* 0x000ea80000100800 */
[----:B------:R4:W2:Y:S01]  /*7fc0*/  @P0 LDG.E.U8 R194, desc[UR40][R184.64] ;  /* 0x00000028b8c20981 */ /* 0x0008a2000c1e1100 */
[----:B0-----:R-:W-:Y:S02]  /*7fd0*/  IADD3 R176, P3, PT, R235, UR42, RZ ;  /* 0x0000002aebb07c10 */ /* 0x001fe4000ff7e0ff */
[----:B------:R-:W-:Y:S01]  /*7fe0*/  PRMT R195, RZ, 0x7610, R195 ;  /* 0x00007610ffc37816 */ /* 0x000fe200000000c3 */
[----:B------:R-:W2:Y:S01]  /*7ff0*/  LDL R235, [R1+0x258] ;  /* 0x0002580001eb7983 */ /* 0x000ea20000100800 */
[----:B------:R-:W-:-:S02]  /*8000*/  ISETP.GT.AND P5, PT, R0, 0x19, PT ;  /* 0x000000190000780c */ /* 0x000fc40003fa4270 */
[----:B------:R-:W-:Y:S01]  /*8010*/  PRMT R196, RZ, 0x7610, R196 ;  /* 0x00007610ffc47816 */ /* 0x000fe200000000c4 */
[----:B------:R-:W2:Y:S01]  /*8020*/  LDL R237, [R1+0x264] ;  /* 0x0002640001ed7983 */ /* 0x000ea20000100800 */
[----:B-1----:R-:W-:Y:S02]  /*8030*/  IADD3 R178, P2, PT, R229, UR42, RZ ;  /* 0x0000002ae5b27c10 */ /* 0x002fe4000ff5e0ff */
[----:B------:R-:W-:Y:S01]  /*8040*/  IADD3.X R177, PT, PT, R233, UR43, RZ, P3, !PT ;  /* 0x0000002be9b17c10 */ /* 0x000fe20009ffe4ff */
[----:B------:R-:W2:Y:S04]  /*8050*/  LDL R229, [R1+0x268] ;  /* 0x0002680001e57983 */ /* 0x000ea80000100800 */
[----:B------:R0:W2:Y:S01]  /*8060*/  @P1 LDG.E.U8 R195, desc[UR40][R176.64] ;  /* 0x00000028b0c31981 */ /* 0x0000a2000c1e1100 */
[----:B------:R-:W-:-:S02]  /*8070*/  PRMT R197, RZ, 0x7610, R197 ;  /* 0x00007610ffc57816 */ /* 0x000fc400000000c5 */
[----:B------:R-:W-:Y:S01]  /*8080*/  ISETP.GT.AND P4, PT, R0, RZ, PT ;  /* 0x000000ff0000720c */ /* 0x000fe20003f84270 */
[----:B------:R-:W2:Y:S01]  /*8090*/  LDL R233, [R1+0x260] ;  /* 0x0002600001e97983 */ /* 0x000ea20000100800 */
[----:B---3--:R-:W-:-:S03]  /*80a0*/  IADD3.X R179, PT, PT, R167, UR43, RZ, P2, !PT ;  /* 0x0000002ba7b37c10 */ /* 0x008fc600097fe4ff */
[----:B------:R-:W3:Y:S01]  /*80b0*/  LDL R167, [R1+0xc4] ;  /* 0x0000c40001a77983 */ /* 0x000ee20000100800 */
[----:B----4-:R-:W-:-:S03]  /*80c0*/  IADD3 R184, P2, PT, R164, UR42, RZ ;  /* 0x0000002aa4b87c10 */ /* 0x010fc6000ff5e0ff */
[----:B------:R-:W4:Y:S01]  /*80d0*/  LDL R164, [R1+0xc8] ;  /* 0x0000c80001a47983 */ /* 0x000f220000100800 */
[----:B0-----:R-:W-:-:S03]  /*80e0*/  IADD3 R176, P3, PT, R168, UR42, RZ ;  /* 0x0000002aa8b07c10 */ /* 0x001fc6000ff7e0ff */
[----:B------:R0:W4:Y:S01]  /*80f0*/  @P1 LDG.E.U8 R196, desc[UR40][R178.64] ;  /* 0x00000028b2c41981 */ /* 0x000122000c1e1100 */
[----:B------:R-:W-:Y:S02]  /*8100*/  PRMT R199, RZ, 0x7610, R199 ;  /* 0x00007610ffc77816 */ /* 0x000fe400000000c7 */
[----:B------:R-:W-:Y:S01]  /*8110*/  PRMT R200, RZ, 0x7610, R200 ;  /* 0x00007610ffc87816 */ /* 0x000fe200000000c8 */
[----:B------:R-:W4:Y:S01]  /*8120*/  LDL R168, [R1+0x25c] ;  /* 0x00025c0001a87983 */ /* 0x000f220000100800 */
[----:B--2---:R-:W-:-:S03]  /*8130*/  IADD3.X R185, PT, PT, R131, UR43, RZ, P2, !PT ;  /* 0x0000002b83b97c10 */ /* 0x004fc600097fe4ff */
[----:B------:R-:W2:Y:S01]  /*8140*/  LDL R131, [R1+0x24c] ;  /* 0x00024c0001837983 */ /* 0x000ea20000100800 */
[----:B------:R-:W-:Y:S02]  /*8150*/  IADD3.X R177, PT, PT, R155, UR43, RZ, P3, !PT ;  /* 0x0000002b9bb17c10 */ /* 0x000fe40009ffe4ff */
[----:B0-----:R-:W-:-:S03]  /*8160*/  IADD3 R178, P3, PT, R165, UR42, RZ ;  /* 0x0000002aa5b27c10 */ /* 0x001fc6000ff7e0ff */
[----:B------:R0:W2:Y:S01]  /*8170*/  @P5 LDG.E.U8 R197, desc[UR40][R176.64] ;  /* 0x00000028b0c55981 */ /* 0x0000a2000c1e1100 */
[----:B------:R-:W-:Y:S02]  /*8180*/  SHF.R.S32.HI R155, RZ, 0x1f, R166 ;  /* 0x0000001fff9b7819 */ /* 0x000fe400000114a6 */
[----:B0-----:R-:W-:Y:S02]  /*8190*/  SHF.R.S32.HI R177, RZ, 0x1f, R165 ;  /* 0x0000001fffb17819 */ /* 0x001fe400000114a5 */
[----:B------:R-:W-:Y:S02]  /*81a0*/  IADD3 R176, P1, PT, R166, UR42, RZ ;  /* 0x0000002aa6b07c10 */ /* 0x000fe4000ff3e0ff */
[----:B------:R-:W-:Y:S02]  /*81b0*/  IADD3.X R179, PT, PT, R177, UR43, RZ, P3, !PT ;  /* 0x0000002bb1b37c10 */ /* 0x000fe40009ffe4ff */
[----:B------:R-:W-:Y:S01]  /*81c0*/  IADD3.X R177, PT, PT, R155, UR43, RZ, P1, !PT ;  /* 0x0000002b9bb17c10 */ /* 0x000fe20008ffe4ff */
[----:B------:R-:W-:Y:S01]  /*81d0*/  VIADD R155, R165, UR65 ;  /* 0x00000041a59b7c36 */ /* 0x000fe20008000000 */
[----:B------:R-:W-:Y:S01]  /*81e0*/  ISETP.GT.AND P2, PT, R0, 0x1, PT ;  /* 0x000000010000780c */ /* 0x000fe20003f44270 */
[----:B------:R0:W2:Y:S01]  /*81f0*/  @P4 LDG.E.U8 R199, desc[UR40][R178.64] ;  /* 0x00000028b2c74981 */ /* 0x0000a2000c1e1100 */
[----:B------:R-:W-:-:S03]  /*8200*/  PRMT R201, RZ, 0x7610, R201 ;  /* 0x00007610ffc97816 */ /* 0x000fc600000000c9 */
[----:B------:R1:W2:Y:S01]  /*8210*/  @P4 LDG.E.U8 R200, desc[UR40][R176.64] ;  /* 0x00000028b0c84981 */ /* 0x0002a2000c1e1100 */
[----:B0-----:R-:W-:Y:S01]  /*8220*/  VIADD R179, R166, UR65 ;  /* 0x00000041a6b37c36 */ /* 0x001fe20008000000 */
[----:B------:R-:W-:Y:S02]  /*8230*/  IADD3 R178, P1, PT, R155, UR42, RZ ;  /* 0x0000002a9bb27c10 */ /* 0x000fe4000ff3e0ff */
[----:B------:R-:W2:Y:S02]  /*8240*/  LDL R155, [R1+0x274] ;  /* 0x00027400019b7983 */ /* 0x000ea40000100800 */
[----:B-1----:R-:W-:Y:S02]  /*8250*/  IADD3 R176, P3, PT, R179, UR42, RZ ;  /* 0x0000002ab3b07c10 */ /* 0x002fe4000ff7e0ff */
[----:B---3--:R-:W-:Y:S02]  /*8260*/  IADD3.X R179, PT, PT, R167, UR43, RZ, P1, !PT ;  /* 0x0000002ba7b37c10 */ /* 0x008fe40008ffe4ff */
[----:B------:R-:W3:Y:S01]  /*8270*/  LDL R167, [R1+0x278] ;  /* 0x0002780001a77983 */ /* 0x000ee20000100800 */
[----:B----4-:R-:W-:-:S03]  /*8280*/  IADD3.X R177, PT, PT, R164, UR43, RZ, P3, !PT ;  /* 0x0000002ba4b17c10 */ /* 0x010fc60009ffe4ff */
[----:B------:R-:W4:Y:S04]  /*8290*/  LDL R164, [R1+0x26c] ;  /* 0x00026c0001a47983 */ /* 0x000f280000100800 */
[----:B------:R0:W4:Y:S02]  /*82a0*/  @P2 LDG.E.U8 R201, desc[UR40][R178.64] ;  /* 0x00000028b2c92981 */ /* 0x000124000c1e1100 */
[----:B0-----:R-:W-:-:S04]  /*82b0*/  IADD3 R178, P4, PT, R238, UR42, RZ ;  /* 0x0000002aeeb27c10 */ /* 0x001fc8000ff9e0ff */
[----:B--2---:R-:W-:Y:S02]  /*82c0*/  IADD3.X R179, PT, PT, R131, UR43, RZ, P4, !PT ;  /* 0x0000002b83b37c10 */ /* 0x004fe4000a7fe4ff */
[----:B------:R-:W2:Y:S01]  /*82d0*/  LDL R131, [R1+0x280] ;  /* 0x0002800001837983 */ /* 0x000ea20000100800 */
[----:B------:R-:W-:Y:S02]  /*82e0*/  PRMT R202, RZ, 0x7610, R202 ;  /* 0x00007610ffca7816 */ /* 0x000fe400000000ca */
[----:B------:R-:W-:-:S04]  /*82f0*/  ISETP.GT.AND P1, PT, R0, 0x1a, PT ;  /* 0x0000001a0000780c */ /* 0x000fc80003f24270 */
[----:B------:R0:W2:Y:S01]  /*8300*/  @P2 LDG.E.U8 R202, desc[UR40][R176.64] ;  /* 0x00000028b0ca2981 */ /* 0x0000a2000c1e1100 */
[----:B------:R-:W-:Y:S02]  /*8310*/  PRMT R203, RZ, 0x7610, R203 ;  /* 0x00007610ffcb7816 */ /* 0x000fe400000000cb */
[----:B------:R-:W-:Y:S02]  /*8320*/  PRMT R204, RZ, 0x7610, R204 ;  /* 0x00007610ffcc7816 */ /* 0x000fe400000000cc */
[----:B------:R-:W-:Y:S02]  /*8330*/  PRMT R198, RZ, 0x7610, R198 ;  /* 0x00007610ffc67816 */ /* 0x000fe400000000c6 */
[----:B0-----:R-:W-:Y:S02]  /*8340*/  IADD3 R176, P3, PT, R235, UR42, RZ ;  /* 0x0000002aebb07c10 */ /* 0x001fe4000ff7e0ff */
[----:B------:R0:W2:Y:S01]  /*8350*/  @P1 LDG.E.U8 R203, desc[UR40][R178.64] ;  /* 0x00000028b2cb1981 */ /* 0x0000a2000c1e1100 */
[----:B------:R-:W-:-:S02]  /*8360*/  ISETP.GT.AND P2, PT, R0, 0x1b, PT ;  /* 0x0000001b0000780c */ /* 0x000fc40003f44270 */
[----:B------:R-:W-:Y:S01]  /*8370*/  IADD3.X R177, PT, PT, R234, UR43, RZ, P3, !PT ;  /* 0x0000002beab17c10 */ /* 0x000fe20009ffe4ff */
[----:B------:R-:W2:Y:S04]  /*8380*/  LDL R235, [R1+0x288] ;  /* 0x0002880001eb7983 */ /* 0x000ea80000100800 */
[----:B------:R-:W2:Y:S01]  /*8390*/  LDL R234, [R1+0x27c] ;  /* 0x00027c0001ea7983 */ /* 0x000ea20000100800 */
[----:B0-----:R-:W-:-:S03]  /*83a0*/  IADD3 R178, P4, PT, R233, UR42, RZ ;  /* 0x0000002ae9b27c10 */ /* 0x001fc6000ff9e0ff */
[----:B------:R0:W2:Y:S01]  /*83b0*/  @P1 LDG.E.U8 R204, desc[UR40][R176.64] ;  /* 0x00000028b0cc1981 */ /* 0x0000a2000c1e1100 */
[----:B------:R-:W-:-:S03]  /*83c0*/  PRMT R206, RZ, 0x7610, R206 ;  /* 0x00007610ffce7816 */ /* 0x000fc600000000ce */
[----:B------:R-:W2:Y:S01]  /*83d0*/  @P5 LDG.E.U8 R198, desc[UR40][R184.64] ;  /* 0x00000028b8c65981 */ /* 0x000ea2000c1e1100 */
[----:B------:R-:W-:-:S03]  /*83e0*/  IADD3.X R179, PT, PT, R168, UR43, RZ, P4, !PT ;  /* 0x0000002ba8b37c10 */ /* 0x000fc6000a7fe4ff */
[----:B------:R-:W2:Y:S01]  /*83f0*/  LDL R233, [R1+0x284] ;  /* 0x0002840001e97983 */ /* 0x000ea20000100800 */
[----:B0-----:R-:W-:Y:S02]  /*8400*/  IADD3 R176, P3, PT, R229, UR42, RZ ;  /* 0x0000002ae5b07c10 */ /* 0x001fe4000ff7e0ff */
[----:B------:R-:W-:Y:S01]  /*8410*/  PRMT R207, RZ, 0x7610, R207 ;  /* 0x00007610ffcf7816 */ /* 0x000fe200000000cf */
[----:B------:R-:W2:Y:S01]  /*8420*/  LDL R229, [R1+0x224] ;  /* 0x0002240001e57983 */ /* 0x000ea20000100800 */
[----:B------:R-:W-:-:S03]  /*8430*/  IADD3.X R177, PT, PT, R237, UR43, RZ, P3, !PT ;  /* 0x0000002bedb17c10 */ /* 0x000fc60009ffe4ff */
[----:B------:R-:W2:Y:S04]  /*8440*/  LDL R185, [R1+0x228] ;  /* 0x0002280001b97983 */ /* 0x000ea80000100800 */
[----:B------:R-:W2:Y:S01]  /*8450*/  LDL R184, [R1+0x290] ;  /* 0x0002900001b87983 */ /* 0x000ea20000100800 */
[----:B------:R-:W-:-:S03]  /*8460*/  ISETP.GT.AND P1, PT, R0, 0x1c, PT ;  /* 0x0000001c0000780c */ /* 0x000fc60003f24270 */
[----:B------:R-:W2:Y:S04]  /*8470*/  LDL R168, [R1+0x28c] ;  /* 0x00028c0001a87983 */ /* 0x000ea80000100800 */
[----:B------:R0:W2:Y:S01]  /*8480*/  @P2 LDG.E.U8 R206, desc[UR40][R178.64] ;  /* 0x00000028b2ce2981 */ /* 0x0000a2000c1e1100 */
[----:B------:R-:W-:-:S03]  /*8490*/  PRMT R208, RZ, 0x7610, R208 ;  /* 0x00007610ffd07816 */ /* 0x000fc600000000d0 */
[----:B------:R3:W2:Y:S01]  /*84a0*/  @P2 LDG.E.U8 R207, desc[UR40][R176.64] ;  /* 0x00000028b0cf2981 */ /* 0x0006a2000c1e1100 */
[----:B0-----:R-:W-:Y:S02]  /*84b0*/  IADD3 R178, P4, PT, R236, UR42, RZ ;  /* 0x0000002aecb27c10 */ /* 0x001fe4000ff9e0ff */
[----:B---3--:R-:W-:Y:S02]  /*84c0*/  IADD3 R176, P3, PT, R167, UR42, RZ ;  /* 0x0000002aa7b07c10 */ /* 0x008fe4000ff7e0ff */
[----:B------:R-:W3:Y:S01]  /*84d0*/  LDL R167, [R1+0x298] ;  /* 0x0002980001a77983 */ /* 0x000ee20000100800 */
[----:B----4-:R-:W-:-:S03]  /*84e0*/  IADD3.X R179, PT, PT, R164, UR43, RZ, P4, !PT ;  /* 0x0000002ba4b37c10 */ /* 0x010fc6000a7fe4ff */
[----:B------:R-:W4:Y:S01]  /*84f0*/  LDL R164, [R1+0x294] ;  /* 0x0002940001a47983 */ /* 0x000f220000100800 */
[----:B------:R-:W-:-:S03]  /*8500*/  IADD3.X R177, PT, PT, R155, UR43, RZ, P3, !PT ;  /* 0x0000002b9bb17c10 */ /* 0x000fc60009ffe4ff */
[----:B------:R2:W4:Y:S04]  /*8510*/  @P1 LDG.E.U8 R208, desc[UR40][R178.64] ;  /* 0x00000028b2d01981 */ /* 0x000528000c1e1100 */
[----:B------:R-:W4:Y:S01]  /*8520*/  LDL R155, [R1+0x29c] ;  /* 0x00029c00019b7983 */ /* 0x000f220000100800 */
[----:B--2---:R-:W-:-:S03]  /*8530*/  IADD3 R178, P4, PT, R131, UR42, RZ ;  /* 0x0000002a83b27c10 */ /* 0x004fc6000ff9e0ff */
[----:B------:R-:W2:Y:S01]  /*8540*/  LDL R131, [R1+0x2a0] ;  /* 0x0002a00001837983 */ /* 0x000ea20000100800 */
[----:B------:R-:W-:Y:S02]  /*8550*/  ISETP.GT.AND P2, PT, R0, 0x1d, PT ;  /* 0x0000001d0000780c */ /* 0x000fe40003f44270 */
[----:B------:R-:W-:Y:S02]  /*8560*/  PRMT R209, RZ, 0x7610, R209 ;  /* 0x00007610ffd17816 */ /* 0x000fe400000000d1 */
[----:B------:R-:W-:-:S04]  /*8570*/  PRMT R212, RZ, 0x7610, R212 ;  /* 0x00007610ffd47816 */ /* 0x000fc800000000d4 */
[----:B------:R0:W2:Y:S01]  /*8580*/  @P1 LDG.E.U8 R209, desc[UR40][R176.64] ;  /* 0x00000028b0d11981 */ /* 0x0000a2000c1e1100 */
[----:B------:R-:W-:Y:S01]  /*8590*/  ISETP.GT.AND P1, PT, R0, 0x1e, PT ;  /* 0x0000001e0000780c */ /* 0x000fe20003f24270 */
[----:B------:R-:W-:Y:S01]  /*85a0*/  UIMAD UR65, UR65, 0x1f, URZ ;  /* 0x0000001f414178a4 */ /* 0x000fe2000f8e02ff */
[----:B------:R-:W-:Y:S02]  /*85b0*/  PRMT R213, RZ, 0x7610, R213 ;  /* 0x00007610ffd57816 */ /* 0x000fe400000000d5 */
[----:B0-----:R-:W-:Y:S02]  /*85c0*/  IADD3 R176, P3, PT, R235, UR42, RZ ;  /* 0x0000002aebb07c10 */ /* 0x001fe4000ff7e0ff */
[----:B------:R-:W-:-:S05]  /*85d0*/  IADD3.X R179, PT, PT, R234, UR43, RZ, P4, !PT ;  /* 0x0000002beab37c10 */ /* 0x000fca000a7fe4ff */
[----:B------:R0:W2:Y:S01]  /*85e0*/  @P2 LDG.E.U8 R212, desc[UR40][R178.64] ;  /* 0x00000028b2d42981 */ /* 0x0000a2000c1e1100 */
[----:B------:R-:W-:Y:S02]  /*85f0*/  PRMT R218, RZ, 0x7610, R218 ;  /* 0x00007610ffda7816 */ /* 0x000fe400000000da */
[----:B------:R-:W-:Y:S02]  /*8600*/  PRMT R214, RZ, 0x7610, R214 ;  /* 0x00007610ffd67816 */ /* 0x000fe400000000d6 */
[----:B------:R-:W-:-:S05]  /*8610*/  IADD3.X R177, PT, PT, R233, UR43, RZ, P3, !PT ;  /* 0x0000002be9b17c10 */ /* 0x000fca0009ffe4ff */
[----:B------:R-:W2:Y:S01]  /*8620*/  @P2 LDG.E.U8 R213, desc[UR40][R176.64] ;  /* 0x00000028b0d52981 */ /* 0x000ea2000c1e1100 */
[----:B0-----:R-:W-:Y:S02]  /*8630*/  IADD3 R178, P4, PT, R185, UR42, RZ ;  /* 0x0000002ab9b27c10 */ /* 0x001fe4000ff9e0ff */
[----:B------:R-:W-:Y:S02]  /*8640*/  IADD3 R184, P3, PT, R184, UR42, RZ ;  /* 0x0000002ab8b87c10 */ /* 0x000fe4000ff7e0ff */
[----:B------:R-:W-:Y:S02]  /*8650*/  IADD3.X R179, PT, PT, R229, UR43, RZ, P4, !PT ;  /* 0x0000002be5b37c10 */ /* 0x000fe4000a7fe4ff */
[----:B------:R-:W-:-:S03]  /*8660*/  IADD3.X R185, PT, PT, R168, UR43, RZ, P3, !PT ;  /* 0x0000002ba8b97c10 */ /* 0x000fc60009ffe4ff */
[----:B------:R0:W2:Y:S01]  /*8670*/  @P0 LDG.E.U8 R218, desc[UR40][R178.64] ;  /* 0x00000028b2da0981 */ /* 0x0000a2000c1e1100 */
[----:B------:R-:W-:-:S03]  /*8680*/  ISETP.GT.AND P3, PT, R0, 0x1f, PT ;  /* 0x0000001f0000780c */ /* 0x000fc60003f64270 */
[----:B------:R1:W2:Y:S01]  /*8690*/  @P1 LDG.E.U8 R214, desc[UR40][R184.64] ;  /* 0x00000028b8d61981 */ /* 0x0002a2000c1e1100 */
[----:B0-----:R-:W-:Y:S02]  /*86a0*/  VIADD R178, R165, UR65 ;  /* 0x00000041a5b27c36 */ /* 0x001fe40008000000 */
[----:B-1----:R-:W-:-:S03]  /*86b0*/  VIADD R184, R166, UR65 ;  /* 0x00000041a6b87c36 */ /* 0x002fc60008000000 */
[----:B------:R-:W-:Y:S02]  /*86c0*/  IADD3 R178, P2, PT, R178, UR42, RZ ;  /* 0x0000002ab2b27c10 */ /* 0x000fe4000ff5e0ff */
[----:B------:R-:W-:Y:S02]  /*86d0*/  PRMT R223, RZ, 0x7610, R223 ;  /* 0x00007610ffdf7816 */ /* 0x000fe400000000df */
[----:B------:R-:W-:Y:S02]  /*86e0*/  PRMT R220, RZ, 0x7610, R220 ;  /* 0x00007610ffdc7816 */ /* 0x000fe400000000dc */
[----:B------:R-:W-:Y:S02]  /*86f0*/  PRMT R219, RZ, 0x7610, R219 ;  /* 0x00007610ffdb7816 */ /* 0x000fe400000000db */
[----:B---3--:R-:W-:-:S04]  /*8700*/  IADD3 R176, P0, PT, R167, UR42, RZ ;  /* 0x0000002aa7b07c10 */ /* 0x008fc8000ff1e0ff */
[----:B----4-:R-:W-:Y:S02]  /*8710*/  IADD3.X R177, PT, PT, R164, UR43, RZ, P0, !PT ;  /* 0x0000002ba4b17c10 */ /* 0x010fe400087fe4ff */
[----:B------:R-:W-:-:S03]  /*8720*/  IADD3 R184, P0, PT, R184, UR42, RZ ;  /* 0x0000002ab8b87c10 */ /* 0x000fc6000ff1e0ff */
[----:B------:R-:W3:Y:S01]  /*8730*/  @P1 LDG.E.U8 R223, desc[UR40][R176.64] ;  /* 0x00000028b0df1981 */ /* 0x000ee2000c1e1100 */
[----:B------:R-:W-:-:S05]  /*8740*/  IADD3.X R179, PT, PT, R155, UR43, RZ, P2, !PT ;  /* 0x0000002b9bb37c10 */ /* 0x000fca00097fe4ff */
[----:B------:R-:W4:Y:S01]  /*8750*/  @P3 LDG.E.U8 R220, desc[UR40][R178.64] ;  /* 0x00000028b2dc3981 */ /* 0x000f22000c1e1100 */
[----:B--2---:R-:W-:-:S05]  /*8760*/  IADD3.X R185, PT, PT, R131, UR43, RZ, P0, !PT ;  /* 0x0000002b83b97c10 */ /* 0x004fca00087fe4ff */
[----:B------:R-:W2:Y:S01]  /*8770*/  @P3 LDG.E.U8 R219, desc[UR40][R184.64] ;  /* 0x00000028b8db3981 */ /* 0x000ea2000c1e1100 */
[----:B------:R-:W0:Y:S01]  /*8780*/  S2R R229, SR_TID.X ;  /* 0x0000000000e57919 */ /* 0x000e220000002100 */
[----:B------:R-:W1:Y:S01]  /*8790*/  S2UR UR76, SR_CgaCtaId ;  /* 0x00000000004c79c3 */ /* 0x000e620000008800 */
[----:B------:R-:W-:Y:S02]  /*87a0*/  UMOV UR65, 0x400 ;  /* 0x0000040000417882 */ /* 0x000fe40000000000 */
[----:B-1----:R-:W-:Y:S01]  /*87b0*/  ULEA UR65, UR76, UR65, 0x18 ;  /* 0x000000414c417291 */ /* 0x002fe2000f8ec0ff */
[----:B------:R-:W1:Y:S01]  /*87c0*/  LDCU UR76, c[0x0][0x3ac] ;  /* 0x00007580ff4c77ac */ /* 0x000e620008000800 */
[----:B0-----:R-:W-:-:S03]  /*87d0*/  LOP3.LUT R155, R229, 0x1f, RZ, 0xc0, !PT ;  /* 0x0000001fe59b7812 */ /* 0x001fc600078ec0ff */
[----:B------:R-:W-:Y:S06]  /*87e0*/  BAR.SYNC.DEFER_BLOCKING 0x0 ;  /* 0x0000000000007b1d */ /* 0x000fec0000010000 */
[----:B------:R0:W-:Y:S04]  /*87f0*/  STS.U8 [R155+UR65+0x220], R150 ;  /* 0x000220969b007988 */ /* 0x0001e80008000041 */
[----:B------:R-:W-:Y:S01]  /*8800*/  STS.U8 [R155+UR65], R199 ;  /* 0x000000c79b007988 */ /* 0x000fe20008000041 */
[----:B0-----:R-:W-:-:S03]  /*8810*/  LOP3.LUT R150, R155, 0x8, RZ, 0x3c, !PT ;  /* 0x000000089b967812 */ /* 0x001fc600078e3cff */
[----:B------:R-:W-:Y:S04]  /*8820*/  STS.U8 [R155+UR65+0x20], R200 ;  /* 0x000020c89b007988 */ /* 0x000fe80008000041 */
        /* <DEDUP_REMOVED lines=13> */
[----:B------:R0:W-:Y:S04]  /*8900*/  STS.U8 [R150+UR65+0x2a0], R154 ;  /* 0x0002a09a96007988 */ /* 0x0001e80008000041 */
[----:B------:R-:W-:Y:S01]  /*8910*/  STS.U8 [R150+UR65+0x80], R42 ;  /* 0x0000802a96007988 */ /* 0x000fe20008000041 */
        /* <DEDUP_REMOVED lines=45> */
[----:B---3--:R-:W-:Y:S04]  /*8bf0*/  STS.U8 [R39+UR65+0x780], R223 ;  /* 0x000780df27007988 */ /* 0x008fe80008000041 */
[----:B----4-:R-:W-:Y:S04]  /*8c00*/  STS.U8 [R39+UR65+0x7e0], R220 ;  /* 0x0007e0dc27007988 */ /* 0x010fe80008000041 */
[----:B--2---:R-:W-:Y:S01]  /*8c10*/  STS.U8 [R39+UR65+0x7c0], R219 ;  /* 0x0007c0db27007988 */ /* 0x004fe20008000041 */
[C---:B-1----:R-:W-:Y:S01]  /*8c20*/  IMAD R190, R155.reuse, UR76, RZ ;  /* 0x0000004c9bbe7c24 */ /* 0x042fe2000f8e02ff */
[----:B------:R-:W-:Y:S01]  /*8c30*/  ISETP.GE.AND P0, PT, R155, R0, PT ;  /* 0x000000009b00720c */ /* 0x000fe20003f06270 */
[----:B------:R-:W1:Y:S01]  /*8c40*/  LDCU UR76, c[0x0][0x3a8] ;  /* 0x00007500ff4c77ac */ /* 0x000e620008000800 */
[----:B------:R-:W-:Y:S02]  /*8c50*/  STL [R1+0x2b0], R165 ;  /* 0x0002b0a501007387 */ /* 0x000fe40000100800 */
[----:B------:R-:W-:-:S02]  /*8c60*/  SHF.R.S32.HI R183, RZ, 0x1f, R190 ;  /* 0x0000001fffb77819 */ /* 0x000fc400000114be */
[----:B------:R2:W-:Y:S01]  /*8c70*/  STL [R1+0x2b4], R166 ;  /* 0x0002b4a601007387 */ /* 0x0005e20000100800 */
[----:B0-----:R-:W-:-:S03]  /*8c80*/  IADD3 R2, P1, PT, R190, R172, RZ ;  /* 0x000000acbe027210 */ /* 0x001fc60007f3e0ff */
[----:B------:R-:W3:Y:S01]  /*8c90*/  LDL R237, [R1] ;  /* 0x0000000001ed7983 */ /* 0x000ee20000100800 */
[----:B------:R-:W-:-:S03]  /*8ca0*/  PRMT R157, RZ, 0x7610, R157 ;  /* 0x00007610ff9d7816 */ /* 0x000fc6000000009d */
[----:B------:R-:W4:Y:S01]  /*8cb0*/  LDL R236, [R1+0x8] ;  /* 0x0000080001ec7983 */ /* 0x000f220000100800 */
[----:B------:R-:W-:Y:S01]  /*8cc0*/  IMAD.X R3, R183, 0x1, R171, P1 ;  /* 0x00000001b7037824 */ /* 0x000fe200008e06ab */
[----:B------:R-:W-:Y:S01]  /*8cd0*/  BAR.SYNC.DEFER_BLOCKING 0x0 ;  /* 0x0000000000007b1d */ /* 0x000fe20000010000 */
[----:B------:R-:W-:-:S05]  /*8ce0*/  IADD3 R28, P1, PT, R190, R180, RZ ;  /* 0x000000b4be1c7210 */ /* 0x000fca0007f3e0ff */
[----:B------:R-:W4:Y:S04]  /*8cf0*/  LDL R235, [R1+0x30] ;  /* 0x0000300001eb7983 */ /* 0x000f280000100800 */
[----:B------:R-:W4:Y:S04]  /*8d00*/  LDL R234, [R1+0x4] ;  /* 0x0000040001ea7983 */ /* 0x000f280000100800 */
[----:B------:R-:W4:Y:S04]  /*8d10*/  LDL R233, [R1+0xc] ;  /* 0x00000c0001e97983 */ /* 0x000f280000100800 */
[----:B------:R-:W4:Y:S04]  /*8d20*/  LDL R131, [R1+0x28] ;  /* 0x0000280001837983 */ /* 0x000f280000100800 */
[----:B--2---:R-:W2:Y:S04]  /*8d30*/  LDL.LU R166, [R1+0x9c] ;  /* 0x00009c0001a67983 */ /* 0x004ea80000300800 */
[----:B------:R-:W2:Y:S04]  /*8d40*/  LDL.LU R165, [R1+0xa4] ;  /* 0x0000a40001a57983 */ /* 0x000ea80000300800 */
[----:B------:R-:W2:Y:S04]  /*8d50*/  LDL.LU R168, [R1+0xac] ;  /* 0x0000ac0001a87983 */ /* 0x000ea80000300800 */
[----:B------:R-:W2:Y:S01]  /*8d60*/  LDL.LU R167, [R1+0xb4] ;  /* 0x0000b40001a77983 */ /* 0x000ea20000300800 */
[----:B------:R-:W-:-:S03]  /*8d70*/  PRMT R163, RZ, 0x7610, R163 ;  /* 0x00007610ffa37816 */ /* 0x000fc600000000a3 */
[----:B------:R-:W2:Y:S01]  /*8d80*/  LDL.LU R164, [R1+0xbc] ;  /* 0x0000bc0001a47983 */ /* 0x000ea20000300800 */
[----:B------:R-:W-:-:S03]  /*8d90*/  IMAD.X R29, R183, 0x1, R175, P1 ;  /* 0x00000001b71d7824 */ /* 0x000fc600008e06af */
[----:B------:R0:W-:Y:S04]  /*8da0*/  STL [R1+0x2b8], R0 ;  /* 0x0002b80001007387 */ /* 0x0001e80000100800 */
[----:B------:R1:W2:Y:S04]  /*8db0*/  @!P0 LDG.E.U8 R157, desc[UR40][R2.64] ;  /* 0x00000028029d8981 */ /* 0x0002a8000c1e1100 */
[----:B------:R1:W2:Y:S04]  /*8dc0*/  @!P0 LDG.E.U8 R163, desc[UR40][R28.64] ;  /* 0x000000281ca38981 */ /* 0x0002a8000c1e1100 */
[----:B0-----:R-:W2:Y:S01]  /*8dd0*/  LDL.LU R0, [R1+0x94] ;  /* 0x0000940001007983 */ /* 0x001ea20000300800 */
[----:B-1----:R-:W-:-:S03]  /*8de0*/  IADD3 R2, P2, PT, R190, R182, RZ ;  /* 0x000000b6be027210 */ /* 0x002fc60007f5e0ff */
[----:B------:R-:W-:Y:S04]  /*8df0*/  STL [R1+0x2cc], R172 ;  /* 0x0002ccac01007387 */ /* 0x000fe80000100800 */
[----:B------:R-:W-:Y:S04]  /*8e00*/  STL [R1+0x2d0], R171 ;  /* 0x0002d0ab01007387 */ /* 0x000fe80000100800 */
[----:B------:R0:W-:Y:S01]  /*8e10*/  STL [R1+0x2d4], R180 ;  /* 0x0002d4b401007387 */ /* 0x0001e20000100800 */
[----:B------:R-:W-:-:S03]  /*8e20*/  IMAD.X R3, R183, 0x1, R181, P2 ;  /* 0x00000001b7037824 */ /* 0x000fc600010e06b5 */
[----:B------:R-:W-:Y:S01]  /*8e30*/  STL [R1+0x2d8], R182 ;  /* 0x0002d8b601007387 */ /* 0x000fe20000100800 */
[----:B------:R-:W-:-:S03]  /*8e40*/  IADD3 R28, P2, PT, R190, R217, RZ ;  /* 0x000000d9be1c7210 */ /* 0x000fc60007f5e0ff */
[----:B------:R-:W-:Y:S04]  /*8e50*/  STL [R1+0x2dc], R210 ;  /* 0x0002dcd201007387 */ /* 0x000fe80000100800 */
[----:B------:R-:W-:Y:S04]  /*8e60*/  STL [R1+0x2e0], R175 ;  /* 0x0002e0af01007387 */ /* 0x000fe80000100800 */
[----:B------:R-:W-:Y:S04]  /*8e70*/  STL [R1+0x2e4], R181 ;  /* 0x0002e4b501007387 */ /* 0x000fe80000100800 */
[----:B------:R-:W-:Y:S04]  /*8e80*/  STL [R1+0x2e8], R205 ;  /* 0x0002e8cd01007387 */ /* 0x000fe80000100800 */
[----:B------:R-:W-:Y:S01]  /*8e90*/  STL [R1+0x2ec], R215 ;  /* 0x0002ecd701007387 */ /* 0x000fe20000100800 */
[----:B------:R-:W-:-:S03]  /*8ea0*/  IMAD.X R29, R183, 0x1, R216, P2 ;  /* 0x00000001b71d7824 */ /* 0x000fc600010e06d8 */
[----:B------:R-:W-:Y:S04]  /*8eb0*/  STL [R1+0x2f0], R217 ;  /* 0x0002f0d901007387 */ /* 0x000fe80000100800 */
[----:B------:R-:W2:Y:S04]  /*8ec0*/  LDL R39, [R1+0x38] ;  /* 0x0000380001277983 */ /* 0x000ea80000100800 */
[----:B------:R-:W2:Y:S04]  /*8ed0*/  LDL R38, [R1+0x48] ;  /* 0x0000480001267983 */ /* 0x000ea80000100800 */
[----:B0-----:R-:W2:Y:S04]  /*8ee0*/  LDL R180, [R1+0x34] ;  /* 0x0000340001b47983 */ /* 0x001ea80000100800 */
[----:B------:R-:W2:Y:S04]  /*8ef0*/  LDL R43, [R1+0x3c] ;  /* 0x00003c00012b7983 */ /* 0x000ea80000100800 */
[----:B------:R-:W2:Y:S04]  /*8f00*/  LDL R42, [R1+0x44] ;  /* 0x00004400012a7983 */ /* 0x000ea80000100800 */
[----:B------:R-:W-:Y:S04]  /*8f10*/  STL [R1+0x2f4], R211 ;  /* 0x0002f4d301007387 */ /* 0x000fe80000100800 */
[----:B------:R0:W-:Y:S04]  /*8f20*/  STL [R1+0x2c8], R216 ;  /* 0x0002c8d801007387 */ /* 0x0001e80000100800 */
[----:B0-----:R-:W2:Y:S01]  /*8f30*/  LDL.LU R216, [R1+0x20] ;  /* 0x0000200001d87983 */ /* 0x001ea20000300800 */
[----:B------:R-:W-:-:S02]  /*8f40*/  IADD3 R30, P3, PT, R190, R210, RZ ;  /* 0x000000d2be1e7210 */ /* 0x000fc40007f7e0ff */
[----:B------:R-:W-:-:S03]  /*8f50*/  PRMT R198, RZ, 0x7610, R198 ;  /* 0x00007610ffc67816 */ /* 0x000fc600000000c6 */
[----:B------:R-:W-:-:S05]  /*8f60*/  IMAD.X R31, R183, 0x1, R205, P3 ;  /* 0x00000001b71f7824 */ /* 0x000fca00018e06cd */
[----:B------:R3:W2:Y:S04]  /*8f70*/  @!P0 LDG.E.U8 R198, desc[UR40][R30.64] ;  /* 0x000000281ec68981 */ /* 0x0006a8000c1e1100 */
[----:B------:R0:W-:Y:S01]  /*8f80*/  STL [R1+0x2c4], R241 ;  /* 0x0002c4f101007387 */ /* 0x0001e20000100800 */
[----:B---3--:R-:W-:-:S05]  /*8f90*/  IADD3 R30, P3, PT, R190, R237, RZ ;  /* 0x000000edbe1e7210 */ /* 0x008fca0007f7e0ff */
[----:B------:R-:W-:Y:S02]  /*8fa0*/  IMAD.X R31, R183, 0x1, R241, P3 ;  /* 0x00000001b71f7824 */ /* 0x000fe400018e06f1 */
[----:B0-----:R-:W3:Y:S01]  /*8fb0*/  LDL.LU R241, [R1+0x40] ;  /* 0x0000400001f17983 */ /* 0x001ee20000300800 */
[----:B----4-:R-:W-:-:S05]  /*8fc0*/  IADD3 R32, P3, PT, R190, R235, RZ ;  /* 0x000000ebbe207210 */ /* 0x010fca0007f7e0ff */
[----:B------:R-:W-:Y:S01]  /*8fd0*/  IMAD.X R33, R183, 0x1, R131, P3 ;  /* 0x00000001b7217824 */ /* 0x000fe200018e0683 */
[----:B--2---:R-:W-:Y:S04]  /*8fe0*/  STL [R1+0x2f8], R216 ;  /* 0x0002f8d801007387 */ /* 0x004fe80000100800 */
[----:B------:R-:W2:Y:S04]  /*8ff0*/  LDL R172, [R1+0x58] ;  /* 0x0000580001ac7983 */ /* 0x000ea80000100800 */
[----:B------:R-:W4:Y:S04]  /*9000*/  LDL R171, [R1+0x60] ;  /* 0x0000600001ab7983 */ /* 0x000f280000100800 */
[----:B------:R-:W4:Y:S04]  /*9010*/  LDL R175, [R1+0x50] ;  /* 0x0000500001af7983 */ /* 0x000f280000100800 */
[----:B------:R-:W4:Y:S04]  /*9020*/  LDL R148, [R1+0x54] ;  /* 0x0000540001947983 */ /* 0x000f280000100800 */
[----:B------:R-:W4:Y:S04]  /*9030*/  LDL R131, [R1+0x5c] ;  /* 0x00005c0001837983 */ /* 0x000f280000100800 */
[----:B------:R-:W4:Y:S01]  /*9040*/  LDL R149, [R1+0x4c] ;  /* 0x00004c0001957983 */ /* 0x000f220000100800 */
[----:B------:R-:W-:-:S02]  /*9050*/  PRMT R176, RZ, 0x7610, R176 ;  /* 0x00007610ffb07816 */ /* 0x000fc400000000b0 */
[----:B------:R-:W-:-:S04]  /*9060*/  PRMT R160, RZ, 0x7610, R160 ;  /* 0x00007610ffa07816 */ /* 0x000fc800000000a0 */
[----:B------:R0:W4:Y:S01]  /*9070*/  @!P0 LDG.E.U8 R176, desc[UR40][R2.64] ;  /* 0x0000002802b08981 */ /* 0x000122000c1e1100 */
[----:B------:R-:W-:Y:S02]  /*9080*/  PRMT R35, RZ, 0x7610, R35 ;  /* 0x00007610ff237816 */ /* 0x000fe40000000023 */
[----:B------:R-:W-:Y:S01]  /*9090*/  PRMT R34, RZ, 0x7610, R34 ;  /* 0x00007610ff227816 */ /* 0x000fe20000000022 */
[----:B------:R1:W4:Y:S01]  /*90a0*/  @!P0 LDG.E.U8 R160, desc[UR40][R30.64] ;  /* 0x000000281ea08981 */ /* 0x000322000c1e1100 */
[----:B------:R-:W-:-:S04]  /*90b0*/  PRMT R152, RZ, 0x7610, R152 ;  /* 0x00007610ff987816 */ /* 0x000fc80000000098 */
[----:B------:R1:W4:Y:S01]  /*90c0*/  @!P0 LDG.E.U8 R34, desc[UR40][R28.64] ;  /* 0x000000281c228981 */ /* 0x000322000c1e1100 */
[----:B0-----:R-:W-:-:S05]  /*90d0*/  IADD3 R2, P1, PT, R190, R215, RZ ;  /* 0x000000d7be027210 */ /* 0x001fca0007f3e0ff */
[----:B------:R-:W-:Y:S01]  /*90e0*/  IMAD.X R3, R183, 0x1, R211, P1 ;  /* 0x00000001b7037824 */ /* 0x000fe200008e06d3 */
[----:B-1----:R-:W-:-:S04]  /*90f0*/  IADD3 R30, P2, PT, R190, R216, RZ ;  /* 0x000000d8be1e7210 */ /* 0x002fc80007f5e0ff */
[----:B------:R0:W4:Y:S01]  /*9100*/  @!P0 LDG.E.U8 R35, desc[UR40][R2.64] ;  /* 0x0000002802238981 */ /* 0x000122000c1e1100 */
[----:B------:R-:W-:Y:S01]  /*9110*/  IMAD.X R31, R183, 0x1, R233, P2 ;  /* 0x00000001b71f7824 */ /* 0x000fe200010e06e9 */
[----:B------:R-:W-:Y:S02]  /*9120*/  PRMT R29, RZ, 0x7610, R29 ;  /* 0x00007610ff1d7816 */ /* 0x000fe4000000001d */
[C---:B------:R-:W-:Y:S02]  /*9130*/  IADD3 R38, P3, PT, R190.reuse, R38, RZ ;  /* 0x00000026be267210 */ /* 0x040fe40007f7e0ff */
[----:B------:R-:W4:Y:S01]  /*9140*/  @!P0 LDG.E.U8 R152, desc[UR40][R30.64] ;  /* 0x000000281e988981 */ /* 0x000f22000c1e1100 */
[----:B0-----:R-:W-:-:S05]  /*9150*/  IADD3 R2, P1, PT, R190, R236, RZ ;  /* 0x000000ecbe027210 */ /* 0x001fca0007f3e0ff */
[----:B------:R-:W-:Y:S01]  /*9160*/  IMAD.X R3, R183, 0x1, R234, P1 ;  /* 0x00000001b7037824 */ /* 0x000fe200008e06ea */
[----:B------:R-:W-:-:S04]  /*9170*/  PRMT R36, RZ, 0x7610, R36 ;  /* 0x00007610ff247816 */ /* 0x000fc80000000024 */
[----:B------:R0:W4:Y:S01]  /*9180*/  @!P0 LDG.E.U8 R29, desc[UR40][R2.64] ;  /* 0x00000028021d8981 */ /* 0x000122000c1e1100 */
[----:B------:R-:W-:-:S03]  /*9190*/  PRMT R177, RZ, 0x7610, R177 ;  /* 0x00007610ffb17816 */ /* 0x000fc600000000b1 */
[----:B------:R1:W4:Y:S01]  /*91a0*/  @!P0 LDG.E.U8 R36, desc[UR40][R32.64] ;  /* 0x0000002820248981 */ /* 0x000322000c1e1100 */
[----:B0-----:R-:W-:Y:S01]  /*91b0*/  IADD3 R2, P1, PT, R190, R39, RZ ;  /* 0x00000027be027210 */ /* 0x001fe20007f3e0ff */
[C---:B------:R-:W-:Y:S01]  /*91c0*/  IMAD.X R39, R183.reuse, 0x1, R42, P3 ;  /* 0x00000001b7277824 */ /* 0x040fe200018e062a */
[----:B------:R-:W-:Y:S02]  /*91d0*/  PRMT R37, RZ, 0x7610, R37 ;  /* 0x00007610ff257816 */ /* 0x000fe40000000025 */
[----:B-1----:R-:W-:Y:S01]  /*91e0*/  PRMT R33, RZ, 0x7610, R33 ;  /* 0x00007610ff217816 */ /* 0x002fe20000000021 */
[----:B------:R-:W-:-:S05]  /*91f0*/  IMAD.X R3, R183, 0x1, R180, P1 ;  /* 0x00000001b7037824 */ /* 0x000fca00008e06b4 */
[----:B------:R-:W4:Y:S04]  /*9200*/  @!P0 LDG.E.U8 R33, desc[UR40][R38.64] ;  /* 0x0000002826218981 */ /* 0x000f28000c1e1100 */
[----:B------:R-:W4:Y:S01]  /*9210*/  @!P0 LDG.E.U8 R37, desc[UR40][R2.64] ;  /* 0x0000002802258981 */ /* 0x000f22000c1e1100 */
[----:B---3--:R-:W-:-:S03]  /*9220*/  IADD3 R30, P2, PT, R190, R241, RZ ;  /* 0x000000f1be1e7210 */ /* 0x008fc60007f5e0ff */
[----:B------:R-:W-:Y:S02]  /*9230*/  STL [R1+0x2fc], R241 ;  /* 0x0002fcf101007387 */ /* 0x000fe40000100800 */
[----:B------:R-:W-:Y:S02]  /*9240*/  IMAD.X R31, R183, 0x1, R43, P2 ;  /* 0x00000001b71f7824 */ /* 0x000fe400010e062b */
[----:B------:R-:W3:Y:S04]  /*9250*/  LDL R42, [R1+0x78] ;  /* 0x00007800012a7983 */ /* 0x000ee80000100800 */
[----:B------:R-:W3:Y:S04]  /*9260*/  LDL R43, [R1+0x70] ;  /* 0x00007000012b7983 */ /* 0x000ee80000100800 */
[----:B------:R-:W3:Y:S04]  /*9270*/  LDL R187, [R1+0x68] ;  /* 0x0000680001bb7983 */ /* 0x000ee80000100800 */
[----:B------:R-:W3:Y:S04]  /*9280*/  LDL R184, [R1+0x74] ;  /* 0x0000740001b87983 */ /* 0x000ee80000100800 */
[----:B------:R-:W3:Y:S04]  /*9290*/  LDL R185, [R1+0x6c] ;  /* 0x00006c0001b97983 */ /* 0x000ee80000100800 */
[----:B------:R-:W3:Y:S04]  /*92a0*/  LDL R186, [R1+0x64] ;  /* 0x0000640001ba7983 */ /* 0x000ee80000100800 */
[----:B------:R2:W3:Y:S04]  /*92b0*/  @!P0 LDG.E.U8 R177, desc[UR40][R30.64] ;  /* 0x000000281eb18981 */ /* 0x0004e8000c1e1100 */
[----:B------:R-:W3:Y:S04]  /*92c0*/  LDL R180, [R1+0x90] ;  /* 0x0000900001b47983 */ /* 0x000ee80000100800 */
[----:B------:R-:W3:Y:S04]  /*92d0*/  LDL R181, [R1+0x88] ;  /* 0x0000880001b57983 */ /* 0x000ee80000100800 */
[----:B------:R-:W3:Y:S01]  /*92e0*/  LDL R182, [R1+0x80] ;  /* 0x0000800001b67983 */ /* 0x000ee20000100800 */
[----:B--2---:R-:W-:-:S03]  /*92f0*/  IADD3 R30, P2, PT, R190, R172, RZ ;  /* 0x000000acbe1e7210 */ /* 0x004fc60007f5e0ff */
[----:B------:R-:W2:Y:S01]  /*9300*/  LDL R172, [R1+0x84] ;  /* 0x0000840001ac7983 */ /* 0x000ea20000100800 */
[----:B----4-:R-:W-:-:S03]  /*9310*/  IADD3 R38, P3, PT, R190, R171, RZ ;  /* 0x000000abbe267210 */ /* 0x010fc60007f7e0ff */
[----:B------:R-:W4:Y:S01]  /*9320*/  LDL R171, [R1+0x8c] ;  /* 0x00008c0001ab7983 */ /* 0x000f220000100800 */
[----:B------:R-:W-:-:S03]  /*9330*/  IADD3 R2, P1, PT, R190, R175, RZ ;  /* 0x000000afbe027210 */ /* 0x000fc60007f3e0ff */
[----:B------:R-:W4:Y:S01]  /*9340*/  LDL R175, [R1+0x7c] ;  /* 0x00007c0001af7983 */ /* 0x000f220000100800 */
[----:B------:R-:W-:-:S03]  /*9350*/  IMAD.X R31, R183, 0x1, R148, P2 ;  /* 0x00000001b71f7824 */ /* 0x000fc600010e0694 */
[----:B------:R-:W4:Y:S01]  /*9360*/  LDL R148, [R1+0xa0] ;  /* 0x0000a00001947983 */ /* 0x000f220000100800 */
[----:B------:R-:W-:-:S03]  /*9370*/  IMAD.X R39, R183, 0x1, R131, P3 ;  /* 0x00000001b7277824 */ /* 0x000fc600018e0683 */
[----:B------:R-:W4:Y:S01]  /*9380*/  LDL R131, [R1+0xb0] ;  /* 0x0000b00001837983 */ /* 0x000f220000100800 */
[----:B------:R-:W-:-:S03]  /*9390*/  IMAD.X R3, R183, 0x1, R149, P1 ;  /* 0x00000001b7037824 */ /* 0x000fc600008e0695 */
[----:B------:R-:W4:Y:S01]  /*93a0*/  LDL R149, [R1+0x98] ;  /* 0x0000980001957983 */ /* 0x000f220000100800 */
[----:B------:R-:W-:Y:S02]  /*93b0*/  PRMT R28, RZ, 0x7610, R28 ;  /* 0x00007610ff1c7816 */ /* 0x000fe4000000001c */
[----:B------:R-:W-:Y:S02]  /*93c0*/  PRMT R158, RZ, 0x7610, R158 ;  /* 0x00007610ff9e7816 */ /* 0x000fe4000000009e */
[----:B------:R-:W-:Y:S02]  /*93d0*/  PRMT R151, RZ, 0x7610, R151 ;  /* 0x00007610ff977816 */ /* 0x000fe40000000097 */
[----:B------:R-:W4:Y:S01]  /*93e0*/  @!P0 LDG.E.U8 R28, desc[UR40][R30.64] ;  /* 0x000000281e1c8981 */ /* 0x000f22000c1e1100 */
[----:B------:R-:W-:-:S03]  /*93f0*/  PRMT R40, RZ, 0x7610, R40 ;  /* 0x00007610ff287816 */ /* 0x000fc60000000028 */
[----:B------:R0:W4:Y:S04]  /*9400*/  @!P0 LDG.E.U8 R158, desc[UR40][R38.64] ;  /* 0x00000028269e8981 */ /* 0x000128000c1e1100 */
[----:B------:R1:W4:Y:S01]  /*9410*/  @!P0 LDG.E.U8 R151, desc[UR40][R2.64] ;  /* 0x0000002802978981 */ /* 0x000322000c1e1100 */
[----:B------:R-:W-:Y:S02]  /*9420*/  PRMT R153, RZ, 0x7610, R153 ;  /* 0x00007610ff997816 */ /* 0x000fe40000000099 */
[----:B0-----:R-:W-:Y:S02]  /*9430*/  PRMT R38, RZ, 0x7610, R38 ;  /* 0x00007610ff267816 */ /* 0x001fe40000000026 */
[----:B------:R-:W-:Y:S02]  /*9440*/  PRMT R150, RZ, 0x7610, R150 ;  /* 0x00007610ff967816 */ /* 0x000fe40000000096 */
[----:B---3--:R-:W-:-:S02]  /*9450*/  IADD3 R42, P3, PT, R190, R42, RZ ;  /* 0x0000002abe2a7210 */ /* 0x008fc40007f7e0ff */
[C---:B------:R-:W-:Y:S02]  /*9460*/  IADD3 R30, P2, PT, R190.reuse, R43, RZ ;  /* 0x0000002bbe1e7210 */ /* 0x040fe40007f5e0ff */
[----:B-1----:R-:W-:Y:S01]  /*9470*/  IADD3 R2, P1, PT, R190, R187, RZ ;  /* 0x000000bbbe027210 */ /* 0x002fe20007f3e0ff */
[C---:B------:R-:W-:Y:S02]  /*9480*/  IMAD.X R43, R183.reuse, 0x1, R184, P3 ;  /* 0x00000001b72b7824 */ /* 0x040fe400018e06b8 */
[----:B------:R-:W-:-:S03]  /*9490*/  IMAD.X R31, R183, 0x1, R185, P2 ;  /* 0x00000001b71f7824 */ /* 0x000fc600010e06b9 */
[----:B------:R0:W3:Y:S01]  /*94a0*/  @!P0 LDG.E.U8 R38, desc[UR40][R42.64] ;  /* 0x000000282a268981 */ /* 0x0000e2000c1e1100 */
[----:B------:R-:W-:-:S03]  /*94b0*/  IMAD.X R3, R183, 0x1, R186, P1 ;  /* 0x00000001b7037824 */ /* 0x000fc600008e06ba */
[----:B------:R1:W3:Y:S04]  /*94c0*/  @!P0 LDG.E.U8 R40, desc[UR40][R30.64] ;  /* 0x000000281e288981 */ /* 0x0002e8000c1e1100 */
[----:B------:R1:W3:Y:S01]  /*94d0*/  @!P0 LDG.E.U8 R153, desc[UR40][R2.64] ;  /* 0x0000002802998981 */ /* 0x0002e2000c1e1100 */
[C---:B0-----:R-:W-:Y:S02]  /*94e0*/  IADD3 R42, P3, PT, R190.reuse, R180, RZ ;  /* 0x000000b4be2a7210 */ /* 0x041fe40007f7e0ff */
[C---:B-1----:R-:W-:Y:S02]  /*94f0*/  IADD3 R30, P2, PT, R190.reuse, R181, RZ ;  /* 0x000000b5be1e7210 */ /* 0x042fe40007f5e0ff */
[----:B------:R-:W-:-:S03]  /*9500*/  IADD3 R2, P1, PT, R190, R182, RZ ;  /* 0x000000b6be027210 */ /* 0x000fc60007f3e0ff */
[C---:B--2---:R-:W-:Y:S02]  /*9510*/  IMAD.X R31, R183.reuse, 0x1, R172, P2 ;  /* 0x00000001b71f7824 */ /* 0x044fe400010e06ac */
[C---:B----4-:R-:W-:Y:S02]  /*9520*/  IMAD.X R43, R183.reuse, 0x1, R171, P3 ;  /* 0x00000001b72b7824 */ /* 0x050fe400018e06ab */
[----:B------:R-:W-:-:S03]  /*9530*/  IMAD.X R3, R183, 0x1, R175, P1 ;  /* 0x00000001b7037824 */ /* 0x000fc600008e06af */
[----:B------:R0:W2:Y:S01]  /*9540*/  @!P0 LDG.E.U8 R150, desc[UR40][R42.64] ;  /* 0x000000282a968981 */ /* 0x0000a2000c1e1100 */
[C---:B------:R-:W-:Y:S02]  /*9550*/  IADD3 R148, P2, PT, R190.reuse, R148, RZ ;  /* 0x00000094be947210 */ /* 0x040fe40007f5e0ff */
[C---:B------:R-:W-:Y:S02]  /*9560*/  IADD3 R184, P3, PT, R190.reuse, R131, RZ ;  /* 0x00000083beb87210 */ /* 0x040fe40007f7e0ff */
[----:B------:R-:W4:Y:S01]  /*9570*/  LDL R131, [R1+0xc0] ;  /* 0x0000c00001837983 */ /* 0x000f220000100800 */
[----:B0-----:R-:W-:Y:S01]  /*9580*/  IADD3 R42, P1, PT, R190, R149, RZ ;  /* 0x00000095be2a7210 */ /* 0x001fe20007f3e0ff */
[C---:B------:R-:W-:Y:S02]  /*9590*/  IMAD.X R149, R183.reuse, 0x1, R166, P2 ;  /* 0x00000001b7957824 */ /* 0x040fe400010e06a6 */
[----:B------:R-:W-:Y:S04]  /*95a0*/  STL [R1+0x2c0], R0 ;  /* 0x0002c00001007387 */ /* 0x000fe80000100800 */
[----:B------:R0:W-:Y:S04]  /*95b0*/  STL [R1+0x2bc], R166 ;  /* 0x0002bca601007387 */ /* 0x0001e80000100800 */
[----:B0-----:R-:W2:Y:S01]  /*95c0*/  LDL.LU R166, [R1+0xb8] ;  /* 0x0000b80001a67983 */ /* 0x001ea20000300800 */
[----:B------:R-:W-:-:S03]  /*95d0*/  IMAD.X R43, R183, 0x1, R0, P1 ;  /* 0x00000001b72b7824 */ /* 0x000fc600008e0600 */
[----:B------:R-:W-:Y:S04]  /*95e0*/  STL [R1+0x300], R168 ;  /* 0x000300a801007387 */ /* 0x000fe80000100800 */
[----:B------:R-:W3:Y:S01]  /*95f0*/  LDL.LU R0, [R1+0xa8] ;  /* 0x0000a80001007983 */ /* 0x000ee20000300800 */
[----:B------:R-:W-:Y:S02]  /*9600*/  PRMT R178, RZ, 0x7610, R178 ;  /* 0x00007610ffb27816 */ /* 0x000fe400000000b2 */
[----:B------:R-:W-:Y:S01]  /*9610*/  PRMT R32, RZ, 0x7610, R32 ;  /* 0x00007610ff207816 */ /* 0x000fe20000000020 */
[----:B------:R-:W-:Y:S01]  /*9620*/  IMAD.X R185, R183, 0x1, R168, P3 ;  /* 0x00000001b7b97824 */ /* 0x000fe200018e06a8 */
[----:B------:R-:W-:Y:S02]  /*9630*/  PRMT R41, RZ, 0x7610, R41 ;  /* 0x00007610ff297816 */ /* 0x000fe40000000029 */
[----:B------:R0:W3:Y:S04]  /*9640*/  @!P0 LDG.E.U8 R178, desc[UR40][R2.64] ;  /* 0x0000002802b28981 */ /* 0x0000e8000c1e1100 */
[----:B------:R1:W3:Y:S04]  /*9650*/  @!P0 LDG.E.U8 R32, desc[UR40][R30.64] ;  /* 0x000000281e208981 */ /* 0x0002e8000c1e1100 */
[----:B------:R1:W3:Y:S01]  /*9660*/  @!P0 LDG.E.U8 R41, desc[UR40][R184.64] ;  /* 0x00000028b8298981 */ /* 0x0002e2000c1e1100 */
[----:B0-----:R-:W-:-:S02]  /*9670*/  PRMT R3, RZ, 0x7610, R3 ;  /* 0x00007610ff037816 */ /* 0x001fc40000000003 */
[----:B-1----:R-:W-:-:S04]  /*9680*/  PRMT R30, RZ, 0x7610, R30 ;  /* 0x00007610ff1e7816 */ /* 0x002fc8000000001e */
[----:B------:R0:W3:Y:S01]  /*9690*/  @!P0 LDG.E.U8 R3, desc[UR40][R42.64] ;  /* 0x000000282a038981 */ /* 0x0000e2000c1e1100 */
[C---:B------:R-:W-:Y:S02]  /*96a0*/  IADD3 R184, P3, PT, R190.reuse, UR9, RZ ;  /* 0x00000009beb87c10 */ /* 0x040fe4000ff7e0ff */
[----:B------:R-:W-:Y:S01]  /*96b0*/  PRMT R159, RZ, 0x7610, R159 ;  /* 0x00007610ff9f7816 */ /* 0x000fe2000000009f */
[----:B------:R1:W3:Y:S01]  /*96c0*/  @!P0 LDG.E.U8 R30, desc[UR40][R148.64] ;  /* 0x00000028941e8981 */ /* 0x0002e2000c1e1100 */
[----:B------:R-:W-:Y:S02]  /*96d0*/  IADD3.X R185, PT, PT, R183, UR46, RZ, P3, !PT ;  /* 0x0000002eb7b97c10 */ /* 0x000fe40009ffe4ff */
[----:B0-----:R-:W-:-:S03]  /*96e0*/  IADD3 R42, P1, PT, R190, UR7, RZ ;  /* 0x00000007be2a7c10 */ /* 0x001fc6000ff3e0ff */
[----:B------:R0:W3:Y:S01]  /*96f0*/  @!P0 LDG.E.U8 R159, desc[UR40][R184.64] ;  /* 0x00000028b89f8981 */ /* 0x0000e2000c1e1100 */
[----:B------:R-:W-:Y:S02]  /*9700*/  PRMT R162, RZ, 0x7610, R162 ;  /* 0x00007610ffa27816 */ /* 0x000fe400000000a2 */
[C---:B-1----:R-:W-:Y:S02]  /*9710*/  IADD3 R148, P2, PT, R190.reuse, UR8, RZ ;  /* 0x00000008be947c10 */ /* 0x042fe4000ff5e0ff */
[C---:B------:R-:W-:Y:S02]  /*9720*/  IADD3.X R43, PT, PT, R183.reuse, UR44, RZ, P1, !PT ;  /* 0x0000002cb72b7c10 */ /* 0x040fe40008ffe4ff */
[----:B------:R-:W-:Y:S02]  /*9730*/  PRMT R2, RZ, 0x7610, R2 ;  /* 0x00007610ff027816 */ /* 0x000fe40000000002 */
[----:B------:R-:W-:Y:S01]  /*9740*/  IADD3.X R149, PT, PT, R183, UR45, RZ, P2, !PT ;  /* 0x0000002db7957c10 */ /* 0x000fe200097fe4ff */
[----:B------:R1:W3:Y:S01]  /*9750*/  @!P0 LDG.E.U8 R162, desc[UR40][R42.64] ;  /* 0x000000282aa28981 */ /* 0x0002e2000c1e1100 */
[----:B0-----:R-:W-:-:S02]  /*9760*/  IADD3 R184, P2, PT, R190, UR12, RZ ;  /* 0x0000000cbeb87c10 */ /* 0x001fc4000ff5e0ff */
[C---:B------:R-:W-:Y:S01]  /*9770*/  IADD3 R186, P3, PT, R190.reuse, UR14, RZ ;  /* 0x0000000ebeba7c10 */ /* 0x040fe2000ff7e0ff */
[----:B------:R0:W3:Y:S01]  /*9780*/  @!P0 LDG.E.U8 R2, desc[UR40][R148.64] ;  /* 0x0000002894028981 */ /* 0x0000e2000c1e1100 */
[----:B------:R-:W-:Y:S02]  /*9790*/  PRMT R161, RZ, 0x7610, R161 ;  /* 0x00007610ffa17816 */ /* 0x000fe400000000a1 */
[C---:B------:R-:W-:Y:S02]  /*97a0*/  IADD3.X R185, PT, PT, R183.reuse, UR49, RZ, P2, !PT ;  /* 0x00000031b7b97c10 */ /* 0x040fe400097fe4ff */
[----:B------:R-:W-:Y:S02]  /*97b0*/  PRMT R39, RZ, 0x7610, R39 ;  /* 0x00007610ff277816 */ /* 0x000fe40000000027 */
[----:B-1----:R-:W-:Y:S01]  /*97c0*/  IADD3 R42, P1, PT, R190, UR10, RZ ;  /* 0x0000000abe2a7c10 */ /* 0x002fe2000ff3e0ff */
[----:B------:R1:W3:Y:S01]  /*97d0*/  @!P0 LDG.E.U8 R161, desc[UR40][R184.64] ;  /* 0x00000028b8a18981 */ /* 0x0002e2000c1e1100 */
[----:B------:R-:W-:-:S02]  /*97e0*/  IADD3.X R187, PT, PT, R183, UR51, RZ, P3, !PT ;  /* 0x00000033b7bb7c10 */ /* 0x000fc40009ffe4ff */
[----:B0-----:R-:W-:Y:S02]  /*97f0*/  PRMT R149, RZ, 0x7610, R149 ;  /* 0x00007610ff957816 */ /* 0x001fe40000000095 */
[----:B------:R-:W-:Y:S01]  /*9800*/  IADD3.X R43, PT, PT, R183, UR47, RZ, P1, !PT ;  /* 0x0000002fb72b7c10 */ /* 0x000fe20008ffe4ff */
[----:B------:R0:W3:Y:S01]  /*9810*/  @!P0 LDG.E.U8 R39, desc[UR40][R186.64] ;  /* 0x00000028ba278981 */ /* 0x0000e2000c1e1100 */
[----:B-1----:R-:W-:-:S03]  /*9820*/  IADD3 R184, P1, PT, R190, UR15, RZ ;  /* 0x0000000fbeb87c10 */ /* 0x002fc6000ff3e0ff */
[----:B------:R1:W3:Y:S01]  /*9830*/  @!P0 LDG.E.U8 R149, desc[UR40][R42.64] ;  /* 0x000000282a958981 */ /* 0x0002e2000c1e1100 */
[C---:B------:R-:W-:Y:S02]  /*9840*/  IADD3 R188, P3, PT, R190.reuse, UR17, RZ ;  /* 0x00000011bebc7c10 */ /* 0x040fe4000ff7e0ff */
[----:B0-----:R-:W-:Y:S02]  /*9850*/  IADD3 R186, P2, PT, R190, UR16, RZ ;  /* 0x00000010beba7c10 */ /* 0x001fe4000ff5e0ff */
[C---:B------:R-:W-:Y:S02]  /*9860*/  IADD3.X R185, PT, PT, R183.reuse, UR52, RZ, P1, !PT ;  /* 0x00000034b7b97c10 */ /* 0x040fe40008ffe4ff */
[----:B------:R-:W-:Y:S02]  /*9870*/  PRMT R148, RZ, 0x7610, R148 ;  /* 0x00007610ff947816 */ /* 0x000fe40000000094 */
[----:B-1----:R-:W-:Y:S02]  /*9880*/  PRMT R42, RZ, 0x7610, R42 ;  /* 0x00007610ff2a7816 */ /* 0x002fe4000000002a */
[----:B------:R-:W-:-:S02]  /*9890*/  IADD3.X R187, PT, PT, R183, UR53, RZ, P2, !PT ;  /* 0x00000035b7bb7c10 */ /* 0x000fc400097fe4ff */
[----:B------:R-:W-:Y:S02]  /*98a0*/  PRMT R43, RZ, 0x7610, R43 ;  /* 0x00007610ff2b7816 */ /* 0x000fe4000000002b */
[----:B------:R-:W-:Y:S01]  /*98b0*/  IADD3.X R189, PT, PT, R183, UR54, RZ, P3, !PT ;  /* 0x00000036b7bd7c10 */ /* 0x000fe20009ffe4ff */
[----:B------:R0:W3:Y:S01]  /*98c0*/  @!P0 LDG.E.U8 R42, desc[UR40][R184.64] ;  /* 0x00000028b82a8981 */ /* 0x0000e2000c1e1100 */
[----:B------:R-:W-:-:S03]  /*98d0*/  PRMT R179, RZ, 0x7610, R179 ;  /* 0x00007610ffb37816 */ /* 0x000fc600000000b3 */
[----:B------:R1:W3:Y:S01]  /*98e0*/  @!P0 LDG.E.U8 R148, desc[UR40][R186.64] ;  /* 0x00000028ba948981 */ /* 0x0002e2000c1e1100 */
[----:B------:R-:W-:-:S03]  /*98f0*/  PRMT R31, RZ, 0x7610, R31 ;  /* 0x00007610ff1f7816 */ /* 0x000fc6000000001f */
[----:B------:R1:W3:Y:S01]  /*9900*/  @!P0 LDG.E.U8 R43, desc[UR40][R188.64] ;  /* 0x00000028bc2b8981 */ /* 0x0002e2000c1e1100 */
[C---:B0-----:R-:W-:Y:S02]  /*9910*/  IADD3 R184, P1, PT, R190.reuse, UR18, RZ ;  /* 0x00000012beb87c10 */ /* 0x041fe4000ff3e0ff */
[C---:B-1----:R-:W-:Y:S02]  /*9920*/  IADD3 R186, P2, PT, R190.reuse, UR19, RZ ;  /* 0x00000013beba7c10 */ /* 0x042fe4000ff5e0ff */
[C---:B------:R-:W-:Y:S02]  /*9930*/  IADD3.X R185, PT, PT, R183.reuse, UR55, RZ, P1, !PT ;  /* 0x00000037b7b97c10 */ /* 0x040fe40008ffe4ff */
[----:B------:R-:W-:Y:S02]  /*9940*/  IADD3 R188, P3, PT, R190, UR20, RZ ;  /* 0x00000014bebc7c10 */ /* 0x000fe4000ff7e0ff */
[----:B------:R-:W-:Y:S01]  /*9950*/  IADD3.X R187, PT, PT, R183, UR56, RZ, P2, !PT ;  /* 0x00000038b7bb7c10 */ /* 0x000fe200097fe4ff */
[----:B------:R0:W3:Y:S01]  /*9960*/  @!P0 LDG.E.U8 R179, desc[UR40][R184.64] ;  /* 0x00000028b8b38981 */ /* 0x0000e2000c1e1100 */
[----:B------:R-:W-:-:S02]  /*9970*/  PRMT R156, RZ, 0x7610, R156 ;  /* 0x00007610ff9c7816 */ /* 0x000fc4000000009c */
[C---:B------:R-:W-:Y:S01]  /*9980*/  IADD3.X R189, PT, PT, R183.reuse, UR57, RZ, P3, !PT ;  /* 0x00000039b7bd7c10 */ /* 0x040fe20009ffe4ff */
[----:B------:R1:W3:Y:S01]  /*9990*/  @!P0 LDG.E.U8 R31, desc[UR40][R186.64] ;  /* 0x00000028ba1f8981 */ /* 0x0002e2000c1e1100 */
[----:B------:R-:W-:Y:S02]  /*99a0*/  PRMT R199, RZ, 0x7610, R199 ;  /* 0x00007610ffc77816 */ /* 0x000fe400000000c7 */
[----:B------:R-:W-:Y:S01]  /*99b0*/  PRMT R200, RZ, 0x7610, R200 ;  /* 0x00007610ffc87816 */ /* 0x000fe200000000c8 */
[----:B------:R1:W3:Y:S01]  /*99c0*/  @!P0 LDG.E.U8 R156, desc[UR40][R188.64] ;  /* 0x00000028bc9c8981 */ /* 0x0002e2000c1e1100 */
[C---:B0-----:R-:W-:Y:S02]  /*99d0*/  IADD3 R184, P1, PT, R190.reuse, UR21, RZ ;  /* 0x00000015beb87c10 */ /* 0x041fe4000ff3e0ff */
[----:B-1----:R-:W-:Y:S02]  /*99e0*/  IADD3 R186, P2, PT, R190, UR22, RZ ;  /* 0x00000016beba7c10 */ /* 0x002fe4000ff5e0ff */
[----:B------:R-:W-:-:S02]  /*99f0*/  IADD3.X R185, PT, PT, R183, UR58, RZ, P1, !PT ;  /* 0x0000003ab7b97c10 */ /* 0x000fc40008ffe4ff */
[C---:B------:R-:W-:Y:S02]  /*9a00*/  IADD3 R188, P3, PT, R190.reuse, UR23, RZ ;  /* 0x00000017bebc7c10 */ /* 0x040fe4000ff7e0ff */
[C---:B------:R-:W-:Y:S01]  /*9a10*/  IADD3.X R187, PT, PT, R183.reuse, UR59, RZ, P2, !PT ;  /* 0x0000003bb7bb7c10 */ /* 0x040fe200097fe4ff */
[----:B------:R0:W3:Y:S01]  /*9a20*/  @!P0 LDG.E.U8 R199, desc[UR40][R184.64] ;  /* 0x00000028b8c78981 */ /* 0x0000e2000c1e1100 */
[----:B------:R-:W-:Y:S02]  /*9a30*/  PRMT R201, RZ, 0x7610, R201 ;  /* 0x00007610ffc97816 */ /* 0x000fe400000000c9 */
[----:B------:R-:W-:Y:S01]  /*9a40*/  IADD3.X R189, PT, PT, R183, UR60, RZ, P3, !PT ;  /* 0x0000003cb7bd7c10 */ /* 0x000fe20009ffe4ff */
[----:B------:R1:W3:Y:S01]  /*9a50*/  @!P0 LDG.E.U8 R200, desc[UR40][R186.64] ;  /* 0x00000028bac88981 */ /* 0x0002e2000c1e1100 */
[----:B------:R-:W-:Y:S02]  /*9a60*/  PRMT R202, RZ, 0x7610, R202 ;  /* 0x00007610ffca7816 */ /* 0x000fe400000000ca */
[----:B------:R-:W-:Y:S01]  /*9a70*/  PRMT R203, RZ, 0x7610, R203 ;  /* 0x00007610ffcb7816 */ /* 0x000fe200000000cb */
[----:B------:R1:W3:Y:S01]  /*9a80*/  @!P0 LDG.E.U8 R201, desc[UR40][R188.64] ;  /* 0x00000028bcc98981 */ /* 0x0002e2000c1e1100 */
[----:B0-----:R-:W-:-:S02]  /*9a90*/  IADD3 R184, P1, PT, R190, UR24, RZ ;  /* 0x00000018beb87c10 */ /* 0x001fc4000ff3e0ff */
[C---:B-1----:R-:W-:Y:S02]  /*9aa0*/  IADD3 R186, P2, PT, R190.reuse, UR25, RZ ;  /* 0x00000019beba7c10 */ /* 0x042fe4000ff5e0ff */
[C---:B------:R-:W-:Y:S02]  /*9ab0*/  IADD3.X R185, PT, PT, R183.reuse, UR61, RZ, P1, !PT ;  /* 0x0000003db7b97c10 */ /* 0x040fe40008ffe4ff */
[----:B------:R-:W-:Y:S02]  /*9ac0*/  IADD3 R188, P3, PT, R190, UR26, RZ ;  /* 0x0000001abebc7c10 */ /* 0x000fe4000ff7e0ff */
[C---:B------:R-:W-:Y:S01]  /*9ad0*/  IADD3.X R187, PT, PT, R183.reuse, UR62, RZ, P2, !PT ;  /* 0x0000003eb7bb7c10 */ /* 0x040fe200097fe4ff */
[----:B------:R0:W3:Y:S01]  /*9ae0*/  @!P0 LDG.E.U8 R202, desc[UR40][R184.64] ;  /* 0x00000028b8ca8981 */ /* 0x0000e2000c1e1100 */
[----:B------:R-:W-:Y:S02]  /*9af0*/  PRMT R204, RZ, 0x7610, R204 ;  /* 0x00007610ffcc7816 */ /* 0x000fe400000000cc */
[----:B------:R-:W-:Y:S01]  /*9b00*/  IADD3.X R189, PT, PT, R183, UR63, RZ, P3, !PT ;  /* 0x0000003fb7bd7c10 */ /* 0x000fe20009ffe4ff */
[----:B------:R1:W3:Y:S01]  /*9b10*/  @!P0 LDG.E.U8 R203, desc[UR40][R186.64] ;  /* 0x00000028bacb8981 */ /* 0x0002e2000c1e1100 */
[----:B------:R-:W-:-:S02]  /*9b20*/  PRMT R207, RZ, 0x7610, R207 ;  /* 0x00007610ffcf7816 */ /* 0x000fc400000000cf */
[----:B------:R-:W-:Y:S01]  /*9b30*/  PRMT R208, RZ, 0x7610, R208 ;  /* 0x00007610ffd07816 */ /* 0x000fe200000000d0 */
        /* <DEDUP_REMOVED lines=16> */
[----:B------:R-:W-:Y:S02]  /*9c40*/  IADD3 R188, P3, PT, R190, UR39, RZ ;  /* 0x00000027bebc7c10 */ /* 0x000fe4000ff7e0ff */
[C---:B------:R-:W-:Y:S01]  /*9c50*/  IADD3.X R187, PT, PT, R183.reuse, UR70, RZ, P2, !PT ;  /* 0x00000046b7bb7c10 */ /* 0x040fe200097fe4ff */
[----:B------:R-:W3:Y:S01]  /*9c60*/  @!P0 LDG.E.U8 R212, desc[UR40][R184.64] ;  /* 0x00000028b8d48981 */ /* 0x000ee2000c1e1100 */
[----:B------:R-:W-:Y:S02]  /*9c70*/  PRMT R214, RZ, 0x7610, R214 ;  /* 0x00007610ffd67816 */ /* 0x000fe400000000d6 */
[----:B------:R-:W-:Y:S01]  /*9c80*/  IADD3.X R189, PT, PT, R183, UR4, RZ, P3, !PT ;  /* 0x00000004b7bd7c10 */ /* 0x000fe20009ffe4ff */
[----:B------:R-:W3:Y:S01]  /*9c90*/  @!P0 LDG.E.U8 R213, desc[UR40][R186.64] ;  /* 0x00000028bad58981 */ /* 0x000ee2000c1e1100 */
[----:B------:R-:W-:-:S03]  /*9ca0*/  PRMT R219, RZ, 0x7610, R219 ;  /* 0x00007610ffdb7816 */ /* 0x000fc600000000db */
[----:B------:R0:W3:Y:S01]  /*9cb0*/  @!P0 LDG.E.U8 R214, desc[UR40][R188.64] ;  /* 0x00000028bcd68981 */ /* 0x0000e2000c1e1100 */
[----:B------:R-:W-:Y:S02]  /*9cc0*/  PRMT R220, RZ, 0x7610, R220 ;  /* 0x00007610ffdc7816 */ /* 0x000fe400000000dc */
[----:B------:R-:W-:Y:S02]  /*9cd0*/  PRMT R218, RZ, 0x7610, R218 ;  /* 0x00007610ffda7816 */ /* 0x000fe400000000da */
[----:B0-----:R-:W-:-:S04]  /*9ce0*/  IADD3 R188, P1, PT, R190, UR38, RZ ;  /* 0x00000026bebc7c10 */ /* 0x001fc8000ff3e0ff */
[----:B------:R-:W-:-:S05]  /*9cf0*/  IADD3.X R189, PT, PT, R183, UR74, RZ, P1, !PT ;  /* 0x0000004ab7bd7c10 */ /* 0x000fca0008ffe4ff */
[----:B------:R0:W3:Y:S01]  /*9d00*/  @!P0 LDG.E.U8 R218, desc[UR40][R188.64] ;  /* 0x00000028bcda8981 */ /* 0x0000e2000c1e1100 */
[----:B----4-:R-:W-:-:S05]  /*9d10*/  IADD3 R184, P3, PT, R190, R131, RZ ;  /* 0x00000083beb87210 */ /* 0x010fca0007f7e0ff */
[----:B------:R-:W-:-:S05]  /*9d20*/  IMAD.X R185, R183, 0x1, R164, P3 ;  /* 0x00000001b7b97824 */ /* 0x000fca00018e06a4 */
[----:B------:R1:W4:Y:S01]  /*9d30*/  @!P0 LDG.E.U8 R219, desc[UR40][R184.64] ;  /* 0x00000028b8db8981 */ /* 0x000322000c1e1100 */
[----:B--2---:R-:W-:-:S05]  /*9d40*/  IADD3 R186, P2, PT, R190, R166, RZ ;  /* 0x000000a6beba7210 */ /* 0x004fca0007f5e0ff */
[----:B------:R-:W-:-:S05]  /*9d50*/  IMAD.X R187, R183, 0x1, R167, P2 ;  /* 0x00000001b7bb7824 */ /* 0x000fca00010e06a7 */
[----:B------:R2:W4:Y:S01]  /*9d60*/  @!P0 LDG.E.U8 R220, desc[UR40][R186.64] ;  /* 0x00000028badc8981 */ /* 0x000522000c1e1100 */
[C---:B0-----:R-:W-:Y:S02]  /*9d70*/  IADD3 R188, P3, PT, R190.reuse, UR34, RZ ;  /* 0x00000022bebc7c10 */ /* 0x041fe4000ff7e0ff */
[C---:B-1----:R-:W-:Y:S02]  /*9d80*/  IADD3 R184, P1, PT, R190.reuse, UR28, RZ ;  /* 0x0000001cbeb87c10 */ /* 0x042fe4000ff3e0ff */
[----:B------:R-:W-:Y:S02]  /*9d90*/  PRMT R225, RZ, 0x7610, R225 ;  /* 0x00007610ffe17816 */ /* 0x000fe400000000e1 */
[----:B------:R-:W-:Y:S02]  /*9da0*/  PRMT R224, RZ, 0x7610, R224 ;  /* 0x00007610ffe07816 */ /* 0x000fe400000000e0 */
[----:B--2---:R-:W-:Y:S02]  /*9db0*/  IADD3 R186, P2, PT, R190, UR29, RZ ;  /* 0x0000001dbeba7c10 */ /* 0x004fe4000ff5e0ff */
[----:B------:R-:W-:-:S02]  /*9dc0*/  PRMT R223, RZ, 0x7610, R223 ;  /* 0x00007610ffdf7816 */ /* 0x000fc400000000df */
[C---:B------:R-:W-:Y:S02]  /*9dd0*/  IADD3.X R189, PT, PT, R183.reuse, UR72, RZ, P3, !PT ;  /* 0x00000048b7bd7c10 */ /* 0x040fe40009ffe4ff */
[C---:B------:R-:W-:Y:S02]  /*9de0*/  IADD3.X R185, PT, PT, R183.reuse, UR5, RZ, P1, !PT ;  /* 0x00000005b7b97c10 */ /* 0x040fe40008ffe4ff */
[----:B------:R-:W-:Y:S01]  /*9df0*/  IADD3.X R187, PT, PT, R183, UR66, RZ, P2, !PT ;  /* 0x00000042b7bb7c10 */ /* 0x000fe200097fe4ff */
[----:B------:R0:W2:Y:S01]  /*9e00*/  @!P0 LDG.E.U8 R225, desc[UR40][R188.64] ;  /* 0x00000028bce18981 */ /* 0x0000a2000c1e1100 */
[----:B------:R-:W-:-:S03]  /*9e10*/  PRMT R228, RZ, 0x7610, R228 ;  /* 0x00007610ffe47816 */ /* 0x000fc600000000e4 */
[----:B------:R1:W2:Y:S04]  /*9e20*/  @!P0 LDG.E.U8 R224, desc[UR40][R184.64] ;  /* 0x00000028b8e08981 */ /* 0x0002a8000c1e1100 */
[----:B------:R1:W2:Y:S01]  /*9e30*/  @!P0 LDG.E.U8 R223, desc[UR40][R186.64] ;  /* 0x00000028badf8981 */ /* 0x0002a2000c1e1100 */
[C---:B0-----:R-:W-:Y:S02]  /*9e40*/  IADD3 R188, P2, PT, R190.reuse, UR36, RZ ;  /* 0x00000024bebc7c10 */ /* 0x041fe4000ff5e0ff */
[C---:B-1----:R-:W-:Y:S02]  /*9e50*/  IADD3 R184, P1, PT, R190.reuse, UR35, RZ ;  /* 0x00000023beb87c10 */ /* 0x042fe4000ff3e0ff */
[----:B------:R-:W-:Y:S02]  /*9e60*/  IADD3 R186, P3, PT, R190, UR37, RZ ;  /* 0x00000025beba7c10 */ /* 0x000fe4000ff7e0ff */
[----:B------:R-:W-:-:S02]  /*9e70*/  PRMT R226, RZ, 0x7610, R226 ;  /* 0x00007610ffe27816 */ /* 0x000fc400000000e2 */
[----:B------:R-:W-:Y:S02]  /*9e80*/  PRMT R227, RZ, 0x7610, R227 ;  /* 0x00007610ffe37816 */ /* 0x000fe400000000e3 */
[C---:B------:R-:W-:Y:S02]  /*9e90*/  IADD3.X R189, PT, PT, R183.reuse, UR75, RZ, P2, !PT ;  /* 0x0000004bb7bd7c10 */ /* 0x040fe400097fe4ff */
[C---:B------:R-:W-:Y:S02]  /*9ea0*/  IADD3.X R185, PT, PT, R183.reuse, UR71, RZ, P1, !PT ;  /* 0x00000047b7b97c10 */ /* 0x040fe40008ffe4ff */
[----:B------:R-:W-:Y:S01]  /*9eb0*/  IADD3.X R187, PT, PT, R183, UR73, RZ, P3, !PT ;  /* 0x00000049b7bb7c10 */ /* 0x000fe20009ffe4ff */
[----:B------:R3:W2:Y:S04]  /*9ec0*/  @!P0 LDG.E.U8 R228, desc[UR40][R188.64] ;  /* 0x00000028bce48981 */ /* 0x0006a8000c1e1100 */
[----:B------:R0:W2:Y:S04]  /*9ed0*/  @!P0 LDG.E.U8 R226, desc[UR40][R184.64] ;  /* 0x00000028b8e28981 */ /* 0x0000a8000c1e1100 */
[----:B------:R1:W2:Y:S01]  /*9ee0*/  @!P0 LDG.E.U8 R227, desc[UR40][R186.64] ;  /* 0x00000028bae38981 */ /* 0x0002a2000c1e1100 */
[----:B---3--:R-:W-:-:S02]  /*9ef0*/  IADD3 R188, P1, PT, R190, R0, RZ ;  /* 0x00000000bebc7210 */ /* 0x008fc40007f3e0ff */
[C---:B0-----:R-:W-:Y:S02]  /*9f00*/  IADD3 R184, P3, PT, R190.reuse, UR13, RZ ;  /* 0x0000000dbeb87c10 */ /* 0x041fe4000ff7e0ff */
[----:B-1----:R-:W-:Y:S01]  /*9f10*/  IADD3 R186, P2, PT, R190, UR11, RZ ;  /* 0x0000000bbeba7c10 */ /* 0x002fe2000ff5e0ff */
[C---:B------:R-:W-:Y:S01]  /*9f20*/  IMAD.X R189, R183.reuse, 0x1, R165, P1 ;  /* 0x00000001b7bd7824 */ /* 0x040fe200008e06a5 */
[----:B------:R-:W-:Y:S02]  /*9f30*/  PRMT R231, RZ, 0x7610, R231 ;  /* 0x00007610ffe77816 */ /* 0x000fe400000000e7 */
[----:B------:R-:W-:Y:S02]  /*9f40*/  PRMT R230, RZ, 0x7610, R230 ;  /* 0x00007610ffe67816 */ /* 0x000fe400000000e6 */
[----:B------:R-:W-:Y:S02]  /*9f50*/  PRMT R232, RZ, 0x7610, R232 ;  /* 0x00007610ffe87816 */ /* 0x000fe400000000e8 */
[C---:B------:R-:W-:Y:S01]  /*9f60*/  IADD3.X R185, PT, PT, R183.reuse, UR50, RZ, P3, !PT ;  /* 0x00000032b7b97c10 */ /* 0x040fe20009ffe4ff */
[----:B------:R0:W3:Y:S01]  /*9f70*/  @!P0 LDG.E.U8 R231, desc[UR40][R188.64] ;  /* 0x00000028bce78981 */ /* 0x0000e2000c1e1100 */
[----:B------:R-:W-:-:S03]  /*9f80*/  IADD3.X R187, PT, PT, R183, UR48, RZ, P2, !PT ;  /* 0x00000030b7bb7c10 */ /* 0x000fc600097fe4ff */
[----:B------:R1:W2:Y:S04]  /*9f90*/  @!P0 LDG.E.U8 R230, desc[UR40][R184.64] ;  /* 0x00000028b8e68981 */ /* 0x0002a8000c1e1100 */
[----:B------:R1:W2:Y:S01]  /*9fa0*/  @!P0 LDG.E.U8 R232, desc[UR40][R186.64] ;  /* 0x00000028bae88981 */ /* 0x0002a2000c1e1100 */
[C---:B0-----:R-:W-:Y:S02]  /*9fb0*/  IADD3 R188, P1, PT, R190.reuse, R170, RZ ;  /* 0x000000aabebc7210 */ /* 0x041fe40007f3e0ff */
[C---:B-1----:R-:W-:Y:S02]  /*9fc0*/  IADD3 R184, P3, PT, R190.reuse, R222, RZ ;  /* 0x000000debeb87210 */ /* 0x042fe40007f7e0ff */
[----:B------:R-:W-:-:S03]  /*9fd0*/  IADD3 R186, P2, PT, R190, R174, RZ ;  /* 0x000000aebeba7210 */ /* 0x000fc60007f5e0ff */
[C---:B------:R-:W-:Y:S02]  /*9fe0*/  IMAD.X R185, R183.reuse, 0x1, R221, P3 ;  /* 0x00000001b7b97824 */ /* 0x040fe400018e06dd */
[C---:B------:R-:W-:Y:S02]  /*9ff0*/  IMAD.X R189, R183.reuse, 0x1, R169, P1 ;  /* 0x00000001b7bd7824 */ /* 0x040fe400008e06a9 */
[----:B------:R-:W-:Y:S01]  /*a000*/  IMAD.X R187, R183, 0x1, R173, P2 ;  /* 0x00000001b7bb7824 */ /* 0x000fe200010e06ad */
[----:B------:R-:W-:Y:S02]  /*a010*/  SHF.R.S32.HI R183, RZ, 0x2, R229 ;  /* 0x00000002ffb77819 */ /* 0x000fe400000114e5 */
[----:B------:R-:W-:Y:S02]  /*a020*/  PRMT R245, RZ, 0x7610, R245 ;  /* 0x00007610fff57816 */ /* 0x000fe400000000f5 */
[----:B------:R-:W-:Y:S02]  /*a030*/  PRMT R243, RZ, 0x7610, R243 ;  /* 0x00007610fff37816 */ /* 0x000fe400000000f3 */
[----:B------:R-:W-:-:S02]  /*a040*/  SGXT R183, R183, 0x1 ;  /* 0x00000001b7b7781a */ /* 0x000fc40000000200 */
[----:B------:R-:W-:Y:S01]  /*a050*/  PRMT R244, RZ, 0x7610, R244 ;  /* 0x00007610fff47816 */ /* 0x000fe200000000f4 */
[----:B------:R0:W2:Y:S01]  /*a060*/  @!P0 LDG.E.U8 R245, desc[UR40][R184.64] ;  /* 0x00000028b8f58981 */ /* 0x0000a2000c1e1100 */
[----:B------:R-:W-:-:S03]  /*a070*/  LOP3.LUT R183, R183, 0x90, RZ, 0xc0, !PT ;  /* 0x00000090b7b77812 */ /* 0x000fc600078ec0ff */
[----:B------:R1:W2:Y:S04]  /*a080*/  @!P0 LDG.E.U8 R243, desc[UR40][R186.64] ;  /* 0x00000028baf38981 */ /* 0x0002a8000c1e1100 */
[----:B------:R1:W2:Y:S01]  /*a090*/  @!P0 LDG.E.U8 R244, desc[UR40][R188.64] ;  /* 0x00000028bcf48981 */ /* 0x0002a2000c1e1100 */
[----:B0-----:R-:W-:Y:S02]  /*a0a0*/  LOP3.LUT R184, R229, 0x3, RZ, 0xc0, !PT ;  /* 0x00000003e5b87812 */ /* 0x001fe400078ec0ff */
[----:B-1----:R-:W-:-:S03]  /*a0b0*/  SHF.R.U32.HI R186, RZ, 0x2, R229 ;  /* 0x00000002ffba7819 */ /* 0x002fc600000116e5 */
[C---:B------:R-:W-:Y:S02]  /*a0c0*/  IMAD R183, R184.reuse, 0x20, R183 ;  /* 0x00000020b8b77824 */ /* 0x040fe400078e02b7 */
[----:B------:R-:W-:Y:S02]  /*a0d0*/  IMAD R185, R184, 0x110, RZ ;  /* 0x00000110b8b97824 */ /* 0x000fe400078e02ff */
[C---:B------:R-:W-:Y:S01]  /*a0e0*/  IMAD.SHL.U32 R188, R229.reuse, 0x2, RZ ;  /* 0x00000002e5bc7824 */ /* 0x040fe200078e00ff */
[----:B------:R-:W-:Y:S01]  /*a0f0*/  SGXT.U32 R186, R186, 0x3 ;  /* 0x00000003baba781a */ /* 0x000fe20000000000 */
[----:B------:R-:W-:-:S03]  /*a100*/  IMAD.SHL.U32 R187, R229, 0x10, RZ ;  /* 0x00000010e5bb7824 */ /* 0x000fc600078e00ff */
[----:B------:R-:W-:Y:S02]  /*a110*/  LOP3.LUT R229, R183, 0x10, R188, 0x78, !PT ;  /* 0x00000010b7e57812 */ /* 0x000fe400078e78bc */
[----:B------:R-:W-:Y:S01]  /*a120*/  LOP3.LUT R183, R185, R186, RZ, 0xfc, !PT ;  /* 0x000000bab9b77212 */ /* 0x000fe200078efcff */
[----:B------:R-:W-:Y:S04]  /*a130*/  STL [R1+0x304], R166 ;  /* 0x000304a601007387 */ /* 0x000fe80000100800 */
[----:B------:R-:W-:Y:S04]  /*a140*/  STL [R1+0x308], R164 ;  /* 0x000308a401007387 */ /* 0x000fe80000100800 */
[----:B------:R-:W-:Y:S04]  /*a150*/  STL [R1+0x30c], R167 ;  /* 0x00030ca701007387 */ /* 0x000fe80000100800 */
[----:B------:R-:W-:Y:S04]  /*a160*/  STL [R1+0x310], R0 ;  /* 0x0003100001007387 */ /* 0x000fe80000100800 */
[----:B------:R-:W0:Y:S04]  /*a170*/  LDS.U8 R131, [R183+UR65+0x88] ;  /* 0x00008841b7837984 */ /* 0x000e280008000000 */
[----:B------:R-:W1:Y:S04]  /*a180*/  LDS.U8 R0, [R183+UR65+0xc8] ;  /* 0x0000c841b7007984 */ /* 0x000e680008000000 */
[----:B------:R-:W-:Y:S04]  /*a190*/  STL [R1+0x314], R165 ;  /* 0x000314a501007387 */ /* 0x000fe80000100800 */
[----:B------:R-:W-:Y:S04]  /*a1a0*/  STL [R1+0x318], R222 ;  /* 0x000318de01007387 */ /* 0x000fe80000100800 */
[----:B------:R-:W-:Y:S04]  /*a1b0*/  STL [R1+0x31c], R174 ;  /* 0x00031cae01007387 */ /* 0x000fe80000100800 */
[----:B------:R-:W-:Y:S04]  /*a1c0*/  STL [R1+0x320], R170 ;  /* 0x000320aa01007387 */ /* 0x000fe80000100800 */
[----:B------:R-:W-:Y:S04]  /*a1d0*/  STL [R1+0x324], R221 ;  /* 0x000324dd01007387 */ /* 0x000fe80000100800 */
[----:B------:R-:W-:Y:S04]  /*a1e0*/  STL [R1+0x328], R173 ;  /* 0x000328ad01007387 */ /* 0x000fe80000100800 */
[----:B------:R-:W-:Y:S01]  /*a1f0*/  STL [R1+0x32c], R169 ;  /* 0x00032ca901007387 */ /* 0x000fe20000100800 */
[----:B------:R-:W-:-:S02]  /*a200*/  LOP3.LUT R184, R187, 0x100, RZ, 0xc0, !PT ;  /* 0x00000100bbb87812 */ /* 0x000fc400078ec0ff */
[C---:B------:R-:W-:Y:S01]  /*a210*/  LOP3.LUT R188, R183.reuse, 0x10, RZ, 0x3c, !PT ;  /* 0x00000010b7bc7812 */ /* 0x040fe200078e3cff */
[----:B------:R-:W-:Y:S04]  /*a220*/  LDS.U8 R233, [R183+UR65] ;  /* 0x00000041b7e97984 */ /* 0x000fe80008000000 */
[----:B0-----:R-:W-:Y:S04]  /*a230*/  STL [R1+0x2c], R131 ;  /* 0x00002c8301007387 */ /* 0x001fe80000100800 */
[----:B-1----:R-:W-:Y:S04]  /*a240*/  STL [R1+0x24], R0 ;  /* 0x0000240001007387 */ /* 0x002fe80000100800 */
[----:B------:R-:W0:Y:S04]  /*a250*/  LDS.U8 R131, [R183+UR65+0x80] ;  /* 0x00008041b7837984 */ /* 0x000e280008000000 */
[----:B------:R-:W1:Y:S01]  /*a260*/  LDS.U8 R0, [R183+UR65+0xc0] ;  /* 0x0000c041b7007984 */ /* 0x000e620008000000 */
[----:B------:R-:W-:-:S02]  /*a270*/  LOP3.LUT R242, R183, 0x20, RZ, 0x3c, !PT ;  /* 0x00000020b7f27812 */ /* 0x000fc400078e3cff */
[----:B------:R-:W-:Y:S01]  /*a280*/  LOP3.LUT R252, R183, 0x30, RZ, 0x3c, !PT ;  /* 0x00000030b7fc7812 */ /* 0x000fe200078e3cff */
[----:B------:R-:W-:Y:S01]  /*a290*/  LDS.U8 R234, [R183+UR65+0x40] ;  /* 0x00004041b7ea7984 */ /* 0x000fe20008000000 */
[----:B------:R-:W-:-:S03]  /*a2a0*/  IADD3 R229, PT, PT, R229, UR65, R184 ;  /* 0x00000041e5e57c10 */ /* 0x000fc6000fffe0b8 */
[----:B------:R-:W-:Y:S04]  /*a2b0*/  LDS.U8 R235, [R183+UR65+0x8] ;  /* 0x00000841b7eb7984 */ /* 0x000fe80008000000 */
[----:B------:R-:W-:Y:S04]  /*a2c0*/  LDS.U8 R236, [R183+UR65+0x48] ;  /* 0x00004841b7ec7984 */ /* 0x000fe80008000000 */
[----:B------:R-:W-:Y:S04]  /*a2d0*/  LDS.U8 R237, [R183+UR65+0x400] ;  /* 0x00040041b7ed7984 */ /* 0x000fe80008000000 */
[----:B------:R-:W-:Y:S04]  /*a2e0*/  LDS.U8 R238, [R183+UR65+0x440] ;  /* 0x00044041b7ee7984 */ /* 0x000fe80008000000 */
[----:B------:R-:W-:Y:S04]  /*a2f0*/  LDS.U8 R239, [R183+UR65+0x408] ;  /* 0x00040841b7ef7984 */ /* 0x000fe80008000000 */
[----:B------:R-:W-:Y:S04]  /*a300*/  LDS.U8 R240, [R183+UR65+0x448] ;  /* 0x00044841b7f07984 */ /* 0x000fe80008000000 */
[----:B------:R-:W-:Y:S04]  /*a310*/  LDS.U8 R169, [R183+UR65+0x480] ;  /* 0x00048041b7a97984 */ /* 0x000fe80008000000 */
[----:B0-----:R-:W-:Y:S04]  /*a320*/  STL [R1+0x1c], R131 ;  /* 0x00001c8301007387 */ /* 0x001fe80000100800 */
[----:B-1----:R-:W-:Y:S04]  /*a330*/  STL [R1+0x18], R0 ;  /* 0x0000180001007387 */ /* 0x002fe80000100800 */
[----:B------:R-:W0:Y:S04]  /*a340*/  LDS.U8 R131, [R183+UR65+0x488] ;  /* 0x00048841b7837984 */ /* 0x000e280008000000 */
[----:B------:R-:W1:Y:S04]  /*a350*/  LDS.U8 R0, [R183+UR65+0x4c8] ;  /* 0x0004c841b7007984 */ /* 0x000e680008000000 */
[----:B------:R-:W-:Y:S04]  /*a360*/  LDS.U8 R173, [R183+UR65+0x4c0] ;  /* 0x0004c041b7ad7984 */ /* 0x000fe80008000000 */
[----:B------:R-:W-:Y:S04]  /*a370*/  LDS.U8 R190, [R188+UR65] ;  /* 0x00000041bcbe7984 */ /* 0x000fe80008000000 */
        /* <DEDUP_REMOVED lines=8> */
[----:B------:R-:W-:Y:S04]  /*a400*/  LDS.U8 R222, [R188+UR65+0xc0] ;  /* 0x0000c041bcde7984 */ /* 0x000fe80008000000 */
        /* <DEDUP_REMOVED lines=25> */
[----:B------:R-:W0:Y:S04]  /*a5a0*/  LDS.U8 R251, [R252+UR65+0x40] ;  /* 0x00004041fcfb7984 */ /* 0x000e280008000000 */
        /* <DEDUP_REMOVED lines=13> */
[----:B------:R-:W-:Y:S01]  /*a680*/  LDS.U8 R252, [R252+UR65+0x4c0] ;  /* 0x0004c041fcfc7984 */ /* 0x000fe20008000000 */
[----:B------:R-:W-:Y:S06]  /*a690*/  BAR.SYNC.DEFER_BLOCKING 0x0 ;  /* 0x0000000000007b1d */ /* 0x000fec0000010000 */
[----:B----4-:R1:W-:Y:S04]  /*a6a0*/  STS.U8 [R155+UR65], R219 ;  /* 0x000000db9b007988 */ /* 0x0103e80008000041 */
[----:B------:R4:W-:Y:S04]  /*a6b0*/  STS.U8 [R155+UR65+0x20], R220 ;  /* 0x000020dc9b007988 */ /* 0x0009e80008000041 */
[----:B------:R0:W-:Y:S04]  /*a6c0*/  STS.U8 [R155+UR65+0x40], R214 ;  /* 0x000040d69b007988 */ /* 0x0001e80008000041 */
[----:B-1----:R-:W3:Y:S04]  /*a6d0*/  LDL.LU R219, [R1+0x10] ;  /* 0x0000100001db7983 */ /* 0x002ee80000300800 */
[----:B----4-:R-:W4:Y:S04]  /*a6e0*/  LDL.LU R220, [R1+0x14] ;  /* 0x0000140001dc7983 */ /* 0x010f280000300800 */
[----:B0-----:R-:W4:Y:S04]  /*a6f0*/  LDL.LU R214, [R1+0x18] ;  /* 0x0000180001d67983 */ /* 0x001f280000300800 */
[----:B------:R0:W-:Y:S04]  /*a700*/  STS.U8 [R155+UR65+0x60], R218 ;  /* 0x000060da9b007988 */ /* 0x0001e80008000041 */
[----:B------:R1:W-:Y:S04]  /*a710*/  STS.U8 [R155+UR65+0x100], R213 ;  /* 0x000100d59b007988 */ /* 0x0003e80008000041 */
[----:B------:R2:W-:Y:S04]  /*a720*/  STS.U8 [R155+UR65+0x120], R212 ;  /* 0x000120d49b007988 */ /* 0x0005e80008000041 */
[----:B0-----:R-:W4:Y:S04]  /*a730*/  LDL.LU R218, [R1+0x1c] ;  /* 0x00001c0001da7983 */ /* 0x001f280000300800 */
[----:B-1----:R-:W4:Y:S04]  /*a740*/  LDL.LU R213, [R1+0x24] ;  /* 0x0000240001d57983 */ /* 0x002f280000300800 */
[----:B--2---:R-:W2:Y:S01]  /*a750*/  LDL.LU R212, [R1+0x2c] ;  /* 0x00002c0001d47983 */ /* 0x004ea20000300800 */
[----:B------:R-:W-:-:S03]  /*a760*/  IMAD R251, R251, 0x100, R131 ;  /* 0x00000100fbfb7824 */ /* 0x000fc600078e0283 */
[----:B------:R-:W2:Y:S04]  /*a770*/  LDL.LU R131, [R1+0x330] ;  /* 0x0003300001837983 */ /* 0x000ea80000300800 */
        /* <DEDUP_REMOVED lines=42> */
[----:B---3--:R-:W-:Y:S04]  /*aa20*/  STS.U8 [R154+UR65+0x480], R231 ;  /* 0x000480e79a007988 */ /* 0x008fe80008000041 */
        /* <DEDUP_REMOVED lines=14> */
[----:B------:R-:W-:Y:S01]  /*ab10*/  STS.U8 [R154+UR65+0x7e0], R244 ;  /* 0x0007e0f49a007988 */ /* 0x000fe20008000041 */
[----:B------:R-:W-:Y:S06]  /*ab20*/  BAR.SYNC.DEFER_BLOCKING 0x0 ;  /* 0x0000000000007b1d */ /* 0x000fec0000010000 */
[----:B------:R-:W3:Y:S04]  /*ab30*/  LDSM.16.M88.4 R40, [R229] ;  /* 0x00000000e528783b */ /* 0x000ee80000000200 */
[----:B------:R-:W3:Y:S04]  /*ab40*/  LDSM.16.M88.4 R36, [R229+0x200] ;  /* 0x00020000e524783b */ /* 0x000ee80000000200 */
[----:B------:R-:W-:Y:S04]  /*ab50*/  LDSM.16.M88.4 R32, [R229+0x400] ;  /* 0x00040000e520783b */ /* 0x000fe80000000200 */
[----:B------:R-:W4:Y:S01]  /*ab60*/  LDSM.16.M88.4 R28, [R229+0x600] ;  /* 0x00060000e51c783b */ /* 0x000f220000000200 */
[----:B0-----:R-:W-:-:S02]  /*ab70*/  IMAD R176, R234, 0x100, R233 ;  /* 0x00000100eab07824 */ /* 0x001fc400078e02e9 */
[----:B------:R-:W-:Y:S02]  /*ab80*/  IMAD R177, R236, 0x100, R235 ;  /* 0x00000100ecb17824 */ /* 0x000fe400078e02eb */
[----:B------:R-:W-:Y:S02]  /*ab90*/  IMAD R178, R238, 0x100, R237 ;  /* 0x00000100eeb27824 */ /* 0x000fe400078e02ed */
[----:B-1----:R-:W-:Y:S01]  /*aba0*/  IMAD R179, R240, 0x100, R239 ;  /* 0x00000100f0b37824 */ /* 0x002fe200078e02ef */
[----:B------:R-:W-:Y:S02]  /*abb0*/  F2FP.F16.E4M3.UNPACK_B R176, R176 ;  /* 0x000000b0ffb0723e */ /* 0x000fe400020006ff */
[----:B------:R-:W-:Y:S02]  /*abc0*/  F2FP.F16.E4M3.UNPACK_B R177, R177 ;  /* 0x000000b1ffb1723e */ /* 0x000fe400020006ff */
[----:B------:R-:W-:Y:S02]  /*abd0*/  F2FP.F16.E4M3.UNPACK_B R178, R178 ;  /* 0x000000b2ffb2723e */ /* 0x000fe400020006ff */
[----:B------:R-:W-:-:S02]  /*abe0*/  F2FP.F16.E4M3.UNPACK_B R179, R179 ;  /* 0x000000b3ffb3723e */ /* 0x000fc400020006ff */
[----:B---3--:R-:W-:Y:S02]  /*abf0*/  F2FP.F16.E4M3.UNPACK_B R150, R40 ;  /* 0x00000028ff96723e */ /* 0x008fe400020006ff */
[----:B------:R-:W-:Y:S02]  /*ac00*/  F2FP.F16.E4M3.UNPACK_B R151, R41 ;  /* 0x00000029ff97723e */ /* 0x000fe400020006ff */
[----:B------:R-:W-:Y:S02]  /*ac10*/  F2FP.F16.E4M3.UNPACK_B R148, R42 ;  /* 0x0000002aff94723e */ /* 0x000fe400020006ff */
[----:B------:R-:W-:-:S03]  /*ac20*/  F2FP.F16.E4M3.UNPACK_B R149, R43 ;  /* 0x0000002bff95723e */ /* 0x000fc600020006ff */
[C---:B------:R-:W-:Y:S01]  /*ac30*/  HMMA.16816.F32 R160, R176.reuse, R150, R24 ;  /* 0x00000096b0a0723c */ /* 0x040fe20000001818 */
[----:B------:R-:W-:Y:S02]  /*ac40*/  F2FP.F16.E4M3.UNPACK_B R24, R36 ;  /* 0x00000024ff18723e */ /* 0x000fe400020006ff */
[----:B------:R-:W-:Y:S02]  /*ac50*/  F2FP.F16.E4M3.UNPACK_B R25, R37 ;  /* 0x00000025ff19723e */ /* 0x000fe400020006ff */
[----:B------:R-:W-:Y:S02]  /*ac60*/  F2FP.F16.E4M3.UNPACK_B R2, R38 ;  /* 0x00000026ff02723e */ /* 0x000fe400020006ff */
[----:B------:R-:W-:Y:S01]  /*ac70*/  F2FP.F16.E4M3.UNPACK_B R3, R39 ;  /* 0x00000027ff03723e */ /* 0x000fe200020006ff */
[----:B------:R-:W-:Y:S01]  /*ac80*/  HMMA.16816.F32 R156, R176, R148, R20 ;  /* 0x00000094b09c723c */ /* 0x000fe20000001814 */
[----:B----4-:R-:W-:Y:S02]  /*ac90*/  F2FP.F16.E4M3.UNPACK_B R20, R28 ;  /* 0x0000001cff14723e */ /* 0x010fe400020006ff */
[----:B------:R-:W-:-:S02]  /*aca0*/  F2FP.F16.E4M3.UNPACK_B R21, R29 ;  /* 0x0000001dff15723e */ /* 0x000fc400020006ff */
[----:B------:R-:W-:Y:S02]  /*acb0*/  F2FP.F16.E4M3.UNPACK_B R22, R30 ;  /* 0x0000001eff16723e */ /* 0x000fe400020006ff */
[----:B------:R-:W-:Y:S01]  /*acc0*/  F2FP.F16.E4M3.UNPACK_B R23, R31 ;  /* 0x0000001fff17723e */ /* 0x000fe200020006ff */
[----:B------:R-:W-:Y:S01]  /*acd0*/  HMMA.16816.F32 R152, R176, R24, R16 ;  /* 0x00000018b098723c */ /* 0x000fe20000001810 */
[----:B------:R-:W-:Y:S02]  /*ace0*/  F2FP.F16.E4M3.UNPACK_B R16, R32 ;  /* 0x00000020ff10723e */ /* 0x000fe400020006ff */
[----:B------:R-:W-:Y:S02]  /*acf0*/  F2FP.F16.E4M3.UNPACK_B R17, R33 ;  /* 0x00000021ff11723e */ /* 0x000fe400020006ff */
[----:B------:R-:W-:Y:S02]  /*ad00*/  F2FP.F16.E4M3.UNPACK_B R18, R34 ;  /* 0x00000022ff12723e */ /* 0x000fe400020006ff */
[----:B------:R-:W-:Y:S01]  /*ad10*/  F2FP.F16.E4M3.UNPACK_B R19, R35 ;  /* 0x00000023ff13723e */ /* 0x000fe200020006ff */
[----:B------:R-:W-:-:S02]  /*ad20*/  IMAD R190, R191, 0x100, R190 ;  /* 0x00000100bfbe7824 */ /* 0x000fc400078e02be */
[----:B------:R-:W-:Y:S02]  /*ad30*/  IMAD R192, R193, 0x100, R192 ;  /* 0x00000100c1c07824 */ /* 0x000fe400078e02c0 */
[----:B------:R-:W-:Y:S02]  /*ad40*/  IMAD R194, R195, 0x100, R194 ;  /* 0x00000100c3c27824 */ /* 0x000fe400078e02c2 */
[----:B------:R-:W-:Y:S01]  /*ad50*/  IMAD R196, R197, 0x100, R196 ;  /* 0x00000100c5c47824 */ /* 0x000fe200078e02c4 */
[----:B------:R-:W-:Y:S01]  /*ad60*/  HMMA.16816.F32 R12, R176, R2, R12 ;  /* 0x00000002b00c723c */ /* 0x000fe2000000180c */
[----:B------:R-:W-:Y:S02]  /*ad70*/  IMAD R183, R183, 0x100, R206 ;  /* 0x00000100b7b77824 */ /* 0x000fe400078e02ce */
[----:B------:R-:W-:-:S05]  /*ad80*/  IMAD R184, R185, 0x100, R184 ;  /* 0x00000100b9b87824 */ /* 0x000fca00078e02b8 */
[----:B------:R-:W-:Y:S01]  /*ad90*/  HMMA.16816.F32 R8, R176, R16, R8 ;  /* 0x00000010b008723c */ /* 0x000fe20000001808 */
[----:B------:R-:W-:Y:S02]  /*ada0*/  IMAD R186, R187, 0x100, R186 ;  /* 0x00000100bbba7824 */ /* 0x000fe400078e02ba */
[----:B------:R-:W-:-:S05]  /*adb0*/  IMAD R188, R189, 0x100, R188 ;  /* 0x00000100bdbc7824 */ /* 0x000fca00078e02bc */
[C---:B------:R-:W-:Y:S08]  /*adc0*/  HMMA.16816.F32 R4, R176.reuse, R18, R4 ;  /* 0x00000012b004723c */ /* 0x040ff00000001804 */
[C---:B------:R-:W-:Y:S08]  /*add0*/  HMMA.16816.F32 R144, R176.reuse, R20, R144 ;  /* 0x00000014b090723c */ /* 0x040ff00000001890 */
[----:B------:R-:W-:Y:S01]  /*ade0*/  HMMA.16816.F32 R140, R176, R22, R140 ;  /* 0x00000016b08c723c */ /* 0x000fe2000000188c */
[----:B------:R-:W-:-:S02]  /*adf0*/  F2FP.F16.E4M3.UNPACK_B R176, R190 ;  /* 0x000000beffb0723e */ /* 0x000fc400020006ff */
[----:B------:R-:W-:Y:S02]  /*ae00*/  F2FP.F16.E4M3.UNPACK_B R177, R192 ;  /* 0x000000c0ffb1723e */ /* 0x000fe400020006ff */
[----:B------:R-:W-:Y:S02]  /*ae10*/  F2FP.F16.E4M3.UNPACK_B R178, R194 ;  /* 0x000000c2ffb2723e */ /* 0x000fe400020006ff */
[----:B------:R-:W-:Y:S01]  /*ae20*/  F2FP.F16.E4M3.UNPACK_B R179, R196 ;  /* 0x000000c4ffb3723e */ /* 0x000fe200020006ff */
[----:B------:R-:W-:Y:S02]  /*ae30*/  IMAD R249, R249, 0x100, R250 ;  /* 0x00000100f9f97824 */ /* 0x000fe400078e02fa */
[----:B------:R-:W-:-:S04]  /*ae40*/  IMAD R247, R247, 0x100, R248 ;  /* 0x00000100f7f77824 */ /* 0x000fc800078e02f8 */
[----:B------:R-:W-:Y:S01]  /*ae50*/  HMMA.16816.F32 R120, R176, R150, R120 ;  /* 0x00000096b078723c */ /* 0x000fe20000001878 */
[----:B------:R-:W-:-:S07]  /*ae60*/  IMAD R242, R242, 0x100, R246 ;  /* 0x00000100f2f27824 */ /* 0x000fce00078e02f6 */
[C---:B------:R-:W-:Y:S08]  /*ae70*/  HMMA.16816.F32 R124, R176.reuse, R148, R124 ;  /* 0x00000094b07c723c */ /* 0x040ff0000000187c */
[C---:B------:R-:W-:Y:S08]  /*ae80*/  HMMA.16816.F32 R44, R176.reuse, R24, R44 ;  /* 0x00000018b02c723c */ /* 0x040ff0000000182c */
[C---:B------:R-:W-:Y:S08]  /*ae90*/  HMMA.16816.F32 R48, R176.reuse, R2, R48 ;  /* 0x00000002b030723c */ /* 0x040ff00000001830 */
[C---:B------:R-:W-:Y:S08]  /*aea0*/  HMMA.16816.F32 R52, R176.reuse, R16, R52 ;  /* 0x00000010b034723c */ /* 0x040ff00000001834 */
[C---:B------:R-:W-:Y:S08]  /*aeb0*/  HMMA.16816.F32 R56, R176.reuse, R18, R56 ;  /* 0x00000012b038723c */ /* 0x040ff00000001838 */
[C---:B------:R-:W-:Y:S08]  /*aec0*/  HMMA.16816.F32 R60, R176.reuse, R20, R60 ;  /* 0x00000014b03c723c */ /* 0x040ff0000000183c */
[----:B------:R-:W-:Y:S01]  /*aed0*/  HMMA.16816.F32 R136, R176, R22, R136 ;  /* 0x00000016b088723c */ /* 0x000fe20000001888 */
[----:B------:R-:W-:-:S02]  /*aee0*/  F2FP.F16.E4M3.UNPACK_B R176, R183 ;  /* 0x000000b7ffb0723e */ /* 0x000fc400020006ff */
[----:B------:R-:W-:Y:S02]  /*aef0*/  F2FP.F16.E4M3.UNPACK_B R177, R184 ;  /* 0x000000b8ffb1723e */ /* 0x000fe400020006ff */
[----:B------:R-:W-:Y:S02]  /*af00*/  F2FP.F16.E4M3.UNPACK_B R178, R186 ;  /* 0x000000baffb2723e */ /* 0x000fe400020006ff */
[----:B------:R-:W-:-:S07]  /*af10*/  F2FP.F16.E4M3.UNPACK_B R179, R188 ;  /* 0x000000bcffb3723e */ /* 0x000fce00020006ff */
[C---:B------:R-:W-:Y:S08]  /*af20*/  HMMA.16816.F32 R112, R176.reuse, R150, R112 ;  /* 0x00000096b070723c */ /* 0x040ff00000001870 */
        /* <DEDUP_REMOVED lines=11> */
[C---:B------:R-:W-:Y:S01]  /*afe0*/  HMMA.16816.F32 R104, R176.reuse, R150, R104 ;  /* 0x00000096b068723c */ /* 0x040fe20000001868 */
[----:B------:R-:W-:Y:S02]  /*aff0*/  IMAD R150, R219, 0x100, R220 ;  /* 0x00000100db967824 */ /* 0x000fe400078e02dc */
[----:B------:R-:W-:Y:S01]  /*b000*/  IMAD R151, R173, 0x100, R169 ;  /* 0x00000100ad977824 */ /* 0x000fe200078e02a9 */
[----:B------:R-:W-:Y:S01]  /*b010*/  F2FP.F16.E4M3.UNPACK_B R36, R36.H1 ;  /* 0x00000024ff24723e */ /* 0x000fe200030006ff */
[----:B------:R-:W3:Y:S03]  /*b020*/  LDL.LU R169, [R1+0x32c] ;  /* 0x00032c0001a97983 */ /* 0x000ee60000300800 */
[----:B------:R-:W-:Y:S01]  /*b030*/  HMMA.16816.F32 R108, R176, R148, R108 ;  /* 0x00000094b06c723c */ /* 0x000fe2000000186c */
[----:B--2---:R-:W-:Y:S01]  /*b040*/  IMAD R148, R213, 0x100, R212 ;  /* 0x00000100d5947824 */ /* 0x004fe200078e02d4 */
[----:B------:R-:W-:Y:S01]  /*b050*/  F2FP.F16.E4M3.UNPACK_B R150, R150 ;  /* 0x00000096ff96723e */ /* 0x000fe200020006ff */
[----:B------:R-:W-:Y:S01]  /*b060*/  IMAD R149, R214, 0x100, R218 ;  /* 0x00000100d6957824 */ /* 0x000fe200078e02da */
[----:B------:R-:W-:Y:S01]  /*b070*/  F2FP.F16.E4M3.UNPACK_B R151, R151 ;  /* 0x00000097ff97723e */ /* 0x000fe200020006ff */
[----:B------:R-:W2:Y:S01]  /*b080*/  LDL.LU R173, [R1+0x328] ;  /* 0x0003280001ad7983 */ /* 0x000ea20000300800 */
[----:B------:R-:W-:-:S02]  /*b090*/  F2FP.F16.E4M3.UNPACK_B R148, R148 ;  /* 0x00000094ff94723e */ /* 0x000fc400020006ff */
[----:B------:R-:W-:Y:S02]  /*b0a0*/  F2FP.F16.E4M3.UNPACK_B R149, R149 ;  /* 0x00000095ff95723e */ /* 0x000fe400020006ff */
[----:B------:R-:W-:Y:S01]  /*b0b0*/  F2FP.F16.E4M3.UNPACK_B R37, R37.H1 ;  /* 0x00000025ff25723e */ /* 0x000fe200030006ff */
[----:B------:R-:W-:Y:S01]  /*b0c0*/  HMMA.16816.F32 R84, R176, R16, R84 ;  /* 0x00000010b054723c */ /* 0x000fe20000001854 */
[----:B------:R-:W-:-:S07]  /*b0d0*/  F2FP.F16.E4M3.UNPACK_B R40, R40.H1 ;  /* 0x00000028ff28723e */ /* 0x000fce00030006ff */
[----:B------:R-:W-:Y:S01]  /*b0e0*/  HMMA.16816.F32 R88, R176, R18, R88 ;  /* 0x00000012b058723c */ /* 0x000fe20000001858 */
[----:B------:R-:W-:Y:S02]  /*b0f0*/  F2FP.F16.E4M3.UNPACK_B R41, R41.H1 ;  /* 0x00000029ff29723e */ /* 0x000fe400030006ff */
[----:B------:R-:W-:-:S05]  /*b100*/  F2FP.F16.E4M3.UNPACK_B R42, R42.H1 ;  /* 0x0000002aff2a723e */ /* 0x000fca00030006ff */
[----:B------:R-:W-:Y:S01]  /*b110*/  HMMA.16816.F32 R16, R148, R36, R152 ;  /* 0x000000249410723c */ /* 0x000fe20000001898 */
[----:B------:R-:W0:Y:S01]  /*b120*/  LDC R154, c[0x0][0x3ac] ;  /* 0x0000eb00ff9a7b82 */ /* 0x000e220000000800 */
[----:B------:R-:W-:Y:S02]  /*b130*/  F2FP.F16.E4M3.UNPACK_B R43, R43.H1 ;  /* 0x0000002bff2b723e */ /* 0x000fe400030006ff */
[----:B------:R-:W-:Y:S02]  /*b140*/  F2FP.F16.E4M3.UNPACK_B R38, R38.H1 ;  /* 0x00000026ff26723e */ /* 0x000fe400030006ff */
[----:B------:R-:W-:Y:S02]  /*b150*/  F2FP.F16.E4M3.UNPACK_B R39, R39.H1 ;  /* 0x00000027ff27723e */ /* 0x000fe400030006ff */
[----:B------:R-:W-:Y:S01]  /*b160*/  HMMA.16816.F32 R80, R176, R2, R80 ;  /* 0x00000002b050723c */ /* 0x000fe20000001850 */
[----:B------:R-:W-:Y:S01]  /*b170*/  F2FP.F16.E4M3.UNPACK_B R32, R32.H1 ;  /* 0x00000020ff20723e */ /* 0x000fe200030006ff */
[----:B------:R-:W-:Y:S01]  /*b180*/  IMAD R2, R170, 0x100, R221 ;  /* 0x00000100aa027824 */ /* 0x000fe200078e02dd */
[----:B------:R-:W-:Y:S01]  /*b190*/  F2FP.F16.E4M3.UNPACK_B R33, R33.H1 ;  /* 0x00000021ff21723e */ /* 0x000fe200030006ff */
[----:B------:R-:W4:Y:S01]  /*b1a0*/  LDL.LU R221, [R1+0x324] ;  /* 0x0003240001dd7983 */ /* 0x000f220000300800 */
[----:B------:R-:W-:-:S02]  /*b1b0*/  F2FP.F16.E4M3.UNPACK_B R34, R34.H1 ;  /* 0x00000022ff22723e */ /* 0x000fc400030006ff */
[----:B------:R-:W-:Y:S01]  /*b1c0*/  F2FP.F16.E4M3.UNPACK_B R35, R35.H1 ;  /* 0x00000023ff23723e */ /* 0x000fe200030006ff */
[----:B------:R-:W2:Y:S01]  /*b1d0*/  LDL.LU R170, [R1+0x320] ;  /* 0x0003200001aa7983 */ /* 0x000ea20000300800 */
[----:B------:R-:W-:Y:S02]  /*b1e0*/  F2FP.F16.E4M3.UNPACK_B R28, R28.H1 ;  /* 0x0000001cff1c723e */ /* 0x000fe400030006ff */
[----:B------:R-:W-:Y:S02]  /*b1f0*/  F2FP.F16.E4M3.UNPACK_B R29, R29.H1 ;  /* 0x0000001dff1d723e */ /* 0x000fe400030006ff */
[----:B------:R-:W-:Y:S02]  /*b200*/  F2FP.F16.E4M3.UNPACK_B R30, R30.H1 ;  /* 0x0000001eff1e723e */ /* 0x000fe400030006ff */
[----:B------:R-:W-:Y:S01]  /*b210*/  F2FP.F16.E4M3.UNPACK_B R31, R31.H1 ;  /* 0x0000001fff1f723e */ /* 0x000fe200030006ff */
[----:B------:R-:W-:Y:S02]  /*b220*/  IMAD R3, R222, 0x100, R174 ;  /* 0x00000100de037824 */ /* 0x000fe400078e02ae */
[----:B------:R-:W-:Y:S01]  /*b230*/  IMAD R152, R0, 0x100, R165 ;  /* 0x0000010000987824 */ /* 0x000fe200078e02a5 */
[----:B------:R-:W2:Y:S01]  /*b240*/  LDL.LU R174, [R1+0x31c] ;  /* 0x00031c0001ae7983 */ /* 0x000ea20000300800 */
[----:B------:R-:W-:Y:S01]  /*b250*/  IMAD R153, R164, 0x100, R167 ;  /* 0x00000100a4997824 */ /* 0x000fe200078e02a7 */
[C---:B------:R-:W-:Y:S02]  /*b260*/  HMMA.16816.F32 R76, R176.reuse, R24, R76 ;  /* 0x00000018b04c723c */ /* 0x040fe4000000184c */
[----:B------:R-:W3:Y:S04]  /*b270*/  LDL.LU R222, [R1+0x318] ;  /* 0x0003180001de7983 */ /* 0x000ee80000300800 */
[----:B------:R-:W3:Y:S02]  /*b280*/  LDL.LU R165, [R1+0x314] ;  /* 0x0003140001a57983 */ /* 0x000ee40000300800 */
[C---:B------:R-:W-:Y:S02]  /*b290*/  HMMA.16816.F32 R92, R176.reuse, R20, R92 ;  /* 0x00000014b05c723c */ /* 0x040fe4000000185c */
[----:B------:R-:W3:Y:S04]  /*b2a0*/  LDL.LU R0, [R1+0x310] ;  /* 0x0003100001007983 */ /* 0x000ee80000300800 */
[----:B------:R-:W3:Y:S02]  /*b2b0*/  LDL.LU R167, [R1+0x30c] ;  /* 0x00030c0001a77983 */ /* 0x000ee40000300800 */
[----:B------:R-:W-:Y:S02]  /*b2c0*/  HMMA.16816.F32 R128, R176, R22, R128 ;  /* 0x00000016b080723c */ /* 0x000fe40000001880 */
[----:B------:R-:W3:Y:S06]  /*b2d0*/  LDL.LU R164, [R1+0x308] ;  /* 0x0003080001a47983 */ /* 0x000eec0000300800 */
[C---:B------:R-:W-:Y:S08]  /*b2e0*/  HMMA.16816.F32 R24, R148.reuse, R40, R160 ;  /* 0x000000289418723c */ /* 0x040ff000000018a0 */
[C---:B------:R-:W-:Y:S08]  /*b2f0*/  HMMA.16816.F32 R20, R148.reuse, R42, R156 ;  /* 0x0000002a9414723c */ /* 0x040ff0000000189c */
[C---:B------:R-:W-:Y:S08]  /*b300*/  HMMA.16816.F32 R12, R148.reuse, R38, R12 ;  /* 0x00000026940c723c */ /* 0x040ff0000000180c */
[C---:B------:R-:W-:Y:S08]  /*b310*/  HMMA.16816.F32 R8, R148.reuse, R32, R8 ;  /* 0x000000209408723c */ /* 0x040ff00000001808 */
[C---:B------:R-:W-:Y:S08]  /*b320*/  HMMA.16816.F32 R4, R148.reuse, R34, R4 ;  /* 0x000000229404723c */ /* 0x040ff00000001804 */
[C---:B------:R-:W-:Y:S08]  /*b330*/  HMMA.16816.F32 R144, R148.reuse, R28, R144 ;  /* 0x0000001c9490723c */ /* 0x040ff00000001890 */
[----:B------:R-:W-:Y:S01]  /*b340*/  HMMA.16816.F32 R140, R148, R30, R140 ;  /* 0x0000001e948c723c */ /* 0x000fe2000000188c */
[----:B------:R-:W-:Y:S01]  /*b350*/  F2FP.F16.E4M3.UNPACK_B R148, R2 ;  /* 0x00000002ff94723e */ /* 0x000fe200020006ff */
[----:B------:R-:W-:Y:S01]  /*b360*/  IMAD R2, R168, 0x100, R166 ;  /* 0x00000100a8027824 */ /* 0x000fe200078e02a6 */
[----:B------:R-:W-:Y:S01]  /*b370*/  F2FP.F16.E4M3.UNPACK_B R149, R3 ;  /* 0x00000003ff95723e */ /* 0x000fe200020006ff */
[----:B------:R-:W3:Y:S01]  /*b380*/  LDL.LU R166, [R1+0x304] ;  /* 0x0003040001a67983 */ /* 0x000ee20000300800 */
[----:B------:R-:W-:-:S02]  /*b390*/  F2FP.F16.E4M3.UNPACK_B R150, R152 ;  /* 0x00000098ff96723e */ /* 0x000fc400020006ff */
[----:B------:R-:W-:Y:S01]  /*b3a0*/  F2FP.F16.E4M3.UNPACK_B R151, R153 ;  /* 0x00000099ff97723e */ /* 0x000fe200020006ff */
[----:B------:R-:W3:Y:S01]  /*b3b0*/  LDL.LU R168, [R1+0x300] ;  /* 0x0003000001a87983 */ /* 0x000ee20000300800 */
[----:B------:R-:W-:Y:S02]  /*b3c0*/  IMAD R3, R216, 0x100, R241 ;  /* 0x00000100d8037824 */ /* 0x000fe400078e02f1 */
[----:B------:R-:W-:Y:S01]  /*b3d0*/  IMAD R152, R217, 0x100, R211 ;  /* 0x00000100d9987824 */ /* 0x000fe200078e02d3 */
[----:B------:R-:W3:Y:S01]  /*b3e0*/  LDL.LU R241, [R1+0x2fc] ;  /* 0x0002fc0001f17983 */ /* 0x000ee20000300800 */
[----:B------:R-:W-:Y:S01]  /*b3f0*/  IMAD R153, R205, 0x100, R215 ;  /* 0x00000100cd997824 */ /* 0x000fe200078e02d7 */
[C---:B------:R-:W-:Y:S02]  /*b400*/  HMMA.16816.F32 R120, R148.reuse, R40, R120 ;  /* 0x000000289478723c */ /* 0x040fe40000001878 */
[----:B------:R-:W3:Y:S04]  /*b410*/  LDL.LU R216, [R1+0x2f8] ;  /* 0x0002f80001d87983 */ /* 0x000ee80000300800 */
[----:B------:R-:W3:Y:S02]  /*b420*/  LDL.LU R211, [R1+0x2f4] ;  /* 0x0002f40001d37983 */ /* 0x000ee40000300800 */
[C---:B------:R-:W-:Y:S02]  /*b430*/  HMMA.16816.F32 R124, R148.reuse, R42, R124 ;  /* 0x0000002a947c723c */ /* 0x040fe4000000187c */
[----:B------:R-:W3:Y:S04]  /*b440*/  LDL.LU R217, [R1+0x2f0] ;  /* 0x0002f00001d97983 */ /* 0x000ee80000300800 */
[----:B------:R-:W3:Y:S02]  /*b450*/  LDL.LU R215, [R1+0x2ec] ;  /* 0x0002ec0001d77983 */ /* 0x000ee40000300800 */
[C---:B------:R-:W-:Y:S02]  /*b460*/  HMMA.16816.F32 R44, R148.reuse, R36, R44 ;  /* 0x00000024942c723c */ /* 0x040fe4000000182c */
[----:B------:R-:W3:Y:S06]  /*b470*/  LDL.LU R205, [R1+0x2e8] ;  /* 0x0002e80001cd7983 */ /* 0x000eec0000300800 */
        /* <DEDUP_REMOVED lines=9> */
[----:B------:R-:W-:Y:S01]  /*b510*/  F2FP.F16.E4M3.UNPACK_B R148, R2 ;  /* 0x00000002ff94723e */ /* 0x000fe200020006ff */
[----:B------:R-:W-:-:S02]  /*b520*/  IMAD R153, R182, 0x100, R210 ;  /* 0x00000100b6997824 */ /* 0x000fc400078e02d2 */
[----:B------:R-:W3:Y:S01]  /*b530*/  LDL.LU R175, [R1+0x2e0] ;  /* 0x0002e00001af7983 */ /* 0x000ee20000300800 */
[----:B0-----:R-:W-:Y:S02]  /*b540*/  IMAD.SHL.U32 R2, R154, 0x20, RZ ;  /* 0x000000209a027824 */ /* 0x001fe400078e00ff */
[----:B------:R-:W-:Y:S01]  /*b550*/  IMAD R154, R171, 0x100, R180 ;  /* 0x00000100ab9a7824 */ /* 0x000fe200078e02b4 */
[----:B------:R-:W3:Y:S04]  /*b560*/  LDL.LU R210, [R1+0x2dc] ;  /* 0x0002dc0001d27983 */ /* 0x000ee80000300800 */
[----:B------:R-:W3:Y:S01]  /*b570*/  LDL.LU R182, [R1+0x2d8] ;  /* 0x0002d80001b67983 */ /* 0x000ee20000300800 */
[----:B------:R-:W-:-:S03]  /*b580*/  IMAD R252, R252, 0x100, R172 ;  /* 0x00000100fcfc7824 */ /* 0x000fc600078e02ac */
[----:B------:R-:W4:Y:S04]  /*b590*/  LDL.LU R180, [R1+0x2d4] ;  /* 0x0002d40001b47983 */ /* 0x000f280000300800 */
[----:B------:R-:W4:Y:S04]  /*b5a0*/  LDL.LU R171, [R1+0x2d0] ;  /* 0x0002d00001ab7983 */ /* 0x000f280000300800 */
[----:B------:R-:W4:Y:S04]  /*b5b0*/  LDL.LU R172, [R1+0x2cc] ;  /* 0x0002cc0001ac7983 */ /* 0x000f280000300800 */
[----:B------:R-:W4:Y:S04]  /*b5c0*/  LDL.LU R218, [R1] ;  /* 0x0000000001da7983 */ /* 0x000f280000300800 */
[----:B------:R-:W4:Y:S01]  /*b5d0*/  LDL.LU R214, [R1+0x8] ;  /* 0x0000080001d67983 */ /* 0x000f220000300800 */
[----:B------:R-:W-:-:S02]  /*b5e0*/  F2FP.F16.E4M3.UNPACK_B R149, R3 ;  /* 0x00000003ff95723e */ /* 0x000fc400020006ff */
[----:B------:R-:W-:Y:S01]  /*b5f0*/  SHF.R.S32.HI R3, RZ, 0x1f, R2 ;  /* 0x0000001fff037819 */ /* 0x000fe20000011402 */
[----:B------:R-:W4:Y:S04]  /*b600*/  LDL.LU R220, [R1+0x30] ;  /* 0x0000300001dc7983 */ /* 0x000f280000300800 */
[----:B------:R-:W4:Y:S04]  /*b610*/  LDL.LU R219, [R1+0x38] ;  /* 0x0000380001db7983 */ /* 0x000f280000300800 */
[----:B------:R-:W4:Y:S01]  /*b620*/  LDL.LU R213, [R1+0x48] ;  /* 0x0000480001d57983 */ /* 0x000f220000300800 */
[----:B--2---:R-:W-:-:S05]  /*b630*/  IADD3 R174, P4, PT, R2, R174, RZ ;  /* 0x000000ae02ae7210 */ /* 0x004fca0007f9e0ff */
[----:B------:R-:W-:Y:S01]  /*b640*/  IMAD.X R173, R3, 0x1, R173, P4 ;  /* 0x0000000103ad7824 */ /* 0x000fe200020e06ad */
[C---:B---3--:R-:W-:Y:S02]  /*b650*/  IADD3 R182, P6, PT, R2.reuse, R182, RZ ;  /* 0x000000b602b67210 */ /* 0x048fe40007fde0ff */
[----:B----4-:R-:W-:-:S03]  /*b660*/  IADD3 R180, P5, PT, R2, R180, RZ ;  /* 0x000000b402b47210 */ /* 0x010fc60007fbe0ff */
[C---:B------:R-:W-:Y:S01]  /*b670*/  IMAD.X R181, R3.reuse, 0x1, R181, P6 ;  /* 0x0000000103b57824 */ /* 0x040fe200030e06b5 */
[C---:B------:R-:W-:Y:S01]  /*b680*/  IADD3 R216, P6, PT, R2.reuse, R216, RZ ;  /* 0x000000d802d87210 */ /* 0x040fe20007fde0ff */
[----:B------:R-:W-:Y:S01]  /*b690*/  IMAD.X R175, R3, 0x1, R175, P5 ;  /* 0x0000000103af7824 */ /* 0x000fe200028e06af */
[C---:B------:R-:W-:Y:S02]  /*b6a0*/  IADD3 R218, P4, PT, R2.reuse, R218, RZ ;  /* 0x000000da02da7210 */ /* 0x040fe40007f9e0ff */
[----:B------:R-:W-:-:S03]  /*b6b0*/  IADD3 R214, P5, PT, R2, R214, RZ ;  /* 0x000000d602d67210 */ /* 0x000fc60007fbe0ff */
[----:B------:R-:W-:Y:S04]  /*b6c0*/  STL [R1], R218 ;  /* 0x000000da01007387 */ /* 0x000fe80000100800 */
[----:B------:R-:W-:Y:S04]  /*b6d0*/  STL [R1+0x8], R214 ;  /* 0x000008d601007387 */ /* 0x000fe80000100800 */
[----:B------:R0:W-:Y:S04]  /*b6e0*/  STL [R1+0x20], R216 ;  /* 0x000020d801007387 */ /* 0x0001e80000100800 */
[----:B0-----:R-:W2:Y:S01]  /*b6f0*/  LDL.LU R216, [R1+0x2c8] ;  /* 0x0002c80001d87983 */ /* 0x001ea20000300800 */
[----:B------:R-:W-:-:S02]  /*b700*/  IADD3 R170, P2, PT, R2, R170, RZ ;  /* 0x000000aa02aa7210 */ /* 0x000fc40007f5e0ff */
[C---:B------:R-:W-:Y:S01]  /*b710*/  IADD3 R210, P0, PT, R2.reuse, R210, RZ ;  /* 0x000000d202d27210 */ /* 0x040fe20007f1e0ff */
[----:B------:R-:W3:Y:S01]  /*b720*/  LDL.LU R218, [R1+0x50] ;  /* 0x0000500001da7983 */ /* 0x000ee20000300800 */
[C---:B------:R-:W-:Y:S01]  /*b730*/  IADD3 R215, P1, PT, R2.reuse, R215, RZ ;  /* 0x000000d702d77210 */ /* 0x040fe20007f3e0ff */
[C---:B------:R-:W-:Y:S01]  /*b740*/  IMAD.X R169, R3.reuse, 0x1, R169, P2 ;  /* 0x0000000103a97824 */ /* 0x040fe200010e06a9 */
[C---:B------:R-:W-:Y:S01]  /*b750*/  IADD3 R217, P2, PT, R2.reuse, R217, RZ ;  /* 0x000000d902d97210 */ /* 0x040fe20007f5e0ff */
[C---:B------:R-:W-:Y:S01]  /*b760*/  IMAD.X R205, R3.reuse, 0x1, R205, P0 ;  /* 0x0000000103cd7824 */ /* 0x040fe200000e06cd */
[C---:B------:R-:W-:Y:S01]  /*b770*/  IADD3 R220, P0, PT, R2.reuse, R220, RZ ;  /* 0x000000dc02dc7210 */ /* 0x040fe20007f1e0ff */
[C---:B------:R-:W-:Y:S01]  /*b780*/  IMAD.X R211, R3.reuse, 0x1, R211, P1 ;  /* 0x0000000103d37824 */ /* 0x040fe200008e06d3 */
[C---:B------:R-:W-:Y:S01]  /*b790*/  IADD3 R219, P1, PT, R2.reuse, R219, RZ ;  /* 0x000000db02db7210 */ /* 0x040fe20007f3e0ff */
[----:B------:R-:W4:Y:S04]  /*b7a0*/  LDL.LU R214, [R1+0x4] ;  /* 0x0000040001d67983 */ /* 0x000f280000300800 */
[----:B------:R0:W-:Y:S04]  /*b7b0*/  STL [R1+0x30], R220 ;  /* 0x000030dc01007387 */ /* 0x0001e80000100800 */
[----:B0-----:R-:W3:Y:S04]  /*b7c0*/  LDL.LU R220, [R1+0x58] ;  /* 0x0000580001dc7983 */ /* 0x001ee80000300800 */
[----:B------:R0:W-:Y:S04]  /*b7d0*/  STL [R1+0x38], R219 ;  /* 0x000038db01007387 */ /* 0x0001e80000100800 */
[----:B0-----:R-:W3:Y:S01]  /*b7e0*/  LDL.LU R219, [R1+0xc] ;  /* 0x00000c0001db7983 */ /* 0x001ee20000300800 */
[----:B--2---:R-:W-:Y:S01]  /*b7f0*/  IMAD.X R216, R3, 0x1, R216, P2 ;  /* 0x0000000103d87824 */ /* 0x004fe200010e06d8 */
[----:B------:R-:W-:-:S05]  /*b800*/  IADD3 R241, P2, PT, R2, R241, RZ ;  /* 0x000000f102f17210 */ /* 0x000fca0007f5e0ff */
[----:B------:R0:W-:Y:S04]  /*b810*/  STL [R1+0x40], R241 ;  /* 0x000040f101007387 */ /* 0x0001e80000100800 */
[----:B0-----:R-:W2:Y:S01]  /*b820*/  LDL.LU R241, [R1+0x2c4] ;  /* 0x0002c40001f17983 */ /* 0x001ea20000300800 */
[----:B------:R-:W-:-:S03]  /*b830*/  IADD3 R172, P3, PT, R2, R172, RZ ;  /* 0x000000ac02ac7210 */ /* 0x000fc60007f7e0ff */
[----:B------:R-:W4:Y:S04]  /*b840*/  LDL.LU R232, [R1+0x60] ;  /* 0x0000600001e87983 */ /* 0x000f280000300800 */
[----:B------:R-:W4:Y:S04]  /*b850*/  LDL.LU R230, [R1+0x28] ;  /* 0x0000280001e67983 */ /* 0x000f280000300800 */
[----:B------:R-:W4:Y:S04]  /*b860*/  LDL.LU R199, [R1+0x68] ;  /* 0x0000680001c77983 */ /* 0x000f280000300800 */
[----:B------:R-:W4:Y:S01]  /*b870*/  LDL.LU R204, [R1+0x34] ;  /* 0x0000340001cc7983 */ /* 0x000f220000300800 */
[----:B------:R-:W-:-:S03]  /*b880*/  IMAD.X R171, R3, 0x1, R171, P3 ;  /* 0x0000000103ab7824 */ /* 0x000fc600018e06ab */
[----:B------:R-:W4:Y:S01]  /*b890*/  LDL.LU R207, [R1+0x70] ;  /* 0x0000700001cf7983 */ /* 0x000f220000300800 */
[----:B------:R-:W-:-:S03]  /*b8a0*/  IADD3 R222, P3, PT, R2, R222, RZ ;  /* 0x000000de02de7210 */ /* 0x000fc60007f7e0ff */
[----:B------:R-:W4:Y:S04]  /*b8b0*/  LDL.LU R224, [R1+0x3c] ;  /* 0x00003c0001e07983 */ /* 0x000f280000300800 */
        /* <DEDUP_REMOVED lines=11> */
[----:B------:R-:W4:Y:S04]  /*b970*/  LDL.LU R203, [R1+0x64] ;  /* 0x0000640001cb7983 */ /* 0x000f280000300800 */
[----:B------:R-:W4:Y:S04]  /*b980*/  LDL.LU R208, [R1+0xa0] ;  /* 0x0000a00001d07983 */ /* 0x000f280000300800 */
[----:B------:R-:W4:Y:S04]  /*b990*/  LDL.LU R209, [R1+0x6c] ;  /* 0x00006c0001d17983 */ /* 0x000f280000300800 */
[----:B------:R-:W4:Y:S04]  /*b9a0*/  LDL.LU R212, [R1+0x74] ;  /* 0x0000740001d47983 */ /* 0x000f280000300800 */
[----:B------:R0:W-:Y:S04]  /*b9b0*/  STL [R1+0x48], R213 ;  /* 0x000048d501007387 */ /* 0x0001e80000100800 */
[----:B0-----:R-:W4:Y:S01]  /*b9c0*/  LDL.LU R213, [R1+0xb0] ;  /* 0x0000b00001d57983 */ /* 0x001f220000300800 */
[----:B--2---:R-:W-:Y:S01]  /*b9d0*/  IMAD.X R241, R3, 0x1, R241, P4 ;  /* 0x0000000103f17824 */ /* 0x004fe200020e06f1 */
[----:B---3--:R-:W-:-:S05]  /*b9e0*/  IADD3 R218, P4, PT, R2, R218, RZ ;  /* 0x000000da02da7210 */ /* 0x008fca0007f9e0ff */
[----:B------:R0:W-:Y:S04]  /*b9f0*/  STL [R1+0x50], R218 ;  /* 0x000050da01007387 */ /* 0x0001e80000100800 */
[----:B0-----:R-:W2:Y:S01]  /*ba00*/  LDL.LU R218, [R1+0x7c] ;  /* 0x00007c0001da7983 */ /* 0x001ea20000300800 */
[C---:B----4-:R-:W-:Y:S01]  /*ba10*/  IMAD.X R214, R3.reuse, 0x1, R214, P5 ;  /* 0x0000000103d67824 */ /* 0x050fe200028e06d6 */
[C---:B------:R-:W-:Y:S01]  /*ba20*/  IADD3 R220, P5, PT, R2.reuse, R220, RZ ;  /* 0x000000dc02dc7210 */ /* 0x040fe20007fbe0ff */
[C---:B------:R-:W-:Y:S01]  /*ba30*/  IMAD.X R219, R3.reuse, 0x1, R219, P6 ;  /* 0x0000000103db7824 */ /* 0x040fe200030e06db */
[C---:B------:R-:W-:Y:S02]  /*ba40*/  IADD3 R232, P6, PT, R2.reuse, R232, RZ ;  /* 0x000000e802e87210 */ /* 0x040fe40007fde0ff */
[----:B------:R0:W-:Y:S01]  /*ba50*/  STL [R1+0x4], R214 ;  /* 0x000004d601007387 */ /* 0x0001e20000100800 */
[C---:B------:R-:W-:Y:S01]  /*ba60*/  IMAD.X R230, R3.reuse, 0x1, R230, P0 ;  /* 0x0000000103e67824 */ /* 0x040fe200000e06e6 */
[C---:B------:R-:W-:Y:S01]  /*ba70*/  IADD3 R199, P0, PT, R2.reuse, R199, RZ ;  /* 0x000000c702c77210 */ /* 0x040fe20007f1e0ff */
[C---:B------:R-:W-:Y:S01]  /*ba80*/  IMAD.X R204, R3.reuse, 0x1, R204, P1 ;  /* 0x0000000103cc7824 */ /* 0x040fe200008e06cc */
[C---:B------:R-:W-:Y:S01]  /*ba90*/  IADD3 R207, P1, PT, R2.reuse, R207, RZ ;  /* 0x000000cf02cf7210 */ /* 0x040fe20007f3e0ff */
[C---:B------:R-:W-:Y:S01]  /*baa0*/  IMAD.X R224, R3.reuse, 0x1, R224, P2 ;  /* 0x0000000103e07824 */ /* 0x040fe200010e06e0 */
[----:B0-----:R-:W3:Y:S04]  /*bab0*/  LDL.LU R214, [R1+0x84] ;  /* 0x0000840001d67983 */ /* 0x001ee80000300800 */
[----:B------:R0:W-:Y:S01]  /*bac0*/  STL [R1+0x58], R220 ;  /* 0x000058dc01007387 */ /* 0x0001e20000100800 */
[C---:B------:R-:W-:Y:S01]  /*bad0*/  IADD3 R223, P2, PT, R2.reuse, R223, RZ ;  /* 0x000000df02df7210 */ /* 0x040fe20007f5e0ff */
[C---:B------:R-:W-:Y:S01]  /*bae0*/  IMAD.X R225, R3.reuse, 0x1, R225, P3 ;  /* 0x0000000103e17824 */ /* 0x040fe200018e06e1 */
[C---:B------:R-:W-:Y:S01]  /*baf0*/  IADD3 R226, P3, PT, R2.reuse, R226, RZ ;  /* 0x000000e202e27210 */ /* 0x040fe20007f7e0ff */
[----:B0-----:R-:W4:Y:S04]  /*bb00*/  LDL.LU R220, [R1+0xc0] ;  /* 0x0000c00001dc7983 */ /* 0x001f280000300800 */
[----:B------:R0:W-:Y:S01]  /*bb10*/  STL [R1+0xc], R219 ;  /* 0x00000cdb01007387 */ /* 0x0001e20000100800 */
[C---:B------:R-:W-:Y:S01]  /*bb20*/  IMAD.X R228, R3.reuse, 0x1, R228, P4 ;  /* 0x0000000103e47824 */ /* 0x040fe200020e06e4 */
[C---:B------:R-:W-:Y:S01]  /*bb30*/  IADD3 R227, P4, PT, R2.reuse, R227, RZ ;  /* 0x000000e302e37210 */ /* 0x040fe20007f9e0ff */
[----:B------:R-:W-:Y:S01]  /*bb40*/  IMAD.X R198, R3, 0x1, R198, P5 ;  /* 0x0000000103c67824 */ /* 0x000fe200028e06c6 */
[----:B0-----:R-:W4:Y:S04]  /*bb50*/  LDL.LU R219, [R1+0x8c] ;  /* 0x00008c0001db7983 */ /* 0x001f280000300800 */
[----:B------:R-:W-:Y:S04]  /*bb60*/  STL [R1+0x60], R232 ;  /* 0x000060e801007387 */ /* 0x000fe80000100800 */
[----:B------:R-:W-:Y:S04]  /*bb70*/  STL [R1+0x28], R230 ;  /* 0x000028e601007387 */ /* 0x000fe80000100800 */
[----:B------:R-:W-:Y:S04]  /*bb80*/  STL [R1+0x68], R199 ;  /* 0x000068c701007387 */ /* 0x000fe80000100800 */
[----:B------:R-:W-:Y:S01]  /*bb90*/  STL [R1+0x34], R204 ;  /* 0x000034cc01007387 */ /* 0x000fe20000100800 */
[----:B------:R-:W-:-:S03]  /*bba0*/  IADD3 R200, P5, PT, R2, R200, RZ ;  /* 0x000000c802c87210 */ /* 0x000fc60007fbe0ff */
[----:B------:R-:W-:Y:S01]  /*bbb0*/  STL [R1+0x70], R207 ;  /* 0x000070cf01007387 */ /* 0x000fe20000100800 */
[----:B------:R-:W-:-:S03]  /*bbc0*/  IMAD.X R201, R3, 0x1, R201, P6 ;  /* 0x0000000103c97824 */ /* 0x000fc600030e06c9 */
        /* <DEDUP_REMOVED lines=10> */
[----:B------:R-:W-:Y:S04]  /*bc70*/  STL [R1+0x88], R227 ;  /* 0x000088e301007387 */ /* 0x000fe80000100800 */
[----:B------:R-:W-:Y:S01]  /*bc80*/  STL [R1+0x54], R198 ;  /* 0x000054c601007387 */ /* 0x000fe20000100800 */
[----:B------:R-:W-:-:S03]  /*bc90*/  IMAD.X R212, R3, 0x1, R212, P2 ;  /* 0x0000000103d47824 */ /* 0x000fc600010e06d4 */
[----:B------:R-:W-:Y:S01]  /*bca0*/  STL [R1+0x90], R200 ;  /* 0x000090c801007387 */ /* 0x000fe20000100800 */
[----:B------:R-:W-:-:S03]  /*bcb0*/  IADD3 R213, P2, PT, R2, R213, RZ ;  /* 0x000000d502d57210 */ /* 0x000fc60007f5e0ff */
[----:B------:R-:W-:Y:S04]  /*bcc0*/  STL [R1+0x5c], R201 ;  /* 0x00005cc901007387 */ /* 0x000fe80000100800 */
[----:B------:R-:W-:Y:S04]  /*bcd0*/  STL [R1+0x98], R202 ;  /* 0x000098ca01007387 */ /* 0x000fe80000100800 */
[----:B------:R-:W-:Y:S04]  /*bce0*/  STL [R1+0x64], R203 ;  /* 0x000064cb01007387 */ /* 0x000fe80000100800 */
[----:B------:R-:W-:Y:S04]  /*bcf0*/  STL [R1+0xa0], R208 ;  /* 0x0000a0d001007387 */ /* 0x000fe80000100800 */
[----:B------:R0:W-:Y:S04]  /*bd00*/  STL [R1+0xa8], R0 ;  /* 0x0000a80001007387 */ /* 0x0001e80000100800 */
[----:B0-----:R-:W4:Y:S04]  /*bd10*/  LDL.LU R0, [R1+0x2c0] ;  /* 0x0002c00001007983 */ /* 0x001f280000300800 */
[----:B------:R-:W-:Y:S04]  /*bd20*/  STL [R1+0x6c], R209 ;  /* 0x00006cd101007387 */ /* 0x000fe80000100800 */
[----:B------:R-:W-:Y:S04]  /*bd30*/  STL [R1+0x74], R212 ;  /* 0x000074d401007387 */ /* 0x000fe80000100800 */
[----:B------:R-:W-:Y:S01]  /*bd40*/  STL [R1+0xb0], R213 ;  /* 0x0000b0d501007387 */ /* 0x000fe20000100800 */
[----:B--2---:R-:W-:Y:S01]  /*bd50*/  IMAD.X R218, R3, 0x1, R218, P3 ;  /* 0x0000000103da7824 */ /* 0x004fe200018e06da */
[----:B------:R-:W-:-:S05]  /*bd60*/  IADD3 R166, P3, PT, R2, R166, RZ ;  /* 0x000000a602a67210 */ /* 0x000fca0007f7e0ff */
[----:B------:R0:W-:Y:S04]  /*bd70*/  STL [R1+0xb8], R166 ;  /* 0x0000b8a601007387 */ /* 0x0001e80000100800 */
[----:B0-----:R-:W2:Y:S01]  /*bd80*/  LDL.LU R166, [R1+0x2bc] ;  /* 0x0002bc0001a67983 */ /* 0x001ea20000300800 */
[----:B---3--:R-:W-:-:S03]  /*bd90*/  IMAD.X R214, R3, 0x1, R214, P4 ;  /* 0x0000000103d67824 */ /* 0x008fc600020e06d6 */
[----:B------:R-:W-:Y:S01]  /*bda0*/  STL [R1+0x7c], R218 ;  /* 0x00007cda01007387 */ /* 0x000fe20000100800 */
[----:B------:R-:W-:-:S03]  /*bdb0*/  IMAD.X R165, R3, 0x1, R165, P1 ;  /* 0x0000000103a57824 */ /* 0x000fc600008e06a5 */
[----:B------:R-:W-:Y:S01]  /*bdc0*/  STL [R1+0x84], R214 ;  /* 0x000084d601007387 */ /* 0x000fe20000100800 */
[----:B----4-:R-:W-:Y:S01]  /*bdd0*/  IADD3 R220, P4, PT, R2, R220, RZ ;  /* 0x000000dc02dc7210 */ /* 0x010fe20007f9e0ff */
[----:B------:R-:W-:-:S04]  /*bde0*/  IMAD.X R168, R3, 0x1, R168, P2 ;  /* 0x0000000103a87824 */ /* 0x000fc800010e06a8 */
[----:B------:R-:W-:Y:S01]  /*bdf0*/  STL [R1+0xc0], R220 ;  /* 0x0000c0dc01007387 */ /* 0x000fe20000100800 */
[C---:B------:R-:W-:Y:S02]  /*be00*/  IMAD.X R167, R3.reuse, 0x1, R167, P3 ;  /* 0x0000000103a77824 */ /* 0x040fe400018e06a7 */
[C---:B------:R-:W-:Y:S02]  /*be10*/  IMAD.X R219, R3.reuse, 0x1, R219, P5 ;  /* 0x0000000103db7824 */ /* 0x040fe400028e06db */
[C---:B------:R-:W-:Y:S02]  /*be20*/  IMAD.X R164, R3.reuse, 0x1, R164, P4 ;  /* 0x0000000103a47824 */ /* 0x040fe400020e06a4 */
[----:B------:R-:W-:-:S05]  /*be30*/  IMAD.X R0, R3, 0x1, R0, P6 ;  /* 0x0000000103007824 */ /* 0x000fca00030e0600 */
[----:B------:R0:W-:Y:S04]  /*be40*/  STL [R1+0x94], R0 ;  /* 0x0000940001007387 */ /* 0x0001e80000100800 */
[----:B0-----:R-:W3:Y:S04]  /*be50*/  LDL.LU R0, [R1+0x2b8] ;  /* 0x0002b80001007983 */ /* 0x001ee80000300800 */
[----:B------:R-:W-:Y:S01]  /*be60*/  STL [R1+0x8c], R219 ;  /* 0x00008cdb01007387 */ /* 0x000fe20000100800 */
[----:B--2---:R-:W-:-:S05]  /*be70*/  IMAD.X R166, R3, 0x1, R166, P0 ;  /* 0x0000000103a67824 */ /* 0x004fca00000e06a6 */
[----:B------:R0:W-:Y:S04]  /*be80*/  STL [R1+0x9c], R166 ;  /* 0x00009ca601007387 */ /* 0x0001e80000100800 */
[----:B0-----:R0:W5:Y:S04]  /*be90*/  LDL.LU R166, [R1+0x2b4] ;  /* 0x0002b40001a67983 */ /* 0x0011680000300800 */
[----:B------:R1:W-:Y:S04]  /*bea0*/  STL [R1+0xa4], R165 ;  /* 0x0000a4a501007387 */ /* 0x0003e80000100800 */
[----:B-1----:R0:W5:Y:S04]  /*beb0*/  LDL.LU R165, [R1+0x2b0] ;  /* 0x0002b00001a57983 */ /* 0x0021680000300800 */
[----:B------:R1:W-:Y:S04]  /*bec0*/  STL [R1+0xac], R168 ;  /* 0x0000aca801007387 */ /* 0x0003e80000100800 */
[----:B-1----:R0:W5:Y:S04]  /*bed0*/  LDL.LU R168, [R1+0x2ac] ;  /* 0x0002ac0001a87983 */ /* 0x0021680000300800 */
[----:B------:R1:W-:Y:S04]  /*bee0*/  STL [R1+0xb4], R167 ;  /* 0x0000b4a701007387 */ /* 0x0003e80000100800 */
[----:B-1----:R0:W5:Y:S04]  /*bef0*/  LDL.LU R167, [R1+0x2a8] ;  /* 0x0002a80001a77983 */ /* 0x0021680000300800 */
[----:B------:R1:W-:Y:S04]  /*bf00*/  STL [R1+0xbc], R164 ;  /* 0x0000bca401007387 */ /* 0x0003e80000100800 */
[----:B-1----:R0:W5:Y:S01]  /*bf10*/  LDL.LU R164, [R1+0x2a4] ;  /* 0x0002a40001a47983 */ /* 0x0021620000300800 */
[----:B------:R-:W-:-:S02]  /*bf20*/  R2UR UR65, R2 ;  /* 0x00000000024172ca */ /* 0x000fc400000e0000 */
[----:B------:R-:W-:Y:S01]  /*bf30*/  R2UR UR77, R3 ;  /* 0x00000000034d72ca */ /* 0x000fe200000e0000 */
[----:B------:R-:W-:Y:S10]  /*bf40*/  HMMA.16816.F32 R112, R148, R40, R112 ;  /* 0x000000289470723c */ /* 0x000ff40000001870 */
[----:B------:R-:W-:-:S02]  /*bf50*/  UIADD3 UR7, UP3, UPT, UR65, UR7, URZ ;  /* 0x0000000741077290 */ /* 0x000fc4000ff7e0ff */
[----:B------:R-:W-:Y:S02]  /*bf60*/  UIADD3 UR8, UP4, UPT, UR65, UR8, URZ ;  /* 0x0000000841087290 */ /* 0x000fe4000ff9e0ff */
[----:B------:R-:W-:Y:S01]  /*bf70*/  UIADD3 UR9, UP5, UPT, UR65, UR9, URZ ;  /* 0x0000000941097290 */ /* 0x000fe2000ffbe0ff */
[C---:B------:R-:W-:Y:S01]  /*bf80*/  HMMA.16816.F32 R116, R148.reuse, R42, R116 ;  /* 0x0000002a9474723c */ /* 0x040fe20000001874 */
[----:B------:R-:W-:Y:S02]  /*bf90*/  UIADD3.X UR44, UPT, UPT, UR77, UR44, URZ, UP3, !UPT ;  /* 0x0000002c4d2c7290 */ /* 0x000fe40009ffe4ff */
[----:B------:R-:W-:Y:S02]  /*bfa0*/  UIADD3.X UR45, UPT, UPT, UR77, UR45, URZ, UP4, !UPT ;  /* 0x0000002d4d2d7290 */ /* 0x000fe4000a7fe4ff */
[----:B------:R-:W-:Y:S02]  /*bfb0*/  UIADD3.X UR46, UPT, UPT, UR77, UR46, URZ, UP5, !UPT ;  /* 0x0000002e4d2e7290 */ /* 0x000fe4000affe4ff */
[----:B------:R-:W-:Y:S01]  /*bfc0*/  UIADD3 UR10, UP6, UPT, UR65, UR10, URZ ;  /* 0x0000000a410a7290 */ /* 0x000fe2000ffde0ff */
[----:B------:R-:W-:Y:S01]  /*bfd0*/  HMMA.16816.F32 R64, R148, R36, R64 ;  /* 0x000000249440723c */ /* 0x000fe20000001840 */
[----:B------:R-:W-:-:S02]  /*bfe0*/  UIADD3 UR11, UP2, UPT, UR65, UR11, URZ ;  /* 0x0000000b410b7290 */ /* 0x000fc4000ff5e0ff */
[----:B------:R-:W-:Y:S02]  /*bff0*/  UIADD3 UR12, UP3, UPT, UR65, UR12, URZ ;  /* 0x0000000c410c7290 */ /* 0x000fe4000ff7e0ff */
[----:B------:R-:W-:Y:S02]  /*c000*/  UIADD3 UR13, UP4, UPT, UR65, UR13, URZ ;  /* 0x0000000d410d7290 */ /* 0x000fe4000ff9e0ff */
[----:B------:R-:W-:Y:S01]  /*c010*/  UIADD3 UR14, UP5, UPT, UR65, UR14, URZ ;  /* 0x0000000e410e7290 */ /* 0x000fe2000ffbe0ff */
[----:B------:R-:W-:Y:S01]  /*c020*/  HMMA.16816.F32 R68, R148, R38, R68 ;  /* 0x000000269444723c */ /* 0x000fe20000001844 */
[----:B------:R-:W-:Y:S02]  /*c030*/  UIADD3.X UR47, UPT, UPT, UR77, UR47, URZ, UP6, !UPT ;  /* 0x0000002f4d2f7290 */ /* 0x000fe4000b7fe4ff */
[----:B------:R-:W-:-:S05]  /*c040*/  UIADD3.X UR48, UPT, UPT, UR77, UR48, URZ, UP2, !UPT ;  /* 0x000000304d307290 */ /* 0x000fca00097fe4ff */
[----:B------:R-:W-:Y:S01]  /*c050*/  HMMA.16816.F32 R72, R148, R32, R72 ;  /* 0x000000209448723c */ /* 0x000fe20000001848 */
[----:B------:R-:W-:Y:S02]  /*c060*/  UIADD3.X UR49, UPT, UPT, UR77, UR49, URZ, UP3, !UPT ;  /* 0x000000314d317290 */ /* 0x000fe40009ffe4ff */
[----:B------:R-:W-:-:S05]  /*c070*/  UIADD3.X UR50, UPT, UPT, UR77, UR50, URZ, UP4, !UPT ;  /* 0x000000324d327290 */ /* 0x000fca000a7fe4ff */
[----:B------:R-:W-:Y:S01]  /*c080*/  HMMA.16816.F32 R96, R148, R34, R96 ;  /* 0x000000229460723c */ /* 0x000fe20000001860 */
[----:B------:R-:W-:Y:S02]  /*c090*/  UIADD3.X UR51, UPT, UPT, UR77, UR51, URZ, UP5, !UPT ;  /* 0x000000334d337290 */ /* 0x000fe4000affe4ff */
[----:B------:R-:W-:-:S05]  /*c0a0*/  UIADD3 UR15, UP6, UPT, UR65, UR15, URZ ;  /* 0x0000000f410f7290 */ /* 0x000fca000ffde0ff */
[----:B------:R-:W-:Y:S01]  /*c0b0*/  HMMA.16816.F32 R100, R148, R28, R100 ;  /* 0x0000001c9464723c */ /* 0x000fe20000001864 */
[----:B------:R-:W-:Y:S02]  /*c0c0*/  UIADD3 UR16, UP2, UPT, UR65, UR16, URZ ;  /* 0x0000001041107290 */ /* 0x000fe4000ff5e0ff */
[----:B------:R-:W-:-:S05]  /*c0d0*/  UIADD3 UR17, UP3, UPT, UR65, UR17, URZ ;  /* 0x0000001141117290 */ /* 0x000fca000ff7e0ff */
[----:B------:R-:W-:Y:S01]  /*c0e0*/  HMMA.16816.F32 R132, R148, R30, R132 ;  /* 0x0000001e9484723c */ /* 0x000fe20000001884 */
[----:B------:R-:W-:Y:S02]  /*c0f0*/  F2FP.F16.E4M3.UNPACK_B R148, R152 ;  /* 0x00000098ff94723e */ /* 0x000fe400020006ff */
[----:B------:R-:W-:Y:S02]  /*c100*/  F2FP.F16.E4M3.UNPACK_B R149, R153 ;  /* 0x00000099ff95723e */ /* 0x000fe400020006ff */
[----:B------:R-:W-:Y:S02]  /*c110*/  F2FP.F16.E4M3.UNPACK_B R150, R154 ;  /* 0x0000009aff96723e */ /* 0x000fe400020006ff */
[----:B------:R-:W-:Y:S01]  /*c120*/  F2FP.F16.E4M3.UNPACK_B R151, R252 ;  /* 0x000000fcff97723e */ /* 0x000fe200020006ff */
[----:B------:R-:W-:Y:S02]  /*c130*/  UIADD3 UR18, UP4, UPT, UR65, UR18, URZ ;  /* 0x0000001241127290 */ /* 0x000fe4000ff9e0ff */
[----:B------:R-:W-:-:S02]  /*c140*/  UIADD3 UR19, UP5, UPT, UR65, UR19, URZ ;  /* 0x0000001341137290 */ /* 0x000fc4000ffbe0ff */
[----:B------:R-:W-:Y:S02]  /*c150*/  UIADD3.X UR52, UPT, UPT, UR77, UR52, URZ, UP6, !UPT ;  /* 0x000000344d347290 */ /* 0x000fe4000b7fe4ff */
[C---:B------:R-:W-:Y:S01]  /*c160*/  HMMA.16816.F32 R104, R148.reuse, R40, R104 ;  /* 0x000000289468723c */ /* 0x040fe20000001868 */
[----:B------:R-:W-:Y:S02]  /*c170*/  UIADD3.X UR53, UPT, UPT, UR77, UR53, URZ, UP2, !UPT ;  /* 0x000000354d357290 */ /* 0x000fe400097fe4ff */
[----:B------:R-:W-:Y:S02]  /*c180*/  UIADD3.X UR54, UPT, UPT, UR77, UR54, URZ, UP3, !UPT ;  /* 0x000000364d367290 */ /* 0x000fe40009ffe4ff */
[----:B------:R-:W-:Y:S02]  /*c190*/  UIADD3.X UR55, UPT, UPT, UR77, UR55, URZ, UP4, !UPT ;  /* 0x000000374d377290 */ /* 0x000fe4000a7fe4ff */
[----:B------:R-:W-:Y:S01]  /*c1a0*/  UIADD3.X UR56, UPT, UPT, UR77, UR56, URZ, UP5, !UPT ;  /* 0x000000384d387290 */ /* 0x000fe2000affe4ff */
[----:B------:R-:W-:Y:S01]  /*c1b0*/  HMMA.16816.F32 R108, R148, R42, R108 ;  /* 0x0000002a946c723c */ /* 0x000fe2000000186c */
[----:B------:R-:W-:-:S02]  /*c1c0*/  UIADD3 UR20, UP6, UPT, UR65, UR20, URZ ;  /* 0x0000001441147290 */ /* 0x000fc4000ffde0ff */
[----:B------:R-:W-:Y:S02]  /*c1d0*/  UIADD3 UR21, UP2, UPT, UR65, UR21, URZ ;  /* 0x0000001541157290 */ /* 0x000fe4000ff5e0ff */
[----:B------:R-:W-:-:S03]  /*c1e0*/  UIADD3 UR22, UP3, UPT, UR65, UR22, URZ ;  /* 0x0000001641167290 */ /* 0x000fc6000ff7e0ff */
[----:B------:R-:W-:Y:S01]  /*c1f0*/  HMMA.16816.F32 R76, R148, R36, R76 ;  /* 0x00000024944c723c */ /* 0x000fe2000000184c */
[----:B------:R-:W-:Y:S02]  /*c200*/  UIADD3 UR23, UP4, UPT, UR65, UR23, URZ ;  /* 0x0000001741177290 */ /* 0x000fe4000ff9e0ff */
[----:B------:R-:W-:Y:S02]  /*c210*/  UIADD3 UR24, UP5, UPT, UR65, UR24, URZ ;  /* 0x0000001841187290 */ /* 0x000fe4000ffbe0ff */
[----:B------:R-:W-:-:S03]  /*c220*/  UIADD3 UR64, UPT, UPT, UR64, -0x1, URZ ;  /* 0xffffffff40407890 */ /* 0x000fc6000fffe0ff */
[----:B------:R-:W-:Y:S01]  /*c230*/  HMMA.16816.F32 R80, R148, R38, R80 ;  /* 0x000000269450723c */ /* 0x000fe20000001850 */
[----:B------:R-:W-:-:S07]  /*c240*/  UIADD3.X UR57, UPT, UPT, UR77, UR57, URZ, UP6, !UPT ;  /* 0x000000394d397290 */ /* 0x000fce000b7fe4ff */
[----:B------:R-:W-:Y:S01]  /*c250*/  HMMA.16816.F32 R84, R148, R32, R84 ;  /* 0x000000209454723c */ /* 0x000fe20000001854 */
[----:B------:R-:W-:-:S07]  /*c260*/  UIADD3.X UR58, UPT, UPT, UR77, UR58, URZ, UP2, !UPT ;  /* 0x0000003a4d3a7290 */ /* 0x000fce00097fe4ff */
[----:B------:R-:W-:Y:S01]  /*c270*/  HMMA.16816.F32 R88, R148, R34, R88 ;  /* 0x000000229458723c */ /* 0x000fe20000001858 */
[----:B------:R-:W-:-:S07]  /*c280*/  UIADD3.X UR59, UPT, UPT, UR77, UR59, URZ, UP3, !UPT ;  /* 0x0000003b4d3b7290 */ /* 0x000fce0009ffe4ff */
[----:B------:R-:W-:Y:S01]  /*c290*/  HMMA.16816.F32 R92, R148, R28, R92 ;  /* 0x0000001c945c723c */ /* 0x000fe2000000185c */
[----:B------:R-:W-:-:S07]  /*c2a0*/  UIADD3.X UR60, UPT, UPT, UR77, UR60, URZ, UP4, !UPT ;  /* 0x0000003c4d3c7290 */ /* 0x000fce000a7fe4ff */
[----:B------:R-:W-:Y:S01]  /*c2b0*/  HMMA.16816.F32 R128, R148, R30, R128 ;  /* 0x0000001e9480723c */ /* 0x000fe20000001880 */
[----:B------:R-:W-:Y:S02]  /*c2c0*/  UIADD3.X UR61, UPT, UPT, UR77, UR61, URZ, UP5, !UPT ;  /* 0x0000003d4d3d7290 */ /* 0x000fe4000affe4ff */
[----:B------:R-:W-:Y:S02]  /*c2d0*/  UISETP.NE.U32.AND UP0, UPT, UR64, URZ, UPT ;  /* 0x000000ff4000728c */ /* 0x000fe4000bf05070 */
[----:B------:R-:W-:Y:S02]  /*c2e0*/  UIADD3 UR25, UP6, UPT, UR65, UR25, URZ ;  /* 0x0000001941197290 */ /* 0x000fe4000ffde0ff */
[----:B------:R-:W-:Y:S02]  /*c2f0*/  UIADD3 UR26, UP2, UPT, UR65, UR26, URZ ;  /* 0x0000001a411a7290 */ /* 0x000fe4000ff5e0ff */
[----:B------:R-:W-:Y:S02]  /*c300*/  UIADD3 UR27, UP3, UPT, UR65, UR27, URZ ;  /* 0x0000001b411b7290 */ /* 0x000fe4000ff7e0ff */
[----:B------:R-:W-:-:S02]  /*c310*/  UIADD3 UR28, UP4, UPT, UR65, UR28, URZ ;  /* 0x0000001c411c7290 */ /* 0x000fc4000ff9e0ff */
[----:B------:R-:W-:Y:S02]  /*c320*/  UIADD3 UR29, UP5, UPT, UR65, UR29, URZ ;  /* 0x0000001d411d7290 */ /* 0x000fe4000ffbe0ff */
[----:B------:R-:W-:Y:S02]  /*c330*/  UIADD3.X UR62, UPT, UPT, UR77, UR62, URZ, UP6, !UPT ;  /* 0x0000003e4d3e7290 */ /* 0x000fe4000b7fe4ff */
[----:B------:R-:W-:Y:S02]  /*c340*/  UIADD3.X UR63, UPT, UPT, UR77, UR63, URZ, UP2, !UPT ;  /* 0x0000003f4d3f7290 */ /* 0x000fe400097fe4ff */
[----:B------:R-:W-:Y:S02]  /*c350*/  UIADD3.X UR6, UPT, UPT, UR77, UR6, URZ, UP3, !UPT ;  /* 0x000000064d067290 */ /* 0x000fe40009ffe4ff */
[----:B------:R-:W-:Y:S02]  /*c360*/  UIADD3.X UR5, UPT, UPT, UR77, UR5, URZ, UP4, !UPT ;  /* 0x000000054d057290 */ /* 0x000fe4000a7fe4ff */
[----:B------:R-:W-:-:S02]  /*c370*/  UIADD3.X UR66, UPT, UPT, UR77, UR66, URZ, UP5, !UPT ;  /* 0x000000424d427290 */ /* 0x000fc4000affe4ff */
[----:B------:R-:W-:Y:S02]  /*c380*/  UIADD3 UR30, UP6, UPT, UR65, UR30, URZ ;  /* 0x0000001e411e7290 */ /* 0x000fe4000ffde0ff */
[----:B------:R-:W-:Y:S02]  /*c390*/  UIADD3 UR31, UP2, UPT, UR65, UR31, URZ ;  /* 0x0000001f411f7290 */ /* 0x000fe4000ff5e0ff */
[----:B------:R-:W-:Y:S02]  /*c3a0*/  UIADD3 UR32, UP3, UPT, UR65, UR32, URZ ;  /* 0x0000002041207290 */ /* 0x000fe4000ff7e0ff */
[----:B------:R-:W-:Y:S02]  /*c3b0*/  UIADD3 UR33, UP4, UPT, UR65, UR33, URZ ;  /* 0x0000002141217290 */ /* 0x000fe4000ff9e0ff */
[----:B------:R-:W-:Y:S02]  /*c3c0*/  UIADD3 UR34, UP5, UPT, UR65, UR34, URZ ;  /* 0x0000002241227290 */ /* 0x000fe4000ffbe0ff */
[----:B------:R-:W-:-:S02]  /*c3d0*/  USHF.L.U32 UR76, UR76, 0x5, URZ ;  /* 0x000000054c4c7899 */ /* 0x000fc400080006ff */
[----:B------:R-:W-:Y:S02]  /*c3e0*/  UIADD3.X UR67, UPT, UPT, UR77, UR67, URZ, UP6, !UPT ;  /* 0x000000434d437290 */ /* 0x000fe4000b7fe4ff */
[----:B------:R-:W-:Y:S02]  /*c3f0*/  UIADD3.X UR68, UPT, UPT, UR77, UR68, URZ, UP2, !UPT ;  /* 0x000000444d447290 */ /* 0x000fe400097fe4ff */
[----:B------:R-:W-:Y:S02]  /*c400*/  UIADD3.X UR69, UPT, UPT, UR77, UR69, URZ, UP3, !UPT ;  /* 0x000000454d457290 */ /* 0x000fe40009ffe4ff */
[----:B------:R-:W-:Y:S02]  /*c410*/  UIADD3.X UR70, UPT, UPT, UR77, UR70, URZ, UP4, !UPT ;  /* 0x000000464d467290 */ /* 0x000fe4000a7fe4ff */
[----:B------:R-:W-:Y:S01]  /*c420*/  UIADD3.X UR72, UPT, UPT, UR77, UR72, URZ, UP5, !UPT ;  /* 0x000000484d487290 */ /* 0x000fe2000affe4ff */
[----:B---3--:R-:W-:Y:S01]  /*c430*/  VIADD R0, R0, 0xffffffe0 ;  /* 0xffffffe000007836 */ /* 0x008fe20000000000 */
[----:B------:R-:W-:-:S02]  /*c440*/  UIADD3 UR42, UP1, UPT, UR76, UR42, URZ ;  /* 0x0000002a4c2a7290 */ /* 0x000fc4000ff3e0ff */
[----:B------:R-:W-:Y:S02]  /*c450*/  UIADD3 UR35, UP6, UPT, UR65, UR35, URZ ;  /* 0x0000002341237290 */ /* 0x000fe4000ffde0ff */
[----:B------:R-:W-:Y:S02]  /*c460*/  UIADD3 UR36, UP2, UPT, UR65, UR36, URZ ;  /* 0x0000002441247290 */ /* 0x000fe4000ff5e0ff */
[----:B------:R-:W-:Y:S02]  /*c470*/  UIADD3 UR37, UP3, UPT, UR65, UR37, URZ ;  /* 0x0000002541257290 */ /* 0x000fe4000ff7e0ff */
[----:B------:R-:W-:Y:S02]  /*c480*/  UIADD3 UR38, UP4, UPT, UR65, UR38, URZ ;  /* 0x0000002641267290 */ /* 0x000fe4000ff9e0ff */
[----:B------:R-:W-:Y:S02]  /*c490*/  UIADD3 UR39, UP5, UPT, UR65, UR39, URZ ;  /* 0x0000002741277290 */ /* 0x000fe4000ffbe0ff */
[----:B------:R-:W-:-:S02]  /*c4a0*/  UIADD3.X UR71, UPT, UPT, UR77, UR71, URZ, UP6, !UPT ;  /* 0x000000474d477290 */ /* 0x000fc4000b7fe4ff */
[----:B------:R-:W-:Y:S02]  /*c4b0*/  UIADD3.X UR75, UPT, UPT, UR77, UR75, URZ, UP2, !UPT ;  /* 0x0000004b4d4b7290 */ /* 0x000fe400097fe4ff */
[----:B------:R-:W-:Y:S02]  /*c4c0*/  UIADD3.X UR73, UPT, UPT, UR77, UR73, URZ, UP3, !UPT ;  /* 0x000000494d497290 */ /* 0x000fe40009ffe4ff */
[----:B------:R-:W-:Y:S02]  /*c4d0*/  UIADD3.X UR74, UPT, UPT, UR77, UR74, URZ, UP4, !UPT ;  /* 0x0000004a4d4a7290 */ /* 0x000fe4000a7fe4ff */
[----:B------:R-:W-:Y:S02]  /*c4e0*/  UIADD3.X UR4, UPT, UPT, UR77, UR4, URZ, UP5, !UPT ;  /* 0x000000044d047290 */ /* 0x000fe4000affe4ff */
[----:B------:R-:W-:Y:S01]  /*c4f0*/  ULEA.HI.X.SX32 UR43, UR76, UR43, 0x1, UP1 ;  /* 0x0000002b4c2b7291 */ /* 0x000fe200088f0eff */
[----:B0-----:R-:W-:Y:S11]  /*c500*/  BRA.U UP0, `(.L_x_1) ;  /* 0xffffffa9000c7547 */ /* 0x001ff6000b83ffff */
.L_x_0:
[----:B------:R-:W0:Y:S01]  /*c510*/  LDCU.64 UR26, c[0x0][0x398] ;  /* 0x00007300ff1a77ac */ /* 0x000e220008000a00 */
[----:B------:R-:W-:Y:S01]  /*c520*/  F2FP.SATFINITE.E4M3.F32.PACK_AB_MERGE_C R24, R25, R24, RZ ;  /* 0x000000181918723e */ /* 0x000fe200048070ff */
[----:B-----5:R-:W-:Y:S01]  /*c530*/  VIADD R0, R164, 0x3f ;  /* 0x0000003fa4007836 */ /* 0x020fe20000000000 */
[----:B------:R-:W-:Y:S01]  /*c540*/  F2FP.SATFINITE.E4M3.F32.PACK_AB_MERGE_C R112, R113, R112, RZ ;  /* 0x000000707170723e */ /* 0x000fe200048070ff */
[----:B------:R-:W1:Y:S01]  /*c550*/  LDCU UR4, c[0x0][0x39c] ;  /* 0x00007380ff0477ac */ /* 0x000e620008000800 */
[----:B------:R-:W-:Y:S02]  /*c560*/  F2FP.SATFINITE.E4M3.F32.PACK_AB_MERGE_C R4, R5, R4, RZ ;  /* 0x000000040504723e */ /* 0x000fe400048070ff */
[----:B------:R-:W-:Y:S01]  /*c570*/  LOP3.LUT R24, R24, 0xffff, RZ, 0xc0, !PT ;  /* 0x0000ffff18187812 */ /* 0x000fe200078ec0ff */
[----:B------:R-:W2:Y:S01]  /*c580*/  LDCU UR5, c[0x0][0x39c] ;  /* 0x00007380ff0577ac */ /* 0x000ea20008000800 */
[----:B------:R-:W-:Y:S02]  /*c590*/  LOP3.LUT R5, R112, 0xffff, RZ, 0xc0, !PT ;  /* 0x0000ffff70057812 */ /* 0x000fe400078ec0ff */
[----:B------:R-:W-:Y:S01]  /*c5a0*/  F2FP.SATFINITE.E4M3.F32.PACK_AB_MERGE_C R26, R27, R26, RZ ;  /* 0x0000001a1b1a723e */ /* 0x000fe200048070ff */
[----:B------:R-:W3:Y:S01]  /*c5b0*/  LDCU UR24, c[0x0][0x3b8] ;  /* 0x00007700ff1877ac */ /* 0x000ee20008000800 */
[----:B------:R-:W-:-:S02]  /*c5c0*/  SHF.R.U32.HI R2, RZ, 0x8, R5 ;  /* 0x00000008ff027819 */ /* 0x000fc40000011605 */
[----:B------:R-:W-:Y:S01]  /*c5d0*/  F2FP.SATFINITE.E4M3.F32.PACK_AB_MERGE_C R21, R21, R20, RZ ;  /* 0x000000141515723e */ /* 0x000fe200048070ff */
[----:B------:R-:W4:Y:S01]  /*c5e0*/  LDCU.128 UR8, c[0x0][0x390] ;  /* 0x00007200ff0877ac */ /* 0x000f220008000c00 */
[----:B------:R-:W-:Y:S02]  /*c5f0*/  LOP3.LUT R2, R2, 0xffff, RZ, 0xc0, !PT ;  /* 0x0000ffff02027812 */ /* 0x000fe400078ec0ff */
[----:B0-----:R-:W-:Y:S01]  /*c600*/  ISETP.GE.AND P1, PT, R0, UR27, PT ;  /* 0x0000001b00007c0c */ /* 0x001fe2000bf26270 */
[----:B------:R-:W0:Y:S01]  /*c610*/  LDCU.64 UR28, c[0x0][0x398] ;  /* 0x00007300ff1c77ac */ /* 0x000e220008000a00 */
[----:B------:R-:W-:Y:S02]  /*c620*/  SHF.R.U32.HI R0, RZ, 0x8, R24 ;  /* 0x00000008ff007819 */ /* 0x000fe40000011618 */
[----:B------:R-:W-:Y:S01]  /*c630*/  F2FP.SATFINITE.E4M3.F32.PACK_AB_MERGE_C R114, R115, R114, RZ ;  /* 0x000000727372723e */ /* 0x000fe200048070ff */
[----:B------:R-:W0:Y:S01]  /*c640*/  LDCU.64 UR6, c[0x0][0x398] ;  /* 0x00007300ff0677ac */ /* 0x000e220008000a00 */
[----:B------:R-:W-:-:S02]  /*c650*/  LOP3.LUT R3, R0, 0xffff, RZ, 0xc0, !PT ;  /* 0x0000ffff00037812 */ /* 0x000fc400078ec0ff */
[----:B------:R-:W-:Y:S01]  /*c660*/  F2FP.SATFINITE.E4M3.F32.PACK_AB_MERGE_C R120, R121, R120, RZ ;  /* 0x000000787978723e */ /* 0x000fe200048070ff */
[----:B------:R-:W0:Y:S01]  /*c670*/  LDCU UR12, c[0x0][0x39c] ;  /* 0x00007380ff0c77ac */ /* 0x000e220008000800 */
[----:B------:R-:W-:Y:S02]  /*c680*/  F2FP.SATFINITE.E4M3.F32.PACK_AB_MERGE_C R104, R105, R104, RZ ;  /* 0x000000686968723e */ /* 0x000fe400048070ff */
[----:B------:R-:W-:Y:S01]  /*c690*/  F2FP.SATFINITE.E4M3.F32.PACK_AB_MERGE_C R8, R9, R8, RZ ;  /* 0x000000080908723e */ /* 0x000fe200048070ff */
[C---:B------:R-:W-:Y:S01]  /*c6a0*/  VIADD R9, R164.reuse, 0x1 ;  /* 0x00000001a4097836 */ /* 0x040fe20000000000 */
[----:B------:R-:W-:Y:S01]  /*c6b0*/  F2FP.SATFINITE.E4M3.F32.PACK_AB_MERGE_C R122, R123, R122, RZ ;  /* 0x0000007a7b7a723e */ /* 0x000fe200048070ff */
[----:B------:R-:W0:Y:S01]  /*c6c0*/  LDCU.64 UR14, c[0x0][0x398] ;  /* 0x00007300ff0e77ac */ /* 0x000e220008000a00 */
[----:B------:R-:W-:Y:S02]  /*c6d0*/  F2FP.SATFINITE.E4M3.F32.PACK_AB_MERGE_C R106, R107, R106, RZ ;  /* 0x0000006a6b6a723e */ /* 0x000fe400048070ff */
[----:B------:R-:W-:Y:S01]  /*c6e0*/  F2FP.SATFINITE.E4M3.F32.PACK_AB_MERGE_C R16, R17, R16, RZ ;  /* 0x000000101110723e */ /* 0x000fe200048070ff */
[----:B------:R-:W0:Y:S01]  /*c6f0*/  LDCU.64 UR18, c[0x0][0x398] ;  /* 0x00007300ff1277ac */ /* 0x000e220008000a00 */
[----:B------:R-:W-:Y:S01]  /*c700*/  F2FP.SATFINITE.E4M3.F32.PACK_AB_MERGE_C R6, R7, R6, RZ ;  /* 0x000000060706723e */ /* 0x000fe200048070ff */
[----:B------:R-:W-:Y:S01]  /*c710*/  VIADD R7, R164, 0x2 ;  /* 0x00000002a4077836 */ /* 0x000fe20000000000 */
[----:B------:R-:W-:Y:S01]  /*c720*/  F2FP.SATFINITE.E4M3.F32.PACK_AB_MERGE_C R116, R117, R116, RZ ;  /* 0x000000747574723e */ /* 0x000fe200048070ff */
[----:B------:R-:W0:Y:S01]  /*c730*/  LDCU.64 UR16, c[0x0][0x398] ;  /* 0x00007300ff1077ac */ /* 0x000e220008000a00 */
[----:B------:R-:W-:-:S02]  /*c740*/  PRMT R3, R3, 0x3340, R2 ;  /* 0x0000334003037816 */ /* 0x000fc40000000002 */
[----:B------:R-:W-:Y:S01]  /*c750*/  LOP3.LUT R26, R26, 0xffff, RZ, 0xc0, !PT ;  /* 0x0000ffff1a1a7812 */ /* 0x000fe200078ec0ff */
[----:B------:R-:W0:Y:S01]  /*c760*/  LDCU.64 UR22, c[0x0][0x398] ;  /* 0x00007300ff1677ac */ /* 0x000e220008000a00 */
[----:B------:R-:W-:Y:S02]  /*c770*/  LOP3.LUT R2, R21, 0xffff, RZ, 0xc0, !PT ;  /* 0x0000ffff15027812 */ /* 0x000fe400078ec0ff */
[----:B------:R-:W-:Y:S01]  /*c780*/  LOP3.LUT R17, R114, 0xffff, RZ, 0xc0, !PT ;  /* 0x0000ffff72117812 */ /* 0x000fe200078ec0ff */
[----:B------:R-:W0:Y:S01]  /*c790*/  LDCU.64 UR20, c[0x0][0x398] ;  /* 0x00007300ff1477ac */ /* 0x000e220008000a00 */
[----:B------:R-:W-:Y:S02]  /*c7a0*/  F2FP.SATFINITE.E4M3.F32.PACK_AB_MERGE_C R10, R11, R10, RZ ;  /* 0x0000000a0b0a723e */ /* 0x000fe400048070ff */
[----:B------:R-:W-:Y:S02]  /*c7b0*/  LOP3.LUT R120, R120, 0xffff, RZ, 0xc0, !PT ;  /* 0x0000ffff78787812 */ /* 0x000fe400078ec0ff */
[----:B------:R-:W-:-:S02]  /*c7c0*/  LOP3.LUT R21, R104, 0xffff, RZ, 0xc0, !PT ;  /* 0x0000ffff68157812 */ /* 0x000fc400078ec0ff */
[----:B------:R-:W-:Y:S02]  /*c7d0*/  LOP3.LUT R122, R122, 0xffff, RZ, 0xc0, !PT ;  /* 0x0000ffff7a7a7812 */ /* 0x000fe400078ec0ff */
[----:B------:R-:W-:Y:S02]  /*c7e0*/  LOP3.LUT R11, R106, 0xffff, RZ, 0xc0, !PT ;  /* 0x0000ffff6a0b7812 */ /* 0x000fe400078ec0ff */
[----:B------:R-:W-:Y:S02]  /*c7f0*/  PRMT R0, R24, 0x3340, R5 ;  /* 0x0000334018007816 */ /* 0x000fe40000000005 */
[----:B------:R-:W-:Y:S02]  /*c800*/  LOP3.LUT R25, R116, 0xffff, RZ, 0xc0, !PT ;  /* 0x0000ffff74197812 */ /* 0x000fe400078ec0ff */
[----:B------:R-:W-:Y:S02]  /*c810*/  F2FP.SATFINITE.E4M3.F32.PACK_AB_MERGE_C R20, R13, R12, RZ ;  /* 0x0000000c0d14723e */ /* 0x000fe400048070ff */
[----:B-1----:R-:W-:Y:S01]  /*c820*/  ISETP.GE.AND P2, PT, R9, UR4, PT ;  /* 0x0000000409007c0c */ /* 0x002fe2000bf46270 */
[----:B------:R-:W-:Y:S01]  /*c830*/  UMOV UR4, 0x400 ;  /* 0x0000040000047882 */ /* 0x000fe20000000000 */
[----:B------:R-:W-:-:S02]  /*c840*/  PRMT R5, R26, 0x3340, R17 ;  /* 0x000033401a057816 */ /* 0x000fc40000000011 */
[----:B------:R-:W-:Y:S02]  /*c850*/  F2FP.SATFINITE.E4M3.F32.PACK_AB_MERGE_C R23, R23, R22, RZ ;  /* 0x000000161717723e */ /* 0x000fe400048070ff */
[----:B--2---:R-:W-:Y:S01]  /*c860*/  ISETP.GE.AND P3, PT, R7, UR5, PT ;  /* 0x0000000507007c0c */ /* 0x004fe2000bf66270 */
[----:B------:R-:W1:Y:S01]  /*c870*/  S2UR UR5, SR_CgaCtaId ;  /* 0x00000000000579c3 */ /* 0x000e620000008800 */
[----:B------:R-:W-:Y:S02]  /*c880*/  SHF.R.U32.HI R9, RZ, 0x8, R26 ;  /* 0x00000008ff097819 */ /* 0x000fe4000001161a */
[----:B------:R-:W-:Y:S02]  /*c890*/  SHF.R.U32.HI R17, RZ, 0x8, R17 ;  /* 0x00000008ff117819 */ /* 0x000fe40000011611 */
[----:B------:R-:W-:Y:S02]  /*c8a0*/  PRMT R12, R120, 0x3340, R21 ;  /* 0x00003340780c7816 */ /* 0x000fe40000000015 */
[----:B------:R-:W-:-:S02]  /*c8b0*/  F2FP.SATFINITE.E4M3.F32.PACK_AB_MERGE_C R19, R19, R18, RZ ;  /* 0x000000121313723e */ /* 0x000fc400048070ff */
[----:B------:R-:W-:Y:S02]  /*c8c0*/  F2FP.SATFINITE.E4M3.F32.PACK_AB_MERGE_C R14, R15, R14, RZ ;  /* 0x0000000e0f0e723e */ /* 0x000fe400048070ff */
[----:B------:R-:W-:Y:S02]  /*c8d0*/  SHF.R.U32.HI R13, RZ, 0x8, R120 ;  /* 0x00000008ff0d7819 */ /* 0x000fe40000011678 */
[----:B------:R-:W-:Y:S02]  /*c8e0*/  SHF.R.U32.HI R21, RZ, 0x8, R21 ;  /* 0x00000008ff157819 */ /* 0x000fe40000011615 */
[--C-:B------:R-:W-:Y:S02]  /*c8f0*/  PRMT R7, R122, 0x3340, R11.reuse ;  /* 0x000033407a077816 */ /* 0x100fe4000000000b */
[----:B------:R-:W-:Y:S02]  /*c900*/  SHF.R.U32.HI R22, RZ, 0x8, R11 ;  /* 0x00000008ff167819 */ /* 0x000fe4000001160b */
[----:B------:R-:W-:-:S02]  /*c910*/  SHF.R.U32.HI R15, RZ, 0x8, R122 ;  /* 0x00000008ff0f7819 */ /* 0x000fc4000001167a */
[----:B------:R-:W-:Y:S02]  /*c920*/  SHF.R.U32.HI R11, RZ, 0x8, R2 ;  /* 0x00000008ff0b7819 */ /* 0x000fe40000011602 */
[----:B------:R-:W-:Y:S01]  /*c930*/  SHF.R.U32.HI R18, RZ, 0x8, R25 ;  /* 0x00000008ff127819 */ /* 0x000fe20000011619 */
[----:B-1----:R-:W-:Y:S01]  /*c940*/  ULEA UR4, UR5, UR4, 0x18 ;  /* 0x0000000405047291 */ /* 0x002fe2000f8ec0ff */
[----:B------:R-:W-:Y:S02]  /*c950*/  F2FP.SATFINITE.E4M3.F32.PACK_AB_MERGE_C R124, R125, R124, RZ ;  /* 0x0000007c7d7c723e */ /* 0x000fe400048070ff */
[----:B------:R-:W-:Y:S02]  /*c960*/  F2FP.SATFINITE.E4M3.F32.PACK_AB_MERGE_C R118, R119, R118, RZ ;  /* 0x000000767776723e */ /* 0x000fe400048070ff */
[----:B------:R-:W-:Y:S02]  /*c970*/  F2FP.SATFINITE.E4M3.F32.PACK_AB_MERGE_C R108, R109, R108, RZ ;  /* 0x0000006c6d6c723e */ /* 0x000fe400048070ff */
[----:B------:R-:W-:-:S02]  /*c980*/  F2FP.SATFINITE.E4M3.F32.PACK_AB_MERGE_C R126, R127, R126, RZ ;  /* 0x0000007e7f7e723e */ /* 0x000fc400048070ff */
[----:B------:R-:W-:Y:S02]  /*c990*/  F2FP.SATFINITE.E4M3.F32.PACK_AB_MERGE_C R110, R111, R110, RZ ;  /* 0x0000006e6f6e723e */ /* 0x000fe400048070ff */
[----:B------:R-:W-:Y:S02]  /*c9a0*/  LOP3.LUT R24, R9, 0xffff, RZ, 0xc0, !PT ;  /* 0x0000ffff09187812 */ /* 0x000fe400078ec0ff */
[----:B------:R-:W-:Y:S02]  /*c9b0*/  LOP3.LUT R17, R17, 0xffff, RZ, 0xc0, !PT ;  /* 0x0000ffff11117812 */ /* 0x000fe400078ec0ff */
[----:B------:R-:W-:Y:S02]  /*c9c0*/  LOP3.LUT R26, R13, 0xffff, RZ, 0xc0, !PT ;  /* 0x0000ffff0d1a7812 */ /* 0x000fe400078ec0ff */
[----:B------:R-:W-:Y:S02]  /*c9d0*/  LOP3.LUT R21, R21, 0xffff, RZ, 0xc0, !PT ;  /* 0x0000ffff15157812 */ /* 0x000fe400078ec0ff */
[----:B------:R-:W-:-:S02]  /*c9e0*/  LOP3.LUT R15, R15, 0xffff, RZ, 0xc0, !PT ;  /* 0x0000ffff0f0f7812 */ /* 0x000fc400078ec0ff */
[----:B------:R-:W-:Y:S02]  /*c9f0*/  LOP3.LUT R22, R22, 0xffff, RZ, 0xc0, !PT ;  /* 0x0000ffff16167812 */ /* 0x000fe400078ec0ff */
[----:B------:R-:W-:Y:S02]  /*ca00*/  LOP3.LUT R28, R11, 0xffff, RZ, 0xc0, !PT ;  /* 0x0000ffff0b1c7812 */ /* 0x000fe400078ec0ff */
[----:B------:R-:W-:Y:S02]  /*ca10*/  LOP3.LUT R9, R18, 0xffff, RZ, 0xc0, !PT ;  /* 0x0000ffff12097812 */ /* 0x000fe400078ec0ff */
[----:B------:R-:W-:Y:S02]  /*ca20*/  LOP3.LUT R23, R23, 0xffff, RZ, 0xc0, !PT ;  /* 0x0000ffff17177812 */ /* 0x000fe400078ec0ff */
[----:B------:R-:W-:Y:S02]  /*ca30*/  LOP3.LUT R124, R124, 0xffff, RZ, 0xc0, !PT ;  /* 0x0000ffff7c7c7812 */ /* 0x000fe400078ec0ff */
[----:B------:R-:W-:-:S02]  /*ca40*/  LOP3.LUT R118, R118, 0xffff, RZ, 0xc0, !PT ;  /* 0x0000ffff76767812 */ /* 0x000fc400078ec0ff */
[----:B------:R-:W-:Y:S02]  /*ca50*/  LOP3.LUT R13, R108, 0xffff, RZ, 0xc0, !PT ;  /* 0x0000ffff6c0d7812 */ /* 0x000fe400078ec0ff */
[----:B------:R-:W-:Y:S02]  /*ca60*/  PRMT R18, R24, 0x3340, R17 ;  /* 0x0000334018127816 */ /* 0x000fe40000000011 */
[----:B------:R-:W-:Y:S02]  /*ca70*/  LOP3.LUT R126, R126, 0xffff, RZ, 0xc0, !PT ;  /* 0x0000ffff7e7e7812 */ /* 0x000fe400078ec0ff */
[----:B------:R-:W-:Y:S02]  /*ca80*/  LOP3.LUT R29, R110, 0xffff, RZ, 0xc0, !PT ;  /* 0x0000ffff6e1d7812 */ /* 0x000fe400078ec0ff */
[----:B------:R-:W-:Y:S02]  /*ca90*/  F2FP.SATFINITE.E4M3.F32.PACK_AB_MERGE_C R64, R65, R64, RZ ;  /* 0x000000404140723e */ /* 0x000fe400048070ff */
[----:B------:R-:W-:-:S02]  /*caa0*/  PRMT R17, R26, 0x3340, R21 ;  /* 0x000033401a117816 */ /* 0x000fc40000000015 */
[----:B------:R-:W-:Y:S02]  /*cab0*/  PRMT R22, R15, 0x3340, R22 ;  /* 0x000033400f167816 */ /* 0x000fe40000000016 */
[----:B------:R-:W-:Y:S02]  /*cac0*/  PRMT R9, R28, 0x3340, R9 ;  /* 0x000033401c097816 */ /* 0x000fe40000000009 */
[----:B------:R-:W-:Y:S02]  /*cad0*/  SHF.R.U32.HI R21, RZ, 0x8, R23 ;  /* 0x00000008ff157819 */ /* 0x000fe40000011617 */
[----:B------:R-:W-:Y:S02]  /*cae0*/  SHF.R.U32.HI R26, RZ, 0x8, R118 ;  /* 0x00000008ff1a7819 */ /* 0x000fe40000011676 */
[--C-:B------:R-:W-:Y:S02]  /*caf0*/  PRMT R15, R124, 0x3340, R13.reuse ;  /* 0x000033407c0f7816 */ /* 0x100fe4000000000d */
[----:B------:R-:W-:-:S02]  /*cb00*/  SHF.R.U32.HI R28, RZ, 0x8, R13 ;  /* 0x00000008ff1c7819 */ /* 0x000fc4000001160d */
[----:B------:R-:W-:Y:S02]  /*cb10*/  PRMT R2, R2, 0x3340, R25 ;  /* 0x0000334002027816 */ /* 0x000fe40000000019 */
[--C-:B------:R-:W-:Y:S02]  /*cb20*/  PRMT R13, R126, 0x3340, R29.reuse ;  /* 0x000033407e0d7816 */ /* 0x100fe4000000001d */
[----:B------:R-:W-:Y:S02]  /*cb30*/  LOP3.LUT R11, R16, 0xffff, RZ, 0xc0, !PT ;  /* 0x0000ffff100b7812 */ /* 0x000fe400078ec0ff */
[----:B------:R-:W-:Y:S02]  /*cb40*/  LOP3.LUT R64, R64, 0xffff, RZ, 0xc0, !PT ;  /* 0x0000ffff40407812 */ /* 0x000fe400078ec0ff */
[----:B------:R-:W-:Y:S02]  /*cb50*/  SHF.R.U32.HI R25, RZ, 0x8, R126 ;  /* 0x00000008ff197819 */ /* 0x000fe4000001167e */
[----:B------:R-:W-:-:S02]  /*cb60*/  SHF.R.U32.HI R29, RZ, 0x8, R29 ;  /* 0x00000008ff1d7819 */ /* 0x000fc4000001161d */
[----:B------:R-:W-:Y:S02]  /*cb70*/  LOP3.LUT R30, R21, 0xffff, RZ, 0xc0, !PT ;  /* 0x0000ffff151e7812 */ /* 0x000fe400078ec0ff */
[----:B------:R-:W-:Y:S02]  /*cb80*/  LOP3.LUT R21, R26, 0xffff, RZ, 0xc0, !PT ;  /* 0x0000ffff1a157812 */ /* 0x000fe400078ec0ff */
[----:B------:R-:W-:Y:S02]  /*cb90*/  F2FP.SATFINITE.E4M3.F32.PACK_AB_MERGE_C R66, R67, R66, RZ ;  /* 0x000000424342723e */ /* 0x000fe400048070ff */
[----:B------:R-:W-:Y:S02]  /*cba0*/  PRMT R16, R23, 0x3340, R118 ;  /* 0x0000334017107816 */ /* 0x000fe40000000076 */
[----:B------:R-:W-:Y:S02]  /*cbb0*/  SHF.R.U32.HI R24, RZ, 0x8, R124 ;  /* 0x00000008ff187819 */ /* 0x000fe4000001167c */
[----:B------:R-:W-:-:S02]  /*cbc0*/  LOP3.LUT R26, R28, 0xffff, RZ, 0xc0, !PT ;  /* 0x0000ffff1c1a7812 */ /* 0x000fc400078ec0ff */
[----:B------:R-:W-:Y:S02]  /*cbd0*/  SHF.R.U32.HI R23, RZ, 0x8, R11 ;  /* 0x00000008ff177819 */ /* 0x000fe4000001160b */
[----:B------:R-:W-:Y:S02]  /*cbe0*/  SHF.R.U32.HI R27, RZ, 0x8, R64 ;  /* 0x00000008ff1b7819 */ /* 0x000fe40000011640 */
[----:B------:R-:W-:Y:S02]  /*cbf0*/  LOP3.LUT R25, R25, 0xffff, RZ, 0xc0, !PT ;  /* 0x0000ffff19197812 */ /* 0x000fe400078ec0ff */
[----:B------:R-:W-:Y:S02]  /*cc00*/  LOP3.LUT R28, R29, 0xffff, RZ, 0xc0, !PT ;  /* 0x0000ffff1d1c7812 */ /* 0x000fe400078ec0ff */
[----:B------:R-:W-:Y:S02]  /*cc10*/  F2FP.SATFINITE.E4M3.F32.PACK_AB_MERGE_C R44, R45, R44, RZ ;  /* 0x0000002c2d2c723e */ /* 0x000fe400048070ff */
[----:B------:R-:W-:-:S02]  /*cc20*/  F2FP.SATFINITE.E4M3.F32.PACK_AB_MERGE_C R76, R77, R76, RZ ;  /* 0x0000004c4d4c723e */ /* 0x000fc400048070ff */
[----:B------:R-:W-:Y:S02]  /*cc30*/  F2FP.SATFINITE.E4M3.F32.PACK_AB_MERGE_C R46, R47, R46, RZ ;  /* 0x0000002e2f2e723e */ /* 0x000fe400048070ff */
[----:B------:R-:W-:Y:S02]  /*cc40*/  F2FP.SATFINITE.E4M3.F32.PACK_AB_MERGE_C R78, R79, R78, RZ ;  /* 0x0000004e4f4e723e */ /* 0x000fe400048070ff */
        /* <DEDUP_REMOVED lines=9> */
[----:B------:R-:W-:-:S02]  /*cce0*/  LOP3.LUT R46, R46, 0xffff, RZ, 0xc0, !PT ;  /* 0x0000ffff2e2e7812 */ /* 0x000fc400078ec0ff */
[----:B------:R-:W-:Y:S02]  /*ccf0*/  LOP3.LUT R35, R78, 0xffff, RZ, 0xc0, !PT ;  /* 0x0000ffff4e237812 */ /* 0x000fe400078ec0ff */
[----:B------:R-:W-:Y:S02]  /*cd00*/  SHF.R.U32.HI R27, RZ, 0x8, R19 ;  /* 0x00000008ff1b7819 */ /* 0x000fe40000011613 */
[----:B------:R-:W-:Y:S02]  /*cd10*/  SHF.R.U32.HI R32, RZ, 0x8, R66 ;  /* 0x00000008ff207819 */ /* 0x000fe40000011642 */
[----:B------:R-:W-:Y:S02]  /*cd20*/  PRMT R24, R23, 0x3340, R24 ;  /* 0x0000334017187816 */ /* 0x000fe40000000018 */
[----:B------:R-:W-:Y:S02]  /*cd30*/  LOP3.LUT R33, R20, 0xffff, RZ, 0xc0, !PT ;  /* 0x0000ffff14217812 */ /* 0x000fe400078ec0ff */
[----:B------:R-:W-:-:S02]  /*cd40*/  PRMT R21, R30, 0x3340, R21 ;  /* 0x000033401e157816 */ /* 0x000fc40000000015 */
[--C-:B------:R-:W-:Y:S02]  /*cd50*/  PRMT R23, R44, 0x3340, R25.reuse ;  /* 0x000033402c177816 */ /* 0x100fe40000000019 */
[----:B------:R-:W-:Y:S02]  /*cd60*/  SHF.R.U32.HI R34, RZ, 0x8, R25 ;  /* 0x00000008ff227819 */ /* 0x000fe40000011619 */
[----:B------:R-:W-:Y:S02]  /*cd70*/  PRMT R26, R31, 0x3340, R26 ;  /* 0x000033401f1a7816 */ /* 0x000fe4000000001a */
[----:B------:R-:W-:Y:S02]  /*cd80*/  LOP3.LUT R68, R68, 0xffff, RZ, 0xc0, !PT ;  /* 0x0000ffff44447812 */ /* 0x000fe400078ec0ff */
[----:B------:R-:W-:Y:S02]  /*cd90*/  SHF.R.U32.HI R30, RZ, 0x8, R44 ;  /* 0x00000008ff1e7819 */ /* 0x000fe4000001162c */
[----:B------:R-:W-:-:S02]  /*cda0*/  PRMT R25, R46, 0x3340, R35 ;  /* 0x000033402e197816 */ /* 0x000fc40000000023 */
[----:B------:R-:W-:Y:S02]  /*cdb0*/  SHF.R.U32.HI R31, RZ, 0x8, R46 ;  /* 0x00000008ff1f7819 */ /* 0x000fe4000001162e */
[----:B------:R-:W-:Y:S02]  /*cdc0*/  SHF.R.U32.HI R35, RZ, 0x8, R35 ;  /* 0x00000008ff237819 */ /* 0x000fe40000011623 */
[----:B------:R-:W-:Y:S02]  /*cdd0*/  LOP3.LUT R27, R27, 0xffff, RZ, 0xc0, !PT ;  /* 0x0000ffff1b1b7812 */ /* 0x000fe400078ec0ff */
[----:B------:R-:W-:Y:S02]  /*cde0*/  LOP3.LUT R32, R32, 0xffff, RZ, 0xc0, !PT ;  /* 0x0000ffff20207812 */ /* 0x000fe400078ec0ff */
[----:B------:R-:W-:Y:S02]  /*cdf0*/  F2FP.SATFINITE.E4M3.F32.PACK_AB_MERGE_C R70, R71, R70, RZ ;  /* 0x000000464746723e */ /* 0x000fe400048070ff */
[----:B------:R-:W-:-:S02]  /*ce00*/  SHF.R.U32.HI R29, RZ, 0x8, R33 ;  /* 0x00000008ff1d7819 */ /* 0x000fc40000011621 */
[----:B------:R-:W-:Y:S02]  /*ce10*/  F2FP.SATFINITE.E4M3.F32.PACK_AB_MERGE_C R48, R49, R48, RZ ;  /* 0x000000303130723e */ /* 0x000fe400048070ff */
[----:B------:R-:W-:Y:S02]  /*ce20*/  F2FP.SATFINITE.E4M3.F32.PACK_AB_MERGE_C R80, R81, R80, RZ ;  /* 0x000000505150723e */ /* 0x000fe400048070ff */
[----:B------:R-:W-:Y:S02]  /*ce30*/  PRMT R20, R19, 0x3340, R66 ;  /* 0x0000334013147816 */ /* 0x000fe40000000042 */
[----:B------:R-:W-:Y:S02]  /*ce40*/  F2FP.SATFINITE.E4M3.F32.PACK_AB_MERGE_C R72, R73, R72, RZ ;  /* 0x000000484948723e */ /* 0x000fe400048070ff */
[----:B------:R-:W-:Y:S02]  /*ce50*/  PRMT R19, R33, 0x3340, R68 ;  /* 0x0000334021137816 */ /* 0x000fe40000000044 */
[----:B------:R-:W-:-:S02]  /*ce60*/  LOP3.LUT R37, R30, 0xffff, RZ, 0xc0, !PT ;  /* 0x0000ffff1e257812 */ /* 0x000fc400078ec0ff */
[----:B------:R-:W-:Y:S02]  /*ce70*/  SHF.R.U32.HI R33, RZ, 0x8, R68 ;  /* 0x00000008ff217819 */ /* 0x000fe40000011644 */
[----:B------:R-:W-:Y:S02]  /*ce80*/  LOP3.LUT R30, R31, 0xffff, RZ, 0xc0, !PT ;  /* 0x0000ffff1f1e7812 */ /* 0x000fe400078ec0ff */
[----:B------:R-:W-:Y:S02]  /*ce90*/  LOP3.LUT R35, R35, 0xffff, RZ, 0xc0, !PT ;  /* 0x0000ffff23237812 */ /* 0x000fe400078ec0ff */
[----:B------:R-:W-:Y:S02]  /*cea0*/  PRMT R41, R27, 0x3340, R32 ;  /* 0x000033401b297816 */ /* 0x000fe40000000020 */
        /* <DEDUP_REMOVED lines=8> */
[----:B------:R-:W-:Y:S02]  /*cf30*/  PRMT R42, R30, 0x3340, R35 ;  /* 0x000033401e2a7816 */ /* 0x000fe40000000023 */
[----:B------:R-:W-:Y:S02]  /*cf40*/  F2FP.SATFINITE.E4M3.F32.PACK_AB_MERGE_C R50, R51, R50, RZ ;  /* 0x000000323332723e */ /* 0x000fe400048070ff */
[----:B------:R-:W-:Y:S02]  /*cf50*/  F2FP.SATFINITE.E4M3.F32.PACK_AB_MERGE_C R82, R83, R82, RZ ;  /* 0x000000525352723e */ /* 0x000fe400048070ff */
[--C-:B------:R-:W-:Y:S02]  /*cf60*/  PRMT R45, R14, 0x3340, R27.reuse ;  /* 0x000033400e2d7816 */ /* 0x100fe4000000001b */
[----:B------:R-:W-:Y:S02]  /*cf70*/  SHF.R.U32.HI R30, RZ, 0x8, R27 ;  /* 0x00000008ff1e7819 */ /* 0x000fe4000001161b */
[----:B------:R-:W-:-:S02]  /*cf80*/  SHF.R.U32.HI R8, RZ, 0x8, R14 ;  /* 0x00000008ff087819 */ /* 0x000fc4000001160e */
[----:B------:R-:W-:Y:S02]  /*cf90*/  SHF.R.U32.HI R27, RZ, 0x8, R48 ;  /* 0x00000008ff1b7819 */ /* 0x000fe40000011630 */
[----:B------:R-:W-:Y:S02]  /*cfa0*/  SHF.R.U32.HI R32, RZ, 0x8, R29 ;  /* 0x00000008ff207819 */ /* 0x000fe4000001161d */
[----:B------:R-:W-:Y:S02]  /*cfb0*/  SHF.R.U32.HI R14, RZ, 0x8, R49 ;  /* 0x00000008ff0e7819 */ /* 0x000fe40000011631 */
[----:B------:R-:W-:Y:S02]  /*cfc0*/  SHF.R.U32.HI R31, RZ, 0x8, R72 ;  /* 0x00000008ff1f7819 */ /* 0x000fe40000011648 */
[----:B------:R-:W-:Y:S02]  /*cfd0*/  PRMT R44, R36, 0x3340, R33 ;  /* 0x00003340242c7816 */ /* 0x000fe40000000021 */
[----:B------:R-:W-:-:S02]  /*cfe0*/  LOP3.LUT R50, R50, 0xffff, RZ, 0xc0, !PT ;  /* 0x0000ffff32327812 */ /* 0x000fc400078ec0ff */
[----:B------:R-:W-:Y:S02]  /*cff0*/  LOP3.LUT R33, R82, 0xffff, RZ, 0xc0, !PT ;  /* 0x0000ffff52217812 */ /* 0x000fe400078ec0ff */
[----:B------:R-:W-:Y:S02]  /*d000*/  LOP3.LUT R27, R27, 0xffff, RZ, 0xc0, !PT ;  /* 0x0000ffff1b1b7812 */ /* 0x000fe400078ec0ff */
[----:B------:R-:W-:Y:S02]  /*d010*/  LOP3.LUT R32, R32, 0xffff, RZ, 0xc0, !PT ;  /* 0x0000ffff20207812 */ /* 0x000fe400078ec0ff */
[----:B------:R-:W-:Y:S02]  /*d020*/  F2FP.SATFINITE.E4M3.F32.PACK_AB_MERGE_C R74, R75, R74, RZ ;  /* 0x0000004a4b4a723e */ /* 0x000fe400048070ff */
[----:B------:R-:W-:Y:S02]  /*d030*/  LOP3.LUT R14, R14, 0xffff, RZ, 0xc0, !PT ;  /* 0x0000ffff0e0e7812 */ /* 0x000fe400078ec0ff */
[----:B------:R-:W-:-:S02]  /*d040*/  LOP3.LUT R31, R31, 0xffff, RZ, 0xc0, !PT ;  /* 0x0000ffff1f1f7812 */ /* 0x000fc400078ec0ff */
[----:B------:R-:W-:Y:S02]  /*d050*/  F2FP.SATFINITE.E4M3.F32.PACK_AB_MERGE_C R54, R55, R54, RZ ;  /* 0x000000363736723e */ /* 0x000fe400048070ff */
[----:B------:R-:W-:Y:S02]  /*d060*/  F2FP.SATFINITE.E4M3.F32.PACK_AB_MERGE_C R86, R87, R86, RZ ;  /* 0x000000565756723e */ /* 0x000fe400048070ff */
[----:B------:R-:W-:Y:S02]  /*d070*/  PRMT R43, R48, 0x3340, R29 ;  /* 0x00003340302b7816 */ /* 0x000fe4000000001d */
[----:B------:R-:W-:Y:S02]  /*d080*/  SHF.R.U32.HI R29, RZ, 0x8, R50 ;  /* 0x00000008ff1d7819 */ /* 0x000fe40000011632 */
[----:B------:R-:W-:Y:S02]  /*d090*/  PRMT R47, R50, 0x3340, R33 ;  /* 0x00003340322f7816 */ /* 0x000fe40000000021 */
[----:B------:R-:W-:-:S02]  /*d0a0*/  F2FP.SATFINITE.E4M3.F32.PACK_AB_MERGE_C R52, R53, R52, RZ ;  /* 0x000000343534723e */ /* 0x000fc400048070ff */
[----:B------:R-:W-:Y:S02]  /*d0b0*/  F2FP.SATFINITE.E4M3.F32.PACK_AB_MERGE_C R84, R85, R84, RZ ;  /* 0x000000545554723e */ /* 0x000fe400048070ff */
[----:B------:R-:W-:Y:S02]  /*d0c0*/  PRMT R11, R11, 0x3340, R64 ;  /* 0x000033400b0b7816 */ /* 0x000fe40000000040 */
[----:B------:R-:W-:Y:S02]  /*d0d0*/  SHF.R.U32.HI R33, RZ, 0x8, R33 ;  /* 0x00000008ff217819 */ /* 0x000fe40000011621 */
[----:B------:R-:W-:Y:S02]  /*d0e0*/  PRMT R48, R27, 0x3340, R32 ;  /* 0x000033401b307816 */ /* 0x000fe40000000020 */
[----:B------:R-:W-:Y:S01]  /*d0f0*/  F2FP.SATFINITE.E4M3.F32.PACK_AB_MERGE_C R96, R97, R96, RZ ;  /* 0x000000606160723e */ /* 0x000fe200048070ff */
[----:B------:R-:W1:Y:S01]  /*d100*/  S2R R32, SR_TID.X ;  /* 0x0000000000207919 */ /* 0x000e620000002100 */
[----:B------:R-:W-:-:S02]  /*d110*/  PRMT R64, R14, 0x3340, R31 ;  /* 0x000033400e407816 */ /* 0x000fc4000000001f */
[----:B------:R-:W-:Y:S02]  /*d120*/  LOP3.LUT R10, R10, 0xffff, RZ, 0xc0, !PT ;  /* 0x0000ffff0a0a7812 */ /* 0x000fe400078ec0ff */
        /* <DEDUP_REMOVED lines=11> */
[--C-:B------:R-:W-:Y:S02]  /*d1e0*/  PRMT R65, R10, 0x3340, R27.reuse ;  /* 0x000033400a417816 */ /* 0x100fe4000000001b */
[----:B------:R-:W-:Y:S02]  /*d1f0*/  SHF.R.U32.HI R4, RZ, 0x8, R10 ;  /* 0x00000008ff047819 */ /* 0x000fe4000001160a */
[----:B------:R-:W-:Y:S02]  /*d200*/  SHF.R.U32.HI R27, RZ, 0x8, R27 ;  /* 0x00000008ff1b7819 */ /* 0x000fe4000001161b */
[----:B------:R-:W-:Y:S02]  /*d210*/  PRMT R67, R54, 0x3340, R31 ;  /* 0x0000334036437816 */ /* 0x000fe4000000001f */
[----:B------:R-:W-:Y:S02]  /*d220*/  PRMT R46, R35, 0x3340, R30 ;  /* 0x00003340232e7816 */ /* 0x000fe4000000001e */
[----:B------:R-:W-:-:S02]  /*d230*/  SHF.R.U32.HI R14, RZ, 0x8, R54 ;  /* 0x00000008ff0e7819 */ /* 0x000fc40000011636 */
[----:B------:R-:W-:Y:S02]  /*d240*/  SHF.R.U32.HI R31, RZ, 0x8, R31 ;  /* 0x00000008ff1f7819 */ /* 0x000fe4000001161f */
[----:B------:R-:W-:Y:S02]  /*d250*/  PRMT R50, R8, 0x3340, R33 ;  /* 0x0000334008327816 */ /* 0x000fe40000000021 */
[--C-:B------:R-:W-:Y:S02]  /*d260*/  PRMT R66, R52, 0x3340, R29.reuse ;  /* 0x0000334034427816 */ /* 0x100fe4000000001d */
[----:B------:R-:W-:Y:S02]  /*d270*/  SHF.R.U32.HI R30, RZ, 0x8, R29 ;  /* 0x00000008ff1e7819 */ /* 0x000fe4000001161d */
[----:B------:R-:W-:Y:S02]  /*d280*/  SHF.R.U32.HI R8, RZ, 0x8, R53 ;  /* 0x00000008ff087819 */ /* 0x000fe40000011635 */
[----:B------:R-:W-:-:S02]  /*d290*/  SHF.R.U32.HI R29, RZ, 0x8, R96 ;  /* 0x00000008ff1d7819 */ /* 0x000fc40000011660 */
[----:B------:R-:W-:Y:S02]  /*d2a0*/  LOP3.LUT R4, R4, 0xffff, RZ, 0xc0, !PT ;  /* 0x0000ffff04047812 */ /* 0x000fe400078ec0ff */
[----:B------:R-:W-:Y:S02]  /*d2b0*/  LOP3.LUT R27, R27, 0xffff, RZ, 0xc0, !PT ;  /* 0x0000ffff1b1b7812 */ /* 0x000fe400078ec0ff */
[----:B------:R-:W-:Y:S02]  /*d2c0*/  F2FP.SATFINITE.E4M3.F32.PACK_AB_MERGE_C R98, R99, R98, RZ ;  /* 0x000000626362723e */ /* 0x000fe400048070ff */
[----:B------:R-:W-:Y:S02]  /*d2d0*/  LOP3.LUT R14, R14, 0xffff, RZ, 0xc0, !PT ;  /* 0x0000ffff0e0e7812 */ /* 0x000fe400078ec0ff */
[----:B------:R-:W-:Y:S02]  /*d2e0*/  LOP3.LUT R31, R31, 0xffff, RZ, 0xc0, !PT ;  /* 0x0000ffff1f1f7812 */ /* 0x000fe400078ec0ff */
[----:B------:R-:W-:-:S02]  /*d2f0*/  F2FP.SATFINITE.E4M3.F32.PACK_AB_MERGE_C R144, R145, R144, RZ ;  /* 0x000000909190723e */ /* 0x000fc400048070ff */
[----:B------:R-:W-:Y:S02]  /*d300*/  F2FP.SATFINITE.E4M3.F32.PACK_AB_MERGE_C R100, R101, R100, RZ ;  /* 0x000000646564723e */ /* 0x000fe400048070ff */
[----:B------:R-:W-:Y:S02]  /*d310*/  SHF.R.U32.HI R10, RZ, 0x8, R52 ;  /* 0x00000008ff0a7819 */ /* 0x000fe40000011634 */
[----:B------:R-:W-:Y:S02]  /*d320*/  LOP3.LUT R8, R8, 0xffff, RZ, 0xc0, !PT ;  /* 0x0000ffff08087812 */ /* 0x000fe400078ec0ff */
[----:B------:R-:W-:Y:S02]  /*d330*/  LOP3.LUT R29, R29, 0xffff, RZ, 0xc0, !PT ;  /* 0x0000ffff1d1d7812 */ /* 0x000fe400078ec0ff */
[----:B------:R-:W-:Y:S02]  /*d340*/  F2FP.SATFINITE.E4M3.F32.PACK_AB_MERGE_C R56, R57, R56, RZ ;  /* 0x000000383938723e */ /* 0x000fe400048070ff */
[----:B------:R-:W-:-:S02]  /*d350*/  F2FP.SATFINITE.E4M3.F32.PACK_AB_MERGE_C R88, R89, R88, RZ ;  /* 0x000000585958723e */ /* 0x000fc400048070ff */
[----:B------:R-:W-:Y:S02]  /*d360*/  PRMT R52, R4, 0x3340, R27 ;  /* 0x0000334004347816 */ /* 0x000fe4000000001b */
[----:B------:R-:W-:Y:S02]  /*d370*/  PRMT R54, R14, 0x3340, R31 ;  /* 0x000033400e367816 */ /* 0x000fe4000000001f */
[----:B------:R-:W-:Y:S02]  /*d380*/  LOP3.LUT R6, R6, 0xffff, RZ, 0xc0, !PT ;  /* 0x0000ffff06067812 */ /* 0x000fe400078ec0ff */
[----:B------:R-:W-:Y:S02]  /*d390*/  LOP3.LUT R27, R98, 0xffff, RZ, 0xc0, !PT ;  /* 0x0000ffff621b7812 */ /* 0x000fe400078ec0ff */
[----:B------:R-:W-:Y:S02]  /*d3a0*/  LOP3.LUT R144, R144, 0xffff, RZ, 0xc0, !PT ;  /* 0x0000ffff90907812 */ /* 0x000fe400078ec0ff */
[----:B------:R-:W-:-:S02]  /*d3b0*/  LOP3.LUT R31, R100, 0xffff, RZ, 0xc0, !PT ;  /* 0x0000ffff641f7812 */ /* 0x000fc400078ec0ff */
[----:B------:R-:W-:Y:S02]  /*d3c0*/  PRMT R68, R8, 0x3340, R29 ;  /* 0x0000334008447816 */ /* 0x000fe4000000001d */
[----:B------:R-:W-:Y:S02]  /*d3d0*/  LOP3.LUT R56, R56, 0xffff, RZ, 0xc0, !PT ;  /* 0x0000ffff38387812 */ /* 0x000fe400078ec0ff */
[----:B------:R-:W-:Y:S02]  /*d3e0*/  LOP3.LUT R29, R88, 0xffff, RZ, 0xc0, !PT ;  /* 0x0000ffff581d7812 */ /* 0x000fe400078ec0ff */
[----:B------:R-:W-:Y:S02]  /*d3f0*/  SHF.R.U32.HI R4, RZ, 0x8, R6 ;  /* 0x00000008ff047819 */ /* 0x000fe40000011606 */
[--C-:B------:R-:W-:Y:S02]  /*d400*/  PRMT R69, R6, 0x3340, R27.reuse ;  /* 0x0000334006457816 */ /* 0x100fe4000000001b */
[----:B------:R-:W-:-:S02]  /*d410*/  SHF.R.U32.HI R14, RZ, 0x8, R27 ;  /* 0x00000008ff0e7819 */ /* 0x000fc4000001161b */
[----:B------:R-:W-:Y:S02]  /*d420*/  SHF.R.U32.HI R6, RZ, 0x8, R144 ;  /* 0x00000008ff067819 */ /* 0x000fe40000011690 */
[----:B------:R-:W-:Y:S02]  /*d430*/  SHF.R.U32.HI R27, RZ, 0x8, R31 ;  /* 0x00000008ff1b7819 */ /* 0x000fe4000001161f */
[--C-:B------:R-:W-:Y:S02]  /*d440*/  PRMT R70, R56, 0x3340, R29.reuse ;  /* 0x0000334038467816 */ /* 0x100fe4000000001d */
[----:B------:R-:W-:Y:S02]  /*d450*/  SHF.R.U32.HI R8, RZ, 0x8, R56 ;  /* 0x00000008ff087819 */ /* 0x000fe40000011638 */
[----:B------:R-:W-:Y:S02]  /*d460*/  SHF.R.U32.HI R29, RZ, 0x8, R29 ;  /* 0x00000008ff1d7819 */ /* 0x000fe4000001161d */
[----:B------:R-:W-:-:S02]  /*d470*/  PRMT R57, R144, 0x3340, R31 ;  /* 0x0000334090397816 */ /* 0x000fc4000000001f */
[----:B------:R-:W-:Y:S02]  /*d480*/  LOP3.LUT R6, R6, 0xffff, RZ, 0xc0, !PT ;  /* 0x0000ffff06067812 */ /* 0x000fe400078ec0ff */
[----:B------:R-:W-:Y:S02]  /*d490*/  LOP3.LUT R27, R27, 0xffff, RZ, 0xc0, !PT ;  /* 0x0000ffff1b1b7812 */ /* 0x000fe400078ec0ff */
[----:B------:R-:W-:Y:S02]  /*d4a0*/  F2FP.SATFINITE.E4M3.F32.PACK_AB_MERGE_C R146, R147, R146, RZ ;  /* 0x000000929392723e */ /* 0x000fe400048070ff */
[----:B------:R-:W-:Y:S02]  /*d4b0*/  F2FP.SATFINITE.E4M3.F32.PACK_AB_MERGE_C R102, R103, R102, RZ ;  /* 0x000000666766723e */ /* 0x000fe400048070ff */
[----:B------:R-:W-:Y:S02]  /*d4c0*/  LOP3.LUT R33, R10, 0xffff, RZ, 0xc0, !PT ;  /* 0x0000ffff0a217812 */ /* 0x000fe400078ec0ff */
[----:B------:R-:W-:-:S02]  /*d4d0*/  LOP3.LUT R30, R30, 0xffff, RZ, 0xc0, !PT ;  /* 0x0000ffff1e1e7812 */ /* 0x000fc400078ec0ff */
[----:B------:R-:W-:Y:S02]  /*d4e0*/  LOP3.LUT R31, R4, 0xffff, RZ, 0xc0, !PT ;  /* 0x0000ffff041f7812 */ /* 0x000fe400078ec0ff */
[----:B------:R-:W-:Y:S02]  /*d4f0*/  LOP3.LUT R14, R14, 0xffff, RZ, 0xc0, !PT ;  /* 0x0000ffff0e0e7812 */ /* 0x000fe400078ec0ff */
[----:B------:R-:W-:Y:S02]  /*d500*/  F2FP.SATFINITE.E4M3.F32.PACK_AB_MERGE_C R140, R141, R140, RZ ;  /* 0x0000008c8d8c723e */ /* 0x000fe400048070ff */
[----:B------:R-:W-:Y:S02]  /*d510*/  F2FP.SATFINITE.E4M3.F32.PACK_AB_MERGE_C R58, R59, R58, RZ ;  /* 0x0000003a3b3a723e */ /* 0x000fe400048070ff */
[----:B------:R-:W-:Y:S02]  /*d520*/  F2FP.SATFINITE.E4M3.F32.PACK_AB_MERGE_C R132, R133, R132, RZ ;  /* 0x000000848584723e */ /* 0x000fe400048070ff */
[----:B------:R-:W-:-:S02]  /*d530*/  F2FP.SATFINITE.E4M3.F32.PACK_AB_MERGE_C R90, R91, R90, RZ ;  /* 0x0000005a5b5a723e */ /* 0x000fc400048070ff */
[----:B------:R-:W-:Y:S02]  /*d540*/  PRMT R49, R49, 0x3340, R72 ;  /* 0x0000334031317816 */ /* 0x000fe40000000048 */
[----:B------:R-:W-:Y:S02]  /*d550*/  LOP3.LUT R8, R8, 0xffff, RZ, 0xc0, !PT ;  /* 0x0000ffff08087812 */ /* 0x000fe400078ec0ff */
[----:B------:R-:W-:Y:S02]  /*d560*/  LOP3.LUT R29, R29, 0xffff, RZ, 0xc0, !PT ;  /* 0x0000ffff1d1d7812 */ /* 0x000fe400078ec0ff */
[----:B------:R-:W-:Y:S02]  /*d570*/  F2FP.SATFINITE.E4M3.F32.PACK_AB_MERGE_C R60, R61, R60, RZ ;  /* 0x0000003c3d3c723e */ /* 0x000fe400048070ff */
[----:B------:R-:W-:Y:S02]  /*d580*/  F2FP.SATFINITE.E4M3.F32.PACK_AB_MERGE_C R92, R93, R92, RZ ;  /* 0x0000005c5d5c723e */ /* 0x000fe400048070ff */
[----:B------:R-:W-:-:S02]  /*d590*/  PRMT R72, R6, 0x3340, R27 ;  /* 0x0000334006487816 */ /* 0x000fc4000000001b */
[----:B------:R-:W-:Y:S02]  /*d5a0*/  PRMT R51, R33, 0x3340, R30 ;  /* 0x0000334021337816 */ /* 0x000fe4000000001e */
[----:B------:R-:W-:Y:S02]  /*d5b0*/  PRMT R56, R31, 0x3340, R14 ;  /* 0x000033401f387816 */ /* 0x000fe4000000000e */
[----:B------:R-:W-:Y:S02]  /*d5c0*/  LOP3.LUT R146, R146, 0xffff, RZ, 0xc0, !PT ;  /* 0x0000ffff92927812 */ /* 0x000fe400078ec0ff */
[----:B------:R-:W-:Y:S02]  /*d5d0*/  LOP3.LUT R27, R102, 0xffff, RZ, 0xc0, !PT ;  /* 0x0000ffff661b7812 */ /* 0x000fe400078ec0ff */
[----:B------:R-:W-:Y:S02]  /*d5e0*/  LOP3.LUT R58, R58, 0xffff, RZ, 0xc0, !PT ;  /* 0x0000ffff3a3a7812 */ /* 0x000fe400078ec0ff */
[----:B------:R-:W-:-:S02]  /*d5f0*/  LOP3.LUT R33, R90, 0xffff, RZ, 0xc0, !PT ;  /* 0x0000ffff5a217812 */ /* 0x000fc400078ec0ff */
[----:B------:R-:W-:Y:S02]  /*d600*/  LOP3.LUT R140, R140, 0xffff, RZ, 0xc0, !PT ;  /* 0x0000ffff8c8c7812 */ /* 0x000fe400078ec0ff */
[----:B------:R-:W-:Y:S02]  /*d610*/  LOP3.LUT R31, R132, 0xffff, RZ, 0xc0, !PT ;  /* 0x0000ffff841f7812 */ /* 0x000fe400078ec0ff */
[----:B------:R-:W-:Y:S02]  /*d620*/  PRMT R55, R8, 0x3340, R29 ;  /* 0x0000334008377816 */ /* 0x000fe4000000001d */
[----:B------:R-:W-:Y:S02]  /*d630*/  LOP3.LUT R60, R60, 0xffff, RZ, 0xc0, !PT ;  /* 0x0000ffff3c3c7812 */ /* 0x000fe400078ec0ff */
[----:B------:R-:W-:Y:S02]  /*d640*/  LOP3.LUT R29, R92, 0xffff, RZ, 0xc0, !PT ;  /* 0x0000ffff5c1d7812 */ /* 0x000fe400078ec0ff */
[----:B------:R-:W-:-:S02]  /*d650*/  SHF.R.U32.HI R4, RZ, 0x8, R146 ;  /* 0x00000008ff047819 */ /* 0x000fc40000011692 */
[--C-:B------:R-:W-:Y:S02]  /*d660*/  PRMT R73, R146, 0x3340, R27.reuse ;  /* 0x0000334092497816 */ /* 0x100fe4000000001b */
[----:B------:R-:W-:Y:S02]  /*d670*/  SHF.R.U32.HI R14, RZ, 0x8, R27 ;  /* 0x00000008ff0e7819 */ /* 0x000fe4000001161b */
[----:B------:R-:W-:Y:S02]  /*d680*/  SHF.R.U32.HI R10, RZ, 0x8, R58 ;  /* 0x00000008ff0a7819 */ /* 0x000fe4000001163a */
[----:B------:R-:W-:Y:S02]  /*d690*/  SHF.R.U32.HI R30, RZ, 0x8, R33 ;  /* 0x00000008ff1e7819 */ /* 0x000fe40000011621 */
[----:B------:R-:W-:Y:S02]  /*d6a0*/  SHF.R.U32.HI R6, RZ, 0x8, R140 ;  /* 0x00000008ff067819 */ /* 0x000fe4000001168c */
[----:B------:R-:W-:-:S02]  /*d6b0*/  SHF.R.U32.HI R27, RZ, 0x8, R31 ;  /* 0x00000008ff1b7819 */ /* 0x000fc4000001161f */
[----:B------:R-:W-:Y:S02]  /*d6c0*/  F2FP.SATFINITE.E4M3.F32.PACK_AB_MERGE_C R142, R143, R142, RZ ;  /* 0x0000008e8f8e723e */ /* 0x000fe400048070ff */
[----:B------:R-:W-:Y:S02]  /*d6d0*/  PRMT R74, R60, 0x3340, R29 ;  /* 0x000033403c4a7816 */ /* 0x000fe4000000001d */
[----:B------:R-:W-:Y:S02]  /*d6e0*/  PRMT R59, R140, 0x3340, R31 ;  /* 0x000033408c3b7816 */ /* 0x000fe4000000001f */
[----:B------:R-:W-:Y:S02]  /*d6f0*/  PRMT R71, R58, 0x3340, R33 ;  /* 0x000033403a477816 */ /* 0x000fe40000000021 */
[----:B------:R-:W-:Y:S02]  /*d700*/  SHF.R.U32.HI R8, RZ, 0x8, R60 ;  /* 0x00000008ff087819 */ /* 0x000fe4000001163c */
[----:B------:R-:W-:-:S02]  /*d710*/  SHF.R.U32.HI R29, RZ, 0x8, R29 ;  /* 0x00000008ff1d7819 */ /* 0x000fc4000001161d */
[----:B------:R-:W-:Y:S02]  /*d720*/  LOP3.LUT R31, R4, 0xffff, RZ, 0xc0, !PT ;  /* 0x0000ffff041f7812 */ /* 0x000fe400078ec0ff */
[----:B------:R-:W-:Y:S02]  /*d730*/  F2FP.SATFINITE.E4M3.F32.PACK_AB_MERGE_C R62, R63, R62, RZ ;  /* 0x0000003e3f3e723e */ /* 0x000fe400048070ff */
[----:B------:R-:W-:Y:S02]  /*d740*/  LOP3.LUT R33, R10, 0xffff, RZ, 0xc0, !PT ;  /* 0x0000ffff0a217812 */ /* 0x000fe400078ec0ff */
[----:B------:R-:W-:Y:S02]  /*d750*/  LOP3.LUT R30, R30, 0xffff, RZ, 0xc0, !PT ;  /* 0x0000ffff1e1e7812 */ /* 0x000fe400078ec0ff */
[----:B------:R-:W-:Y:S02]  /*d760*/  LOP3.LUT R35, R6, 0xffff, RZ, 0xc0, !PT ;  /* 0x0000ffff06237812 */ /* 0x000fe400078ec0ff */
[----:B------:R-:W-:-:S02]  /*d770*/  LOP3.LUT R4, R27, 0xffff, RZ, 0xc0, !PT ;  /* 0x0000ffff1b047812 */ /* 0x000fc400078ec0ff */
[----:B------:R-:W-:Y:S02]  /*d780*/  F2FP.SATFINITE.E4M3.F32.PACK_AB_MERGE_C R136, R137, R136, RZ ;  /* 0x000000888988723e */ /* 0x000fe400048070ff */
[----:B------:R-:W-:Y:S02]  /*d790*/  F2FP.SATFINITE.E4M3.F32.PACK_AB_MERGE_C R138, R139, R138, RZ ;  /* 0x0000008a8b8a723e */ /* 0x000fe400048070ff */
[----:B------:R-:W-:Y:S02]  /*d7a0*/  F2FP.SATFINITE.E4M3.F32.PACK_AB_MERGE_C R94, R95, R94, RZ ;  /* 0x0000005e5f5e723e */ /* 0x000fe400048070ff */
[----:B------:R-:W-:Y:S02]  /*d7b0*/  F2FP.SATFINITE.E4M3.F32.PACK_AB_MERGE_C R128, R129, R128, RZ ;  /* 0x000000808180723e */ /* 0x000fe400048070ff */
[----:B------:R-:W-:Y:S02]  /*d7c0*/  LOP3.LUT R142, R142, 0xffff, RZ, 0xc0, !PT ;  /* 0x0000ffff8e8e7812 */ /* 0x000fe400078ec0ff */
[----:B------:R-:W-:-:S02]  /*d7d0*/  LOP3.LUT R8, R8, 0xffff, RZ, 0xc0, !PT ;  /* 0x0000ffff08087812 */ /* 0x000fc400078ec0ff */
[----:B------:R-:W-:Y:S02]  /*d7e0*/  LOP3.LUT R29, R29, 0xffff, RZ, 0xc0, !PT ;  /* 0x0000ffff1d1d7812 */ /* 0x000fe400078ec0ff */
[----:B------:R-:W-:Y:S02]  /*d7f0*/  F2FP.SATFINITE.E4M3.F32.PACK_AB_MERGE_C R130, R131, R130, RZ ;  /* 0x000000828382723e */ /* 0x000fe400048070ff */
[----:B------:R-:W-:Y:S02]  /*d800*/  PRMT R58, R33, 0x3340, R30 ;  /* 0x00003340213a7816 */ /* 0x000fe4000000001e */
[----:B------:R-:W-:Y:S02]  /*d810*/  LOP3.LUT R62, R62, 0xffff, RZ, 0xc0, !PT ;  /* 0x0000ffff3e3e7812 */ /* 0x000fe400078ec0ff */
[----:B------:R-:W-:Y:S02]  /*d820*/  PRMT R76, R35, 0x3340, R4 ;  /* 0x00003340234c7816 */ /* 0x000fe40000000004 */
[----:B------:R-:W-:-:S02]  /*d830*/  PRMT R6, R12, 0x5410, R17 ;  /* 0x000054100c067816 */ /* 0x000fc40000000011 */
[----:B------:R-:W-:Y:S02]  /*d840*/  LOP3.LUT R33, R94, 0xffff, RZ, 0xc0, !PT ;  /* 0x0000ffff5e217812 */ /* 0x000fe400078ec0ff */
[----:B------:R-:W-:Y:S02]  /*d850*/  PRMT R4, R0, 0x5410, R3 ;  /* 0x0000541000047816 */ /* 0x000fe40000000003 */
[----:B------:R-:W-:Y:S02]  /*d860*/  LOP3.LUT R136, R136, 0xffff, RZ, 0xc0, !PT ;  /* 0x0000ffff88887812 */ /* 0x000fe400078ec0ff */
[----:B------:R-:W-:Y:S02]  /*d870*/  LOP3.LUT R138, R138, 0xffff, RZ, 0xc0, !PT ;  /* 0x0000ffff8a8a7812 */ /* 0x000fe400078ec0ff */
[----:B------:R-:W-:Y:S02]  /*d880*/  LOP3.LUT R17, R128, 0xffff, RZ, 0xc0, !PT ;  /* 0x0000ffff80117812 */ /* 0x000fe400078ec0ff */
[----:B------:R-:W-:-:S02]  /*d890*/  SHF.R.U32.HI R0, RZ, 0x8, R142 ;  /* 0x00000008ff007819 */ /* 0x000fc4000001168e */
[----:B------:R-:W-:Y:S02]  /*d8a0*/  LOP3.LUT R14, R14, 0xffff, RZ, 0xc0, !PT ;  /* 0x0000ffff0e0e7812 */ /* 0x000fe400078ec0ff */
[----:B------:R-:W-:Y:S02]  /*d8b0*/  PRMT R27, R8, 0x3340, R29 ;  /* 0x00003340081b7816 */ /* 0x000fe4000000001d */
[----:B-1----:R-:W-:Y:S02]  /*d8c0*/  LOP3.LUT R32, R32, 0x1f, RZ, 0xc0, !PT ;  /* 0x0000001f20207812 */ /* 0x002fe400078ec0ff */
[----:B------:R-:W-:Y:S02]  /*d8d0*/  SHF.R.U32.HI R10, RZ, 0x8, R62 ;  /* 0x00000008ff0a7819 */ /* 0x000fe4000001163e */
[----:B------:R-:W-:Y:S02]  /*d8e0*/  LOP3.LUT R29, R130, 0xffff, RZ, 0xc0, !PT ;  /* 0x0000ffff821d7812 */ /* 0x000fe400078ec0ff */
[----:B------:R-:W-:-:S02]  /*d8f0*/  SHF.R.U32.HI R30, RZ, 0x8, R33 ;  /* 0x00000008ff1e7819 */ /* 0x000fc40000011621 */
[--C-:B------:R-:W-:Y:S02]  /*d900*/  PRMT R61, R136, 0x3340, R17.reuse ;  /* 0x00003340883d7816 */ /* 0x100fe40000000011 */
[----:B------:R-:W-:Y:S02]  /*d910*/  SHF.R.U32.HI R12, RZ, 0x8, R17 ;  /* 0x00000008ff0c7819 */ /* 0x000fe40000011611 */
[----:B------:R-:W-:Y:S02]  /*d920*/  SHF.R.U32.HI R8, RZ, 0x8, R138 ;  /* 0x00000008ff087819 */ /* 0x000fe4000001168a */
[----:B------:R-:W-:Y:S02]  /*d930*/  LOP3.LUT R17, R0, 0xffff, RZ, 0xc0, !PT ;  /* 0x0000ffff00117812 */ /* 0x000fe400078ec0ff */
[----:B------:R-:W-:Y:S02]  /*d940*/  PRMT R75, R62, 0x3340, R33 ;  /* 0x000033403e4b7816 */ /* 0x000fe40000000021 */
[----:B------:R-:W-:-:S02]  /*d950*/  PRMT R60, R31, 0x3340, R14 ;  /* 0x000033401f3c7816 */ /* 0x000fc4000000000e */
[----:B------:R-:W-:Y:S02]  /*d960*/  PRMT R5, R5, 0x5410, R18 ;  /* 0x0000541005057816 */ /* 0x000fe40000000012 */
[----:B------:R-:W-:Y:S02]  /*d970*/  PRMT R7, R7, 0x5410, R22 ;  /* 0x0000541007077816 */ /* 0x000fe40000000016 */
[----:B------:R-:W-:Y:S01]  /*d980*/  LEA R0, R32, UR4, 0x4 ;  /* 0x0000000420007c11 */ /* 0x000fe2000f8e20ff */
[----:B------:R-:W-:Y:S01]  /*d990*/  BAR.SYNC.DEFER_BLOCKING 0x0 ;  /* 0x0000000000007b1d */ /* 0x000fe20000010000 */
[----:B------:R-:W-:Y:S02]  /*d9a0*/  LOP3.LUT R34, R34, 0xffff, RZ, 0xc0, !PT ;  /* 0x0000ffff22227812 */ /* 0x000fe400078ec0ff */
[----:B------:R-:W-:Y:S02]  /*d9b0*/  LOP3.LUT R33, R10, 0xffff, RZ, 0xc0, !PT ;  /* 0x0000ffff0a217812 */ /* 0x000fe400078ec0ff */
[--C-:B------:R-:W-:Y:S01]  /*d9c0*/  PRMT R79, R138, 0x3340, R29.reuse ;  /* 0x000033408a4f7816 */ /* 0x100fe2000000001d */
[----:B------:R-:W1:Y:S01]  /*d9d0*/  LDCU.64 UR4, c[0x0][0x398] ;  /* 0x00007300ff0477ac */ /* 0x000e620008000a00 */
[----:B------:R-:W-:-:S02]  /*d9e0*/  SHF.R.U32.HI R14, RZ, 0x8, R29 ;  /* 0x00000008ff0e7819 */ /* 0x000fc4000001161d */
[----:B------:R-:W-:Y:S02]  /*d9f0*/  LOP3.LUT R30, R30, 0xffff, RZ, 0xc0, !PT ;  /* 0x0000ffff1e1e7812 */ /* 0x000fe400078ec0ff */
[----:B------:R-:W-:Y:S02]  /*da00*/  LOP3.LUT R29, R8, 0xffff, RZ, 0xc0, !PT ;  /* 0x0000ffff081d7812 */ /* 0x000fe400078ec0ff */
[----:B------:R-:W-:Y:S02]  /*da10*/  PRMT R8, R11, 0x5410, R24 ;  /* 0x000054100b087816 */ /* 0x000fe40000000018 */
[----:B------:R-:W-:Y:S02]  /*da20*/  PRMT R11, R25, 0x5410, R42 ;  /* 0x00005410190b7816 */ /* 0x000fe4000000002a */
[----:B------:R-:W2:Y:S01]  /*da30*/  LDC R25, c[0x0][0x3b4] ;  /* 0x0000ed00ff197b82 */ /* 0x000ea20000000800 */
[----:B------:R-:W-:Y:S02]  /*da40*/  PRMT R40, R37, 0x3340, R34 ;  /* 0x0000334025287816 */ /* 0x000fe40000000022 */
[----:B------:R-:W-:-:S02]  /*da50*/  PRMT R62, R33, 0x3340, R30 ;  /* 0x00003340213e7816 */ /* 0x000fc4000000001e */
[----:B------:R-:W-:Y:S01]  /*da60*/  F2FP.SATFINITE.E4M3.F32.PACK_AB_MERGE_C R134, R135, R134, RZ ;  /* 0x000000868786723e */ /* 0x000fe200048070ff */
[----:B------:R-:W-:Y:S01]  /*da70*/  STSM.16.M88.4 [R0], R4 ;  /* 0x0000000400007844 */ /* 0x000fe20000000200 */
[----:B------:R-:W-:-:S03]  /*da80*/  NOP ;  /* 0x0000000000007918 */ /* 0x000fc60000000000 */
[----:B------:R-:W0:Y:S01]  /*da90*/  LDS.128 R32, [R0] ;  /* 0x0000000000207984 */ /* 0x000e220000000c00 */
[----:B------:R-:W-:Y:S02]  /*daa0*/  LOP3.LUT R3, R134, 0xffff, RZ, 0xc0, !PT ;  /* 0x0000ffff86037812 */ /* 0x000fe400078ec0ff */
[----:B------:R-:W-:Y:S02]  /*dab0*/  PRMT R36, R2, 0x5410, R9 ;  /* 0x0000541002247816 */ /* 0x000fe40000000009 */
[----:B------:R-:W-:Y:S02]  /*dac0*/  SHF.R.U32.HI R10, RZ, 0x8, R3 ;  /* 0x00000008ff0a7819 */ /* 0x000fe40000011603 */
[----:B------:R-:W-:Y:S02]  /*dad0*/  PRMT R37, R16, 0x5410, R21 ;  /* 0x0000541010257816 */ /* 0x000fe40000000015 */
[----:B------:R-:W-:Y:S01]  /*dae0*/  LOP3.LUT R10, R10, 0xffff, RZ, 0xc0, !PT ;  /* 0x0000ffff0a0a7812 */ /* 0x000fe200078ec0ff */
[----:B--2---:R-:W-:Y:S01]  /*daf0*/  IMAD R2, R167, R25, RZ ;  /* 0x00000019a7027224 */ /* 0x004fe200078e02ff */
[----:B------:R-:W-:-:S02]  /*db00*/  PRMT R38, R15, 0x5410, R26 ;  /* 0x000054100f267816 */ /* 0x000fc4000000001a */
[----:B------:R-:W-:Y:S01]  /*db10*/  PRMT R39, R13, 0x5410, R28 ;  /* 0x000054100d277816 */ /* 0x000fe2000000001c */
[----:B------:R-:W-:Y:S01]  /*db20*/  NOP ;  /* 0x0000000000007918 */ /* 0x000fe20000000000 */
[----:B------:R-:W-:-:S03]  /*db30*/  LOP3.LUT R14, R14, 0xffff, RZ, 0xc0, !PT ;  /* 0x0000ffff0e0e7812 */ /* 0x000fc600078ec0ff */
[----:B------:R3:W-:Y:S01]  /*db40*/  STSM.16.M88.4 [R0], R36 ;  /* 0x0000002400007844 */ /* 0x0007e20000000200 */
[----:B------:R-:W-:Y:S01]  /*db50*/  PRMT R78, R17, 0x3340, R10 ;  /* 0x00003340114e7816 */ /* 0x000fe2000000000a */
[----:B------:R-:W-:Y:S01]  /*db60*/  IMAD R25, R25, 0x20, R2 ;  /* 0x0000002019197824 */ /* 0x000fe200078e0202 */
[----:B------:R-:W-:Y:S02]  /*db70*/  PRMT R9, R20, 0x5410, R41 ;  /* 0x0000541014097816 */ /* 0x000fe40000000029 */
[----:B------:R-:W-:Y:S01]  /*db80*/  PRMT R10, R23, 0x5410, R40 ;  /* 0x00005410170a7816 */ /* 0x000fe20000000028 */
[----:B------:R-:W-:Y:S01]  /*db90*/  NOP ;  /* 0x0000000000007918 */ /* 0x000fe20000000000 */
[----:B------:R-:W-:Y:S02]  /*dba0*/  PRMT R82, R29, 0x3340, R14 ;  /* 0x000033401d527816 */ /* 0x000fe4000000000e */
[----:B------:R-:W2:Y:S01]  /*dbb0*/  LDS.128 R28, [R0] ;  /* 0x00000000001c7984 */ /* 0x000ea20000000c00 */
[----:B------:R-:W-:Y:S01]  /*dbc0*/  PRMT R45, R45, 0x5410, R46 ;  /* 0x000054102d2d7816 */ /* 0x000fe2000000002e */
[----:B------:R-:W-:Y:S01]  /*dbd0*/  NOP ;  /* 0x0000000000007918 */ /* 0x000fe20000000000 */
[----:B------:R-:W-:Y:S01]  /*dbe0*/  PRMT R44, R19, 0x5410, R44 ;  /* 0x00005410132c7816 */ /* 0x000fe2000000002c */
[----:B------:R-:W-:Y:S01]  /*dbf0*/  STSM.16.M88.4 [R0], R8 ;  /* 0x0000000800007844 */ /* 0x000fe20000000200 */
[----:B------:R-:W-:Y:S01]  /*dc00*/  PRMT R46, R43, 0x5410, R48 ;  /* 0x000054102b2e7816 */ /* 0x000fe20000000030 */
[----:B------:R-:W-:Y:S01]  /*dc10*/  NOP ;  /* 0x0000000000007918 */ /* 0x000fe20000000000 */
[----:B------:R-:W-:Y:S01]  /*dc20*/  PRMT R47, R47, 0x5410, R50 ;  /* 0x000054102f2f7816 */ /* 0x000fe20000000032 */
[----:B------:R-:W0:Y:S01]  /*dc30*/  LDS.128 R20, [R0] ;  /* 0x0000000000147984 */ /* 0x000e220000000c00 */
[----:B------:R-:W-:Y:S01]  /*dc40*/  PRMT R77, R142, 0x3340, R3 ;  /* 0x000033408e4d7816 */ /* 0x000fe20000000003 */
[----:B------:R-:W-:Y:S01]  /*dc50*/  NOP ;  /* 0x0000000000007918 */ /* 0x000fe20000000000 */
[----:B------:R-:W-:Y:S01]  /*dc60*/  SHF.R.U32.HI R3, RZ, 0x8, R136 ;  /* 0x00000008ff037819 */ /* 0x000fe20000011688 */
[----:B------:R1:W-:Y:S01]  /*dc70*/  STSM.16.M88.4 [R0], R44 ;  /* 0x0000002c00007844 */ /* 0x0003e20000000200 */
[----:B------:R-:W-:Y:S01]  /*dc80*/  PRMT R53, R53, 0x3340, R96 ;  /* 0x0000334035357816 */ /* 0x000fe20000000060 */
[----:B---3--:R-:W-:Y:S01]  /*dc90*/  IMAD R36, R164, UR24, RZ ;  /* 0x00000018a4247c24 */ /* 0x008fe2000f8e02ff */
[----:B------:R-:W-:Y:S01]  /*dca0*/  PRMT R64, R49, 0x5410, R64 ;  /* 0x0000541031407816 */ /* 0x000fe20000000040 */
[----:B------:R-:W-:Y:S01]  /*dcb0*/  NOP ;  /* 0x0000000000007918 */ /* 0x000fe20000000000 */
[----:B------:R-:W-:Y:S01]  /*dcc0*/  PRMT R65, R65, 0x5410, R52 ;  /* 0x0000541041417816 */ /* 0x000fe20000000034 */
[----:B------:R-:W3:Y:S01]  /*dcd0*/  LDS.128 R16, [R0] ;  /* 0x0000000000107984 */ /* 0x000ee20000000c00 */
[----:B------:R-:W-:Y:S01]  /*dce0*/  PRMT R66, R66, 0x5410, R51 ;  /* 0x0000541042427816 */ /* 0x000fe20000000033 */
[----:B------:R-:W-:Y:S01]  /*dcf0*/  VIADD R40, R36, UR24 ;  /* 0x0000001824287c36 */ /* 0x000fe20008000000 */
[----:B------:R-:W-:Y:S01]  /*dd00*/  PRMT R67, R67, 0x5410, R54 ;  /* 0x0000541043437816 */ /* 0x000fe20000000036 */
[----:B------:R-:W-:Y:S01]  /*dd10*/  NOP ;  /* 0x0000000000007918 */ /* 0x000fe20000000000 */
[----:B------:R-:W-:-:S03]  /*dd20*/  LOP3.LUT R12, R12, 0xffff, RZ, 0xc0, !PT ;  /* 0x0000ffff0c0c7812 */ /* 0x000fc600078ec0ff */
[----:B------:R-:W-:Y:S01]  /*dd30*/  STSM.16.M88.4 [R0], R64 ;  /* 0x0000004000007844 */ /* 0x000fe20000000200 */
[----:B----4-:R-:W-:Y:S01]  /*dd40*/  IADD3 R24, P4, PT, R2, UR8, RZ ;  /* 0x0000000802187c10 */ /* 0x010fe2000ff9e0ff */
[C---:B-1----:R-:W-:Y:S01]  /*dd50*/  VIADD R44, R164.reuse, 0x3 ;  /* 0x00000003a42c7836 */ /* 0x042fe20000000000 */
[----:B------:R-:W-:Y:S01]  /*dd60*/  LOP3.LUT R3, R3, 0xffff, RZ, 0xc0, !PT ;  /* 0x0000ffff03037812 */ /* 0x000fe200078ec0ff */
[----:B------:R-:W-:Y:S01]  /*dd70*/  VIADD R46, R164, 0x7 ;  /* 0x00000007a42e7836 */ /* 0x000fe20000000000 */
[----:B------:R-:W-:Y:S02]  /*dd80*/  ISETP.GE.AND P0, PT, R167, UR10, PT ;  /* 0x0000000aa7007c0c */ /* 0x000fe4000bf06270 */
[----:B------:R-:W-:Y:S02]  /*dd90*/  PRMT R68, R53, 0x5410, R68 ;  /* 0x0000541035447816 */ /* 0x000fe40000000044 */
[----:B------:R-:W-:Y:S02]  /*dda0*/  PRMT R69, R69, 0x5410, R56 ;  /* 0x0000541045457816 */ /* 0x000fe40000000038 */
[----:B------:R-:W-:-:S02]  /*ddb0*/  PRMT R70, R70, 0x5410, R55 ;  /* 0x0000541046467816 */ /* 0x000fc40000000037 */
[----:B------:R-:W-:Y:S01]  /*ddc0*/  PRMT R71, R71, 0x5410, R58 ;  /* 0x0000541047477816 */ /* 0x000fe2000000003a */
[----:B------:R-:W-:Y:S01]  /*ddd0*/  NOP ;  /* 0x0000000000007918 */ /* 0x000fe20000000000 */
[----:B------:R-:W-:Y:S02]  /*dde0*/  LEA.HI.X.SX32 R2, R2, UR9, 0x1, P4 ;  /* 0x0000000902027c11 */ /* 0x000fe4000a0f0eff */
[----:B------:R-:W-:Y:S02]  /*ddf0*/  PRMT R80, R3, 0x3340, R12 ;  /* 0x0000334003507816 */ /* 0x000fe4000000000c */
[----:B------:R-:W-:Y:S01]  /*de00*/  SHF.R.S32.HI R37, RZ, 0x1f, R36 ;  /* 0x0000001fff257819 */ /* 0x000fe20000011424 */
[----:B------:R-:W1:Y:S01]  /*de10*/  LDS.128 R12, [R0] ;  /* 0x00000000000c7984 */ /* 0x000e620000000c00 */
[----:B------:R-:W-:Y:S01]  /*de20*/  IADD3 R26, P4, PT, R36, R24, RZ ;  /* 0x00000018241a7210 */ /* 0x000fe20007f9e0ff */
[----:B------:R-:W-:Y:S01]  /*de30*/  NOP ;  /* 0x0000000000007918 */ /* 0x000fe20000000000 */
[----:B0-----:R-:W-:Y:S01]  /*de40*/  ISETP.LT.AND P0, PT, R164, UR29, !P0 ;  /* 0x0000001da4007c0c */ /* 0x001fe2000c701270 */
[----:B------:R-:W-:Y:S01]  /*de50*/  STSM.16.M88.4 [R0], R68 ;  /* 0x0000004400007844 */ /* 0x000fe20000000200 */
[----:B------:R-:W-:Y:S01]  /*de60*/  PRMT R72, R57, 0x5410, R72 ;  /* 0x0000541039487816 */ /* 0x000fe20000000048 */
[----:B------:R-:W-:Y:S01]  /*de70*/  NOP ;  /* 0x0000000000007918 */ /* 0x000fe20000000000 */
[----:B------:R-:W-:Y:S01]  /*de80*/  PRMT R73, R73, 0x5410, R60 ;  /* 0x0000541049497816 */ /* 0x000fe2000000003c */
[----:B------:R-:W0:Y:S01]  /*de90*/  LDS.128 R8, [R0] ;  /* 0x0000000000087984 */ /* 0x000e220000000c00 */
[----:B------:R-:W-:Y:S01]  /*dea0*/  PRMT R74, R74, 0x5410, R27 ;  /* 0x000054104a4a7816 */ /* 0x000fe2000000001b */
[----:B------:R-:W-:Y:S01]  /*deb0*/  IMAD.X R27, R37, 0x1, R2, P4 ;  /* 0x00000001251b7824 */ /* 0x000fe200020e0602 */
[----:B------:R-:W-:Y:S01]  /*dec0*/  PRMT R75, R75, 0x5410, R62 ;  /* 0x000054104b4b7816 */ /* 0x000fe2000000003e */
[----:B------:R-:W-:Y:S01]  /*ded0*/  NOP ;  /* 0x0000000000007918 */ /* 0x000fe20000000000 */
[----:B------:R-:W-:-:S03]  /*dee0*/  PRMT R77, R77, 0x5410, R78 ;  /* 0x000054104d4d7816 */ /* 0x000fc6000000004e */
[----:B------:R-:W-:Y:S01]  /*def0*/  STSM.16.M88.4 [R0], R72 ;  /* 0x0000004800007844 */ /* 0x000fe20000000200 */
[----:B------:R-:W-:Y:S01]  /*df00*/  PRMT R76, R59, 0x5410, R76 ;  /* 0x000054103b4c7816 */ /* 0x000fe2000000004c */
[----:B------:R-:W-:Y:S01]  /*df10*/  NOP ;  /* 0x0000000000007918 */ /* 0x000fe20000000000 */
[----:B------:R-:W-:Y:S01]  /*df20*/  PRMT R78, R61, 0x5410, R80 ;  /* 0x000054103d4e7816 */ /* 0x000fe20000000050 */
[----:B------:R-:W4:Y:S01]  /*df30*/  LDS.128 R4, [R0] ;  /* 0x0000000000047984 */ /* 0x000f220000000c00 */
[----:B------:R-:W-:Y:S01]  /*df40*/  PRMT R79, R79, 0x5410, R82 ;  /* 0x000054104f4f7816 */ /* 0x000fe20000000052 */
[----:B------:R-:W-:Y:S01]  /*df50*/  NOP ;  /* 0x0000000000007918 */ /* 0x000fe20000000000 */
[----:B------:R-:W-:Y:S01]  /*df60*/  ISETP.GE.AND P4, PT, R164, UR11, PT ;  /* 0x0000000ba4007c0c */ /* 0x000fe2000bf86270 */
[----:B------:R-:W1:Y:S01]  /*df70*/  LDCU.64 UR10, c[0x0][0x398] ;  /* 0x00007300ff0a77ac */ /* 0x000e620008000a00 */
[C---:B------:R-:W-:Y:S01]  /*df80*/  IADD3 R3, P5, PT, R25.reuse, UR8, RZ ;  /* 0x0000000819037c10 */ /* 0x040fe2000ffbe0ff */
[----:B------:R-:W-:Y:S01]  /*df90*/  STSM.16.M88.4 [R0], R76 ;  /* 0x0000004c00007844 */ /* 0x000fe20000000200 */
[----:B------:R-:W-:Y:S01]  /*dfa0*/  PRMT R41, R32, 0x7770, RZ ;  /* 0x0000777020297816 */ /* 0x000fe200000000ff */
[----:B------:R-:W-:Y:S01]  /*dfb0*/  NOP ;  /* 0x0000000000007918 */ /* 0x000fe20000000000 */
[----:B------:R-:W-:Y:S01]  /*dfc0*/  LEA.HI.X.SX32 R25, R25, UR9, 0x1, P5 ;  /* 0x0000000919197c11 */ /* 0x000fe2000a8f0eff */
[----:B------:R-:W0:Y:S01]  /*dfd0*/  LDCU.64 UR8, c[0x0][0x398] ;  /* 0x00007300ff0877ac */ /* 0x000e220008000a00 */
[----:B------:R-:W-:Y:S01]  /*dfe0*/  ISETP.LT.AND P4, PT, R168, UR6, !P4 ;  /* 0x00000006a8007c0c */ /* 0x000fe2000e781270 */
[----:B------:R0:W-:Y:S01]  /*dff0*/  @P0 STG.E.U8 desc[UR40][R26.64], R41 ;  /* 0x000000291a000986 */ /* 0x0001e2000c101128 */
[----:B------:R-:W-:Y:S01]  /*e000*/  ISETP.LT.AND P5, PT, R167, UR4, !P2 ;  /* 0x00000004a7007c0c */ /* 0x000fe2000d7a1270 */
[----:B------:R-:W2:Y:S01]  /*e010*/  LDCU UR4, c[0x0][0x39c] ;  /* 0x00007380ff0477ac */ /* 0x000ea20008000800 */
[----:B------:R-:W-:-:S02]  /*e020*/  IADD3 R36, P0, PT, R36, R3, RZ ;  /* 0x0000000324247210 */ /* 0x000fc40007f1e0ff */
[----:B------:R-:W-:Y:S01]  /*e030*/  SHF.R.S32.HI R42, RZ, 0x1f, R40 ;  /* 0x0000001fff2a7819 */ /* 0x000fe20000011428 */
[----:B------:R-:W3:Y:S01]  /*e040*/  LDCU UR6, c[0x0][0x39c] ;  /* 0x00007380ff0677ac */ /* 0x000ee20008000800 */
[----:B------:R-:W-:Y:S01]  /*e050*/  IADD3 R38, P6, PT, R40, R24, RZ ;  /* 0x0000001828267210 */ /* 0x000fe20007fde0ff */
[--C-:B------:R-:W-:Y:S01]  /*e060*/  IMAD.X R37, R37, 0x1, R25.reuse, P0 ;  /* 0x0000000125257824 */ /* 0x100fe200000e0619 */
[C---:B------:R-:W-:Y:S02]  /*e070*/  PRMT R45, R32.reuse, 0x7771, RZ ;  /* 0x00007771202d7816 */ /* 0x040fe400000000ff */
[----:B------:R-:W-:Y:S01]  /*e080*/  PRMT R43, R32, 0x7772, RZ ;  /* 0x00007772202b7816 */ /* 0x000fe200000000ff */
[----:B------:R-:W-:Y:S01]  /*e090*/  IMAD.X R39, R42, 0x1, R2, P6 ;  /* 0x000000012a277824 */ /* 0x000fe200030e0602 */
[----:B------:R-:W-:Y:S01]  /*e0a0*/  ISETP.GE.AND P0, PT, R44, UR12, PT ;  /* 0x0000000c2c007c0c */ /* 0x000fe2000bf06270 */
[----:B------:R3:W-:Y:S01]  /*e0b0*/  @P4 STG.E.U8 desc[UR40][R36.64], R45 ;  /* 0x0000002d24004986 */ /* 0x0007e2000c101128 */
[----:B-1----:R-:W-:Y:S01]  /*e0c0*/  ISETP.LT.AND P4, PT, R168, UR10, !P2 ;  /* 0x0000000aa8007c0c */ /* 0x002fe2000d781270 */
[----:B------:R-:W1:Y:S01]  /*e0d0*/  LDCU.64 UR12, c[0x0][0x398] ;  /* 0x00007300ff0c77ac */ /* 0x000e620008000a00 */
[----:B0-----:R-:W-:Y:S01]  /*e0e0*/  IADD3 R26, P2, PT, R40, R3, RZ ;  /* 0x00000003281a7210 */ /* 0x001fe20007f5e0ff */
[----:B------:R-:W-:Y:S01]  /*e0f0*/  VIADD R44, R164, 0x4 ;  /* 0x00000004a42c7836 */ /* 0x000fe20000000000 */
[----:B------:R0:W-:Y:S01]  /*e100*/  @P5 STG.E.U8 desc[UR40][R38.64], R43 ;  /* 0x0000002b26005986 */ /* 0x0001e2000c101128 */
[----:B------:R-:W-:Y:S01]  /*e110*/  VIADD R41, R40, UR24 ;  /* 0x0000001828297c36 */ /* 0x000fe20008000000 */
[----:B------:R-:W-:Y:S01]  /*e120*/  ISETP.LT.AND P5, PT, R167, UR8, !P3 ;  /* 0x00000008a7007c0c */ /* 0x000fe2000dfa1270 */
[----:B------:R-:W-:Y:S01]  /*e130*/  IMAD.X R27, R42, 0x1, R25, P2 ;  /* 0x000000012a1b7824 */ /* 0x000fe200010e0619 */
[----:B--2---:R-:W-:Y:S01]  /*e140*/  ISETP.GE.AND P2, PT, R44, UR4, PT ;  /* 0x000000042c007c0c */ /* 0x004fe2000bf46270 */
[----:B------:R-:W2:Y:S01]  /*e150*/  LDCU UR4, c[0x0][0x39c] ;  /* 0x00007380ff0477ac */ /* 0x000ea20008000800 */
[----:B------:R-:W-:-:S02]  /*e160*/  SHF.R.S32.HI R40, RZ, 0x1f, R41 ;  /* 0x0000001fff287819 */ /* 0x000fc40000011429 */
[CC--:B---3--:R-:W-:Y:S01]  /*e170*/  IADD3 R36, P6, PT, R41.reuse, R24.reuse, RZ ;  /* 0x0000001829247210 */ /* 0x0c8fe20007fde0ff */
[----:B------:R-:W3:Y:S01]  /*e180*/  LDCU UR8, c[0x0][0x398] ;  /* 0x00007300ff0877ac */ /* 0x000ee20008000800 */
[----:B------:R-:W-:Y:S01]  /*e190*/  PRMT R45, R32, 0x7773, RZ ;  /* 0x00007773202d7816 */ /* 0x000fe200000000ff */
[----:B------:R-:W-:Y:S01]  /*e1a0*/  VIADD R32, R41, UR24 ;  /* 0x0000001829207c36 */ /* 0x000fe20008000000 */
[----:B0-----:R-:W-:Y:S01]  /*e1b0*/  PRMT R43, R33, 0x7770, RZ ;  /* 0x00007770212b7816 */ /* 0x001fe200000000ff */
[----:B------:R-:W-:Y:S01]  /*e1c0*/  IMAD.X R37, R40, 0x1, R2, P6 ;  /* 0x0000000128257824 */ /* 0x000fe200030e0602 */
[----:B------:R-:W0:Y:S01]  /*e1d0*/  LDCU UR10, c[0x0][0x398] ;  /* 0x00007300ff0a77ac */ /* 0x000e220008000800 */
[----:B------:R3:W-:Y:S01]  /*e1e0*/  @P4 STG.E.U8 desc[UR40][R26.64], R45 ;  /* 0x0000002d1a004986 */ /* 0x0007e2000c101128 */
[----:B------:R-:W-:Y:S02]  /*e1f0*/  ISETP.LT.AND P4, PT, R168, UR14, !P3 ;  /* 0x0000000ea8007c0c */ /* 0x000fe4000df81270 */
[----:B------:R-:W-:Y:S01]  /*e200*/  IADD3 R38, P3, PT, R41, R3, RZ ;  /* 0x0000000329267210 */ /* 0x000fe20007f7e0ff */
[----:B------:R4:W-:Y:S01]  /*e210*/  @P5 STG.E.U8 desc[UR40][R36.64], R43 ;  /* 0x0000002b24005986 */ /* 0x0009e2000c101128 */
[----:B-1----:R-:W-:Y:S01]  /*e220*/  ISETP.LT.AND P5, PT, R167, UR12, !P0 ;  /* 0x0000000ca7007c0c */ /* 0x002fe2000c7a1270 */
[----:B------:R-:W-:Y:S01]  /*e230*/  VIADD R41, R164, 0x5 ;  /* 0x00000005a4297836 */ /* 0x000fe20000000000 */
[----:B------:R-:W-:Y:S01]  /*e240*/  SHF.R.S32.HI R42, RZ, 0x1f, R32 ;  /* 0x0000001fff2a7819 */ /* 0x000fe20000011420 */
[----:B------:R-:W-:Y:S01]  /*e250*/  IMAD.X R39, R40, 0x1, R25, P3 ;  /* 0x0000000128277824 */ /* 0x000fe200018e0619 */
[----:B------:R-:W-:Y:S01]  /*e260*/  IADD3 R40, P6, PT, R32, R24, RZ ;  /* 0x0000001820287210 */ /* 0x000fe20007fde0ff */
[----:B------:R-:W1:Y:S01]  /*e270*/  LDCU UR12, c[0x0][0x398] ;  /* 0x00007300ff0c77ac */ /* 0x000e620008000800 */
[----:B--2---:R-:W-:Y:S01]  /*e280*/  ISETP.GE.AND P3, PT, R41, UR4, PT ;  /* 0x0000000429007c0c */ /* 0x004fe2000bf66270 */
[----:B---3--:R-:W-:-:S02]  /*e290*/  VIADD R45, R164, 0x6 ;  /* 0x00000006a42d7836 */ /* 0x008fc40000000000 */
[----:B------:R-:W-:Y:S01]  /*e2a0*/  IMAD.X R41, R42, 0x1, R2, P6 ;  /* 0x000000012a297824 */ /* 0x000fe200030e0602 */
[----:B------:R-:W2:Y:S01]  /*e2b0*/  LDCU UR4, c[0x0][0x39c] ;  /* 0x00007380ff0477ac */ /* 0x000ea20008000800 */
[C---:B----4-:R-:W-:Y:S01]  /*e2c0*/  PRMT R43, R33.reuse, 0x7771, RZ ;  /* 0x00007771212b7816 */ /* 0x050fe200000000ff */
[----:B------:R-:W-:Y:S01]  /*e2d0*/  VIADD R36, R32, UR24 ;  /* 0x0000001820247c36 */ /* 0x000fe20008000000 */
[----:B------:R-:W-:-:S03]  /*e2e0*/  PRMT R37, R33, 0x7772, RZ ;  /* 0x0000777221257816 */ /* 0x000fc600000000ff */
[----:B------:R3:W-:Y:S01]  /*e2f0*/  @P4 STG.E.U8 desc[UR40][R38.64], R43 ;  /* 0x0000002b26004986 */ /* 0x0007e2000c101128 */
[----:B------:R-:W-:Y:S02]  /*e300*/  ISETP.LT.AND P4, PT, R168, UR18, !P0 ;  /* 0x00000012a8007c0c */ /* 0x000fe4000c781270 */
[----:B------:R-:W-:Y:S01]  /*e310*/  IADD3 R26, P0, PT, R32, R3, RZ ;  /* 0x00000003201a7210 */ /* 0x000fe20007f1e0ff */
[----:B------:R4:W-:Y:S01]  /*e320*/  @P5 STG.E.U8 desc[UR40][R40.64], R37 ;  /* 0x0000002528005986 */ /* 0x0009e2000c101128 */
[----:B------:R-:W-:Y:S02]  /*e330*/  ISETP.LT.AND P5, PT, R167, UR16, !P2 ;  /* 0x00000010a7007c0c */ /* 0x000fe4000d7a1270 */
[----:B------:R-:W-:Y:S01]  /*e340*/  SHF.R.S32.HI R44, RZ, 0x1f, R36 ;  /* 0x0000001fff2c7819 */ /* 0x000fe20000011424 */
[----:B------:R-:W-:Y:S01]  /*e350*/  IMAD.X R27, R42, 0x1, R25, P0 ;  /* 0x000000012a1b7824 */ /* 0x000fe200000e0619 */
[----:B------:R-:W-:Y:S02]  /*e360*/  IADD3 R32, P6, PT, R36, R24, RZ ;  /* 0x0000001824207210 */ /* 0x000fe40007fde0ff */
[----:B---3--:R-:W-:-:S03]  /*e370*/  PRMT R43, R33, 0x7773, RZ ;  /* 0x00007773212b7816 */ /* 0x008fc600000000ff */
[----:B------:R-:W-:Y:S01]  /*e380*/  IMAD.X R33, R44, 0x1, R2, P6 ;  /* 0x000000012c217824 */ /* 0x000fe200030e0602 */
[----:B--2---:R-:W-:Y:S01]  /*e390*/  ISETP.GE.AND P0, PT, R45, UR4, PT ;  /* 0x000000042d007c0c */ /* 0x004fe2000bf06270 */
[----:B----4-:R-:W-:Y:S01]  /*e3a0*/  VIADD R40, R36, UR24 ;  /* 0x0000001824287c36 */ /* 0x010fe20008000000 */
[----:B------:R-:W-:Y:S01]  /*e3b0*/  PRMT R41, R34, 0x7770, RZ ;  /* 0x0000777022297816 */ /* 0x000fe200000000ff */
[----:B------:R2:W-:Y:S01]  /*e3c0*/  @P4 STG.E.U8 desc[UR40][R26.64], R43 ;  /* 0x0000002b1a004986 */ /* 0x0005e2000c101128 */
[----:B------:R-:W-:Y:S01]  /*e3d0*/  ISETP.LT.AND P4, PT, R168, UR22, !P2 ;  /* 0x00000016a8007c0c */ /* 0x000fe2000d781270 */
[----:B------:R-:W3:Y:S01]  /*e3e0*/  LDCU UR4, c[0x0][0x39c] ;  /* 0x00007380ff0477ac */ /* 0x000ee20008000800 */
[----:B------:R-:W-:Y:S01]  /*e3f0*/  IADD3 R36, P2, PT, R36, R3, RZ ;  /* 0x0000000324247210 */ /* 0x000fe20007f5e0ff */
[----:B------:R4:W-:Y:S01]  /*e400*/  @P5 STG.E.U8 desc[UR40][R32.64], R41 ;  /* 0x0000002920005986 */ /* 0x0009e2000c101128 */
[----:B------:R-:W-:Y:S02]  /*e410*/  ISETP.LT.AND P5, PT, R167, UR20, !P3 ;  /* 0x00000014a7007c0c */ /* 0x000fe4000dfa1270 */
[----:B------:R-:W-:Y:S01]  /*e420*/  SHF.R.S32.HI R42, RZ, 0x1f, R40 ;  /* 0x0000001fff2a7819 */ /* 0x000fe20000011428 */
[----:B------:R-:W-:Y:S01]  /*e430*/  IMAD.X R37, R44, 0x1, R25, P2 ;  /* 0x000000012c257824 */ /* 0x000fe200010e0619 */
[----:B------:R-:W-:Y:S01]  /*e440*/  IADD3 R38, P6, PT, R40, R24, RZ ;  /* 0x0000001828267210 */ /* 0x000fe20007fde0ff */
[----:B------:R-:W-:Y:S01]  /*e450*/  VIADD R44, R164, 0x9 ;  /* 0x00000009a42c7836 */ /* 0x000fe20000000000 */
[----:B------:R-:W-:-:S02]  /*e460*/  PRMT R45, R34, 0x7771, RZ ;  /* 0x00007771222d7816 */ /* 0x000fc400000000ff */
[----:B--2---:R-:W-:Y:S01]  /*e470*/  PRMT R43, R34, 0x7772, RZ ;  /* 0x00007772222b7816 */ /* 0x004fe200000000ff */
[----:B------:R-:W-:Y:S01]  /*e480*/  IMAD.X R39, R42, 0x1, R2, P6 ;  /* 0x000000012a277824 */ /* 0x000fe200030e0602 */
[----:B------:R-:W-:Y:S01]  /*e490*/  ISETP.GE.AND P2, PT, R46, UR6, PT ;  /* 0x000000062e007c0c */ /* 0x000fe2000bf46270 */
[----:B------:R2:W-:Y:S01]  /*e4a0*/  @P4 STG.E.U8 desc[UR40][R36.64], R45 ;  /* 0x0000002d24004986 */ /* 0x0005e2000c101128 */
[----:B----4-:R-:W-:Y:S01]  /*e4b0*/  VIADD R41, R40, UR24 ;  /* 0x0000001828297c36 */ /* 0x010fe20008000000 */
[----:B------:R-:W-:Y:S01]  /*e4c0*/  ISETP.LT.AND P4, PT, R168, UR26, !P3 ;  /* 0x0000001aa8007c0c */ /* 0x000fe2000df81270 */
[----:B------:R-:W4:Y:S01]  /*e4d0*/  LDCU UR6, c[0x0][0x398] ;  /* 0x00007300ff0677ac */ /* 0x000f220008000800 */
[----:B------:R0:W-:Y:S01]  /*e4e0*/  @P5 STG.E.U8 desc[UR40][R38.64], R43 ;  /* 0x0000002b26005986 */ /* 0x0001e2000c101128 */
[----:B------:R-:W-:Y:S01]  /*e4f0*/  ISETP.LT.AND P5, PT, R167, UR28, !P0 ;  /* 0x0000001ca7007c0c */ /* 0x000fe2000c7a1270 */
[----:B------:R-:W-:Y:S01]  /*e500*/  VIADD R33, R164, 0x8 ;  /* 0x00000008a4217836 */ /* 0x000fe20000000000 */
[----:B------:R-:W-:-:S02]  /*e510*/  IADD3 R26, P3, PT, R40, R3, RZ ;  /* 0x00000003281a7210 */ /* 0x000fc40007f7e0ff */
[----:B------:R-:W-:Y:S02]  /*e520*/  SHF.R.S32.HI R40, RZ, 0x1f, R41 ;  /* 0x0000001fff287819 */ /* 0x000fe40000011429 */
[-C--:B------:R-:W-:Y:S01]  /*e530*/  IADD3 R32, P6, PT, R41, R24.reuse, RZ ;  /* 0x0000001829207210 */ /* 0x080fe20007fde0ff */
[--C-:B------:R-:W-:Y:S01]  /*e540*/  IMAD.X R27, R42, 0x1, R25.reuse, P3 ;  /* 0x000000012a1b7824 */ /* 0x100fe200018e0619 */
[----:B---3--:R-:W-:Y:S01]  /*e550*/  ISETP.GE.AND P3, PT, R33, UR4, PT ;  /* 0x0000000421007c0c */ /* 0x008fe2000bf66270 */
[----:B------:R-:W3:Y:S01]  /*e560*/  LDCU UR4, c[0x0][0x39c] ;  /* 0x00007380ff0477ac */ /* 0x000ee20008000800 */
[----:B--2---:R-:W-:Y:S01]  /*e570*/  PRMT R45, R34, 0x7773, RZ ;  /* 0x00007773222d7816 */ /* 0x004fe200000000ff */
[----:B------:R-:W-:Y:S01]  /*e580*/  IMAD.X R33, R40, 0x1, R2, P6 ;  /* 0x0000000128217824 */ /* 0x000fe200030e0602 */
[----:B0-----:R-:W-:Y:S01]  /*e590*/  PRMT R43, R35, 0x7770, RZ ;  /* 0x00007770232b7816 */ /* 0x001fe200000000ff */
[C---:B------:R-:W-:Y:S02]  /*e5a0*/  VIADD R34, R41.reuse, UR24 ;  /* 0x0000001829227c36 */ /* 0x040fe40008000000 */
[----:B------:R-:W-:Y:S01]  /*e5b0*/  @P4 STG.E.U8 desc[UR40][R26.64], R45 ;  /* 0x0000002d1a004986 */ /* 0x000fe2000c101128 */
[----:B----4-:R-:W-:Y:S01]  /*e5c0*/  ISETP.LT.AND P4, PT, R168, UR6, !P0 ;  /* 0x00000006a8007c0c */ /* 0x010fe2000c781270 */
[----:B------:R-:W0:Y:S01]  /*e5d0*/  LDCU UR6, c[0x0][0x39c] ;  /* 0x00007380ff0677ac */ /* 0x000e220008000800 */
[----:B------:R-:W-:Y:S01]  /*e5e0*/  IADD3 R36, P0, PT, R41, R3, RZ ;  /* 0x0000000329247210 */ /* 0x000fe20007f1e0ff */
[----:B------:R2:W-:Y:S01]  /*e5f0*/  @P5 STG.E.U8 desc[UR40][R32.64], R43 ;  /* 0x0000002b20005986 */ /* 0x0005e2000c101128 */
[----:B------:R-:W-:Y:S01]  /*e600*/  ISETP.LT.AND P5, PT, R167, UR8, !P2 ;  /* 0x00000008a7007c0c */ /* 0x000fe2000d7a1270 */
[----:B------:R-:W4:Y:S01]  /*e610*/  LDCU UR8, c[0x0][0x398] ;  /* 0x00007300ff0877ac */ /* 0x000f220008000800 */
[----:B------:R-:W-:Y:S01]  /*e620*/  SHF.R.S32.HI R42, RZ, 0x1f, R34 ;  /* 0x0000001fff2a7819 */ /* 0x000fe20000011422 */
[----:B------:R-:W-:Y:S01]  /*e630*/  IMAD.X R37, R40, 0x1, R25, P0 ;  /* 0x0000000128257824 */ /* 0x000fe200000e0619 */
[C---:B------:R-:W-:Y:S01]  /*e640*/  IADD3 R38, P6, PT, R34.reuse, R24, RZ ;  /* 0x0000001822267210 */ /* 0x040fe20007fde0ff */
[----:B------:R-:W-:Y:S01]  /*e650*/  VIADD R40, R34, UR24 ;  /* 0x0000001822287c36 */ /* 0x000fe20008000000 */
[----:B------:R-:W-:-:S02]  /*e660*/  PRMT R41, R35, 0x7772, RZ ;  /* 0x0000777223297816 */ /* 0x000fc400000000ff */
[----:B---3--:R-:W-:Y:S01]  /*e670*/  ISETP.GE.AND P0, PT, R44, UR4, PT ;  /* 0x000000042c007c0c */ /* 0x008fe2000bf06270 */
[----:B------:R-:W-:Y:S01]  /*e680*/  IMAD.X R39, R42, 0x1, R2, P6 ;  /* 0x000000012a277824 */ /* 0x000fe200030e0602 */
[----:B------:R-:W3:Y:S01]  /*e690*/  LDCU UR4, c[0x0][0x39c] ;  /* 0x00007380ff0477ac */ /* 0x000ee20008000800 */
[----:B--2---:R-:W-:Y:S01]  /*e6a0*/  PRMT R33, R35, 0x7771, RZ ;  /* 0x0000777123217816 */ /* 0x004fe200000000ff */
[----:B------:R-:W-:Y:S01]  /*e6b0*/  VIADD R44, R164, 0xa ;  /* 0x0000000aa42c7836 */ /* 0x000fe20000000000 */
[----:B------:R-:W-:Y:S02]  /*e6c0*/  SHF.R.S32.HI R43, RZ, 0x1f, R40 ;  /* 0x0000001fff2b7819 */ /* 0x000fe40000011428 */
[----:B------:R-:W-:Y:S01]  /*e6d0*/  IADD3 R32, P6, PT, R40, R24, RZ ;  /* 0x0000001828207210 */ /* 0x000fe20007fde0ff */
[----:B------:R2:W-:Y:S01]  /*e6e0*/  @P4 STG.E.U8 desc[UR40][R36.64], R33 ;  /* 0x0000002124004986 */ /* 0x0005e2000c101128 */
[----:B------:R-:W-:Y:S01]  /*e6f0*/  ISETP.LT.AND P4, PT, R168, UR10, !P2 ;  /* 0x0000000aa8007c0c */ /* 0x000fe2000d781270 */
[----:B------:R-:W1:Y:S01]  /*e700*/  LDCU UR10, c[0x0][0x398] ;  /* 0x00007300ff0a77ac */ /* 0x000e620008000800 */
[----:B------:R-:W-:Y:S01]  /*e710*/  IADD3 R26, P2, PT, R34, R3, RZ ;  /* 0x00000003221a7210 */ /* 0x000fe20007f5e0ff */
[----:B------:R3:W-:Y:S01]  /*e720*/  @P5 STG.E.U8 desc[UR40][R38.64], R41 ;  /* 0x0000002926005986 */ /* 0x0007e2000c101128 */
[----:B----4-:R-:W-:Y:S01]  /*e730*/  ISETP.LT.AND P5, PT, R167, UR8, !P3 ;  /* 0x00000008a7007c0c */ /* 0x010fe2000dfa1270 */
[----:B------:R-:W4:Y:S02]  /*e740*/  LDCU UR8, c[0x0][0x398] ;  /* 0x00007300ff0877ac */ /* 0x000f240008000800 */
[----:B------:R-:W-:Y:S01]  /*e750*/  IMAD.X R27, R42, 0x1, R25, P2 ;  /* 0x000000012a1b7824 */ /* 0x000fe200010e0619 */
[----:B0-----:R-:W-:Y:S01]  /*e760*/  ISETP.GE.AND P2, PT, R44, UR6, PT ;  /* 0x000000062c007c0c */ /* 0x001fe2000bf46270 */
[----:B------:R-:W0:Y:S01]  /*e770*/  LDCU UR6, c[0x0][0x398] ;  /* 0x00007300ff0677ac */ /* 0x000e220008000800 */
[----:B------:R-:W-:-:S02]  /*e780*/  VIADD R42, R164, 0xd ;  /* 0x0000000da42a7836 */ /* 0x000fc40000000000 */
[----:B--2---:R-:W-:Y:S02]  /*e790*/  IMAD.X R33, R43, 0x1, R2, P6 ;  /* 0x000000012b217824 */ /* 0x004fe400030e0602 */
[----:B------:R-:W-:Y:S01]  /*e7a0*/  VIADD R37, R164, 0xb ;  /* 0x0000000ba4257836 */ /* 0x000fe20000000000 */
[----:B---3--:R-:W-:Y:S01]  /*e7b0*/  PRMT R39, R35, 0x7773, RZ ;  /* 0x0000777323277816 */ /* 0x008fe200000000ff */
[----:B------:R-:W-:Y:S01]  /*e7c0*/  VIADD R38, R40, UR24 ;  /* 0x0000001828267c36 */ /* 0x000fe20008000000 */
[----:B------:R-:W-:-:S03]  /*e7d0*/  PRMT R41, R28, 0x7770, RZ ;  /* 0x000077701c297816 */ /* 0x000fc600000000ff */
[----:B------:R2:W-:Y:S01]  /*e7e0*/  @P4 STG.E.U8 desc[UR40][R26.64], R39 ;  /* 0x000000271a004986 */ /* 0x0005e2000c101128 */
[----:B-1----:R-:W-:Y:S01]  /*e7f0*/  ISETP.LT.AND P4, PT, R168, UR12, !P3 ;  /* 0x0000000ca8007c0c */ /* 0x002fe2000df81270 */
[----:B------:R-:W1:Y:S01]  /*e800*/  LDCU UR12, c[0x0][0x398] ;  /* 0x00007300ff0c77ac */ /* 0x000e620008000800 */
[----:B------:R-:W-:Y:S01]  /*e810*/  IADD3 R34, P3, PT, R40, R3, RZ ;  /* 0x0000000328227210 */ /* 0x000fe20007f7e0ff */
[----:B------:R3:W-:Y:S01]  /*e820*/  @P5 STG.E.U8 desc[UR40][R32.64], R41 ;  /* 0x0000002920005986 */ /* 0x0007e2000c101128 */
[----:B----4-:R-:W-:Y:S01]  /*e830*/  ISETP.LT.AND P5, PT, R167, UR8, !P0 ;  /* 0x00000008a7007c0c */ /* 0x010fe2000c7a1270 */
[----:B------:R-:W4:Y:S01]  /*e840*/  LDCU UR8, c[0x0][0x398] ;  /* 0x00007300ff0877ac */ /* 0x000f220008000800 */
[----:B------:R-:W-:Y:S01]  /*e850*/  SHF.R.S32.HI R40, RZ, 0x1f, R38 ;  /* 0x0000001fff287819 */ /* 0x000fe20000011426 */
[----:B------:R-:W-:Y:S01]  /*e860*/  IMAD.X R35, R43, 0x1, R25, P3 ;  /* 0x000000012b237824 */ /* 0x000fe200018e0619 */
[----:B------:R-:W-:Y:S01]  /*e870*/  ISETP.GE.AND P3, PT, R37, UR4, PT ;  /* 0x0000000425007c0c */ /* 0x000fe2000bf66270 */
[----:B------:R-:W1:Y:S01]  /*e880*/  LDCU UR4, c[0x0][0x39c] ;  /* 0x00007380ff0477ac */ /* 0x000e620008000800 */
[C---:B------:R-:W-:Y:S01]  /*e890*/  IADD3 R36, P6, PT, R38.reuse, R24, RZ ;  /* 0x0000001826247210 */ /* 0x040fe20007fde0ff */
[----:B--2---:R-:W-:Y:S01]  /*e8a0*/  VIADD R39, R38, UR24 ;  /* 0x0000001826277c36 */ /* 0x004fe20008000000 */
[----:B------:R-:W-:-:S03]  /*e8b0*/  PRMT R43, R28, 0x7771, RZ ;  /* 0x000077711c2b7816 */ /* 0x000fc600000000ff */
[----:B------:R-:W-:Y:S01]  /*e8c0*/  IMAD.X R37, R40, 0x1, R2, P6 ;  /* 0x0000000128257824 */ /* 0x000fe200030e0602 */
[----:B---3--:R-:W-:Y:S01]  /*e8d0*/  PRMT R41, R28, 0x7772, RZ ;  /* 0x000077721c297816 */ /* 0x008fe200000000ff */
[----:B------:R2:W-:Y:S01]  /*e8e0*/  @P4 STG.E.U8 desc[UR40][R34.64], R43 ;  /* 0x0000002b22004986 */ /* 0x0005e2000c101128 */
[----:B0-----:R-:W-:Y:S01]  /*e8f0*/  ISETP.LT.AND P4, PT, R168, UR6, !P0 ;  /* 0x00000006a8007c0c */ /* 0x001fe2000c781270 */
[----:B------:R-:W-:Y:S01]  /*e900*/  VIADD R33, R164, 0xc ;  /* 0x0000000ca4217836 */ /* 0x000fe20000000000 */
[----:B------:R-:W-:Y:S01]  /*e910*/  IADD3 R26, P0, PT, R38, R3, RZ ;  /* 0x00000003261a7210 */ /* 0x000fe20007f1e0ff */
[----:B------:R0:W-:Y:S01]  /*e920*/  @P5 STG.E.U8 desc[UR40][R36.64], R41 ;  /* 0x0000002924005986 */ /* 0x0001e2000c101128 */
[----:B------:R-:W-:Y:S01]  /*e930*/  ISETP.LT.AND P5, PT, R167, UR10, !P2 ;  /* 0x0000000aa7007c0c */ /* 0x000fe2000d7a1270 */
[----:B------:R-:W3:Y:S01]  /*e940*/  LDCU UR10, c[0x0][0x398] ;  /* 0x00007300ff0a77ac */ /* 0x000ee20008000800 */
[----:B------:R-:W-:Y:S01]  /*e950*/  SHF.R.S32.HI R38, RZ, 0x1f, R39 ;  /* 0x0000001fff267819 */ /* 0x000fe20000011427 */
[----:B------:R-:W-:Y:S01]  /*e960*/  IMAD.X R27, R40, 0x1, R25, P0 ;  /* 0x00000001281b7824 */ /* 0x000fe200000e0619 */
[----:B------:R-:W-:Y:S01]  /*e970*/  IADD3 R32, P6, PT, R39, R24, RZ ;  /* 0x0000001827207210 */ /* 0x000fe20007fde0ff */
[----:B------:R-:W3:Y:S01]  /*e980*/  LDCU UR6, c[0x0][0x39c] ;  /* 0x00007380ff0677ac */ /* 0x000ee20008000800 */
[----:B-1----:R-:W-:-:S02]  /*e990*/  ISETP.GE.AND P0, PT, R33, UR4, PT ;  /* 0x0000000421007c0c */ /* 0x002fc4000bf06270 */
[----:B--2---:R-:W-:Y:S01]  /*e9a0*/  PRMT R43, R28, 0x7773, RZ ;  /* 0x000077731c2b7816 */ /* 0x004fe200000000ff */
[----:B------:R-:W-:Y:S01]  /*e9b0*/  IMAD.X R33, R38, 0x1, R2, P6 ;  /* 0x0000000126217824 */ /* 0x000fe200030e0602 */
[----:B------:R-:W1:Y:S01]  /*e9c0*/  LDCU UR4, c[0x0][0x39c] ;  /* 0x00007380ff0477ac */ /* 0x000e620008000800 */
[----:B0-----:R-:W-:Y:S01]  /*e9d0*/  PRMT R41, R29, 0x7770, RZ ;  /* 0x000077701d297816 */ /* 0x001fe200000000ff */
[C---:B------:R-:W-:Y:S01]  /*e9e0*/  VIADD R28, R39.reuse, UR24 ;  /* 0x00000018271c7c36 */ /* 0x040fe20008000000 */
        /* <DEDUP_REMOVED lines=9> */
[----:B------:R-:W-:-:S02]  /*ea80*/  IADD3 R36, P6, PT, R28, R24, RZ ;  /* 0x000000181c247210 */ /* 0x000fc40007fde0ff */
[----:B------:R-:W-:-:S03]  /*ea90*/  PRMT R39, R29, 0x7771, RZ ;  /* 0x000077711d277816 */ /* 0x000fc600000000ff */
[----:B------:R-:W-:Y:S01]  /*eaa0*/  IMAD.X R37, R40, 0x1, R2, P6 ;  /* 0x0000000128257824 */ /* 0x000fe200030e0602 */
[----:B-1----:R-:W-:Y:S01]  /*eab0*/  ISETP.GE.AND P2, PT, R42, UR4, PT ;  /* 0x000000042a007c0c */ /* 0x002fe2000bf46270 */
[----:B------:R1:W-:Y:S01]  /*eac0*/  @P4 STG.E.U8 desc[UR40][R34.64], R39 ;  /* 0x0000002722004986 */ /* 0x0003e2000c101128 */
[----:B--2---:R-:W-:Y:S01]  /*ead0*/  PRMT R33, R29, 0x7772, RZ ;  /* 0x000077721d217816 */ /* 0x004fe200000000ff */
[----:B------:R-:W-:Y:S01]  /*eae0*/  VIADD R32, R28, UR24 ;  /* 0x000000181c207c36 */ /* 0x000fe20008000000 */
[----:B---3--:R-:W-:Y:S01]  /*eaf0*/  ISETP.LT.AND P4, PT, R168, UR10, !P3 ;  /* 0x0000000aa8007c0c */ /* 0x008fe2000df81270 */
[----:B------:R-:W2:Y:S01]  /*eb00*/  LDCU UR4, c[0x0][0x39c] ;  /* 0x00007380ff0477ac */ /* 0x000ea20008000800 */
[-C--:B------:R-:W-:Y:S01]  /*eb10*/  IADD3 R26, P3, PT, R28, R3.reuse, RZ ;  /* 0x000000031c1a7210 */ /* 0x080fe20007f7e0ff */
[----:B------:R3:W-:Y:S01]  /*eb20*/  @P5 STG.E.U8 desc[UR40][R36.64], R33 ;  /* 0x0000002124005986 */ /* 0x0007e2000c101128 */
[----:B0-----:R-:W-:Y:S01]  /*eb30*/  ISETP.LT.AND P5, PT, R167, UR8, !P0 ;  /* 0x00000008a7007c0c */ /* 0x001fe2000c7a1270 */
[----:B------:R-:W0:Y:S01]  /*eb40*/  LDCU UR8, c[0x0][0x398] ;  /* 0x00007300ff0877ac */ /* 0x000e220008000800 */
[----:B------:R-:W-:Y:S01]  /*eb50*/  VIADD R41, R164, 0xe ;  /* 0x0000000ea4297836 */ /* 0x000fe20000000000 */
[----:B------:R-:W-:Y:S01]  /*eb60*/  SHF.R.S32.HI R38, RZ, 0x1f, R32 ;  /* 0x0000001fff267819 */ /* 0x000fe20000011420 */
[--C-:B------:R-:W-:Y:S01]  /*eb70*/  IMAD.X R27, R40, 0x1, R25.reuse, P3 ;  /* 0x00000001281b7824 */ /* 0x100fe200018e0619 */
[----:B------:R-:W-:Y:S01]  /*eb80*/  IADD3 R28, P6, PT, R32, R24, RZ ;  /* 0x00000018201c7210 */ /* 0x000fe20007fde0ff */
[----:B------:R-:W2:Y:S01]  /*eb90*/  LDCU UR10, c[0x0][0x398] ;  /* 0x00007300ff0a77ac */ /* 0x000ea20008000800 */
[----:B-1----:R-:W-:Y:S01]  /*eba0*/  PRMT R39, R29, 0x7773, RZ ;  /* 0x000077731d277816 */ /* 0x002fe200000000ff */
[----:B------:R-:W-:Y:S01]  /*ebb0*/  VIADD R35, R164, 0xf ;  /* 0x0000000fa4237836 */ /* 0x000fe20000000000 */
[----:B------:R-:W-:Y:S01]  /*ebc0*/  ISETP.GE.AND P3, PT, R41, UR6, PT ;  /* 0x0000000629007c0c */ /* 0x000fe2000bf66270 */
[----:B------:R-:W1:Y:S01]  /*ebd0*/  LDCU UR6, c[0x0][0x398] ;  /* 0x00007300ff0677ac */ /* 0x000e620008000800 */
[----:B------:R-:W-:Y:S01]  /*ebe0*/  IMAD.X R29, R38, 0x1, R2, P6 ;  /* 0x00000001261d7824 */ /* 0x000fe200030e0602 */
[----:B---3--:R-:W-:Y:S01]  /*ebf0*/  PRMT R37, R30, 0x7770, RZ ;  /* 0x000077701e257816 */ /* 0x008fe200000000ff */
[----:B------:R3:W-:Y:S01]  /*ec00*/  @P4 STG.E.U8 desc[UR40][R26.64], R39 ;  /* 0x000000271a004986 */ /* 0x0007e2000c101128 */
[----:B----4-:R-:W-:Y:S01]  /*ec10*/  ISETP.LT.AND P4, PT, R168, UR12, !P0 ;  /* 0x0000000ca8007c0c */ /* 0x010fe2000c781270 */
[C---:B------:R-:W-:Y:S01]  /*ec20*/  VIADD R36, R32.reuse, UR24 ;  /* 0x0000001820247c36 */ /* 0x040fe20008000000 */
[----:B------:R-:W-:Y:S01]  /*ec30*/  IADD3 R32, P0, PT, R32, R3, RZ ;  /* 0x0000000320207210 */ /* 0x000fe20007f1e0ff */
[----:B------:R4:W-:Y:S01]  /*ec40*/  @P5 STG.E.U8 desc[UR40][R28.64], R37 ;  /* 0x000000251c005986 */ /* 0x0009e2000c101128 */
[----:B------:R-:W-:Y:S01]  /*ec50*/  PRMT R41, R30, 0x7771, RZ ;  /* 0x000077711e297816 */ /* 0x000fe200000000ff */
[----:B------:R-:W4:Y:S01]  /*ec60*/  LDCU UR12, c[0x0][0x398] ;  /* 0x00007300ff0c77ac */ /* 0x000f220008000800 */
[----:B0-----:R-:W-:Y:S01]  /*ec70*/  ISETP.LT.AND P5, PT, R167, UR8, !P2 ;  /* 0x00000008a7007c0c */ /* 0x001fe2000d7a1270 */
[----:B------:R-:W-:Y:S01]  /*ec80*/  IMAD.X R33, R38, 0x1, R25, P0 ;  /* 0x0000000126217824 */ /* 0x000fe200000e0619 */
[----:B--2---:R-:W-:Y:S01]  /*ec90*/  ISETP.GE.AND P0, PT, R35, UR4, PT ;  /* 0x0000000423007c0c */ /* 0x004fe2000bf06270 */
[----:B------:R-:W0:Y:S01]  /*eca0*/  LDCU UR4, c[0x0][0x39c] ;  /* 0x00007380ff0477ac */ /* 0x000e220008000800 */
[----:B------:R-:W-:-:S02]  /*ecb0*/  SHF.R.S32.HI R40, RZ, 0x1f, R36 ;  /* 0x0000001fff287819 */ /* 0x000fc40000011424 */
[-C--:B------:R-:W-:Y:S01]  /*ecc0*/  IADD3 R34, P6, PT, R36, R24.reuse, RZ ;  /* 0x0000001824227210 */ /* 0x080fe20007fde0ff */
[----:B------:R-:W2:Y:S01]  /*ecd0*/  LDCU UR8, c[0x0][0x398] ;  /* 0x00007300ff0877ac */ /* 0x000ea20008000800 */
[----:B---3--:R-:W-:Y:S01]  /*ece0*/  PRMT R39, R30, 0x7772, RZ ;  /* 0x000077721e277816 */ /* 0x008fe200000000ff */
[----:B------:R3:W-:Y:S01]  /*ecf0*/  @P4 STG.E.U8 desc[UR40][R32.64], R41 ;  /* 0x0000002920004986 */ /* 0x0007e2000c101128 */
[----:B-1----:R-:W-:Y:S01]  /*ed00*/  ISETP.LT.AND P4, PT, R168, UR6, !P2 ;  /* 0x00000006a8007c0c */ /* 0x002fe2000d781270 */
[--C-:B------:R-:W-:Y:S01]  /*ed10*/  IMAD.X R35, R40, 0x1, R2.reuse, P6 ;  /* 0x0000000128237824 */ /* 0x100fe200030e0602 */
[CC--:B------:R-:W-:Y:S01]  /*ed20*/  IADD3 R26, P2, PT, R36.reuse, R3.reuse, RZ ;  /* 0x00000003241a7210 */ /* 0x0c0fe20007f5e0ff */
[----:B----4-:R-:W-:Y:S01]  /*ed30*/  VIADD R37, R36, UR24 ;  /* 0x0000001824257c36 */ /* 0x010fe20008000000 */
[----:B------:R-:W1:Y:S01]  /*ed40*/  LDCU UR6, c[0x0][0x39c] ;  /* 0x00007380ff0677ac */ /* 0x000e620008000800 */
[----:B------:R-:W-:Y:S01]  /*ed50*/  VIADD R29, R164, 0x10 ;  /* 0x00000010a41d7836 */ /* 0x000fe20000000000 */
[----:B------:R4:W-:Y:S01]  /*ed60*/  @P5 STG.E.U8 desc[UR40][R34.64], R39 ;  /* 0x0000002722005986 */ /* 0x0009e2000c101128 */
[----:B------:R-:W-:Y:S01]  /*ed70*/  ISETP.LT.AND P5, PT, R167, UR10, !P3 ;  /* 0x0000000aa7007c0c */ /* 0x000fe2000dfa1270 */
[----:B------:R-:W-:Y:S01]  /*ed80*/  IMAD.X R27, R40, 0x1, R25, P2 ;  /* 0x00000001281b7824 */ /* 0x000fe200010e0619 */
[----:B------:R-:W-:Y:S01]  /*ed90*/  SHF.R.S32.HI R36, RZ, 0x1f, R37 ;  /* 0x0000001fff247819 */ /* 0x000fe20000011425 */
[----:B------:R-:W1:Y:S01]  /*eda0*/  LDCU UR10, c[0x0][0x398] ;  /* 0x00007300ff0a77ac */ /* 0x000e620008000800 */
[CC--:B------:R-:W-:Y:S01]  /*edb0*/  IADD3 R28, P6, PT, R37.reuse, R24.reuse, RZ ;  /* 0x00000018251c7210 */ /* 0x0c0fe20007fde0ff */
[----:B------:R-:W-:Y:S01]  /*edc0*/  VIADD R40, R164, 0x11 ;  /* 0x00000011a4287836 */ /* 0x000fe20000000000 */
[----:B---3--:R-:W-:Y:S01]  /*edd0*/  PRMT R41, R30, 0x7773, RZ ;  /* 0x000077731e297816 */ /* 0x008fe200000000ff */
[----:B------:R-:W-:Y:S01]  /*ede0*/  VIADD R30, R37, UR24 ;  /* 0x00000018251e7c36 */ /* 0x000fe20008000000 */
[----:B0-----:R-:W-:Y:S01]  /*edf0*/  ISETP.GE.AND P2, PT, R29, UR4, PT ;  /* 0x000000041d007c0c */ /* 0x001fe2000bf46270 */
[----:B------:R-:W-:Y:S01]  /*ee00*/  IMAD.X R29, R36, 0x1, R2, P6 ;  /* 0x00000001241d7824 */ /* 0x000fe200030e0602 */
[----:B------:R-:W0:Y:S01]  /*ee10*/  LDCU UR4, c[0x0][0x39c] ;  /* 0x00007380ff0477ac */ /* 0x000e220008000800 */
[----:B----4-:R-:W-:Y:S01]  /*ee20*/  PRMT R39, R31, 0x7770, RZ ;  /* 0x000077701f277816 */ /* 0x010fe200000000ff */
[----:B------:R-:W-:Y:S01]  /*ee30*/  @P4 STG.E.U8 desc[UR40][R26.64], R41 ;  /* 0x000000291a004986 */ /* 0x000fe2000c101128 */
[----:B--2---:R-:W-:Y:S01]  /*ee40*/  ISETP.LT.AND P4, PT, R168, UR8, !P3 ;  /* 0x00000008a8007c0c */ /* 0x004fe2000df81270 */
[----:B------:R-:W2:Y:S01]  /*ee50*/  LDCU UR8, c[0x0][0x398] ;  /* 0x00007300ff0877ac */ /* 0x000ea20008000800 */
        /* <DEDUP_REMOVED lines=8> */
[----:B------:R-:W-:-:S03]  /*eee0*/  PRMT R37, R31, 0x7772, RZ ;  /* 0x000077721f257816 */ /* 0x000fc600000000ff */
[----:B------:R-:W-:Y:S01]  /*eef0*/  IMAD.X R35, R38, 0x1, R2, P6 ;  /* 0x0000000126237824 */ /* 0x000fe200030e0602 */
[----:B---3--:R-:W-:Y:S02]  /*ef00*/  PRMT R29, R31, 0x7771, RZ ;  /* 0x000077711f1d7816 */ /* 0x008fe400000000ff */
[----:B0-----:R-:W-:Y:S01]  /*ef10*/  ISETP.GE.AND P3, PT, R40, UR4, PT ;  /* 0x0000000428007c0c */ /* 0x001fe2000bf66270 */
[----:B------:R-:W0:Y:S01]  /*ef20*/  LDCU UR4, c[0x0][0x39c] ;  /* 0x00007380ff0477ac */ /* 0x000e220008000800 */
[----:B------:R-:W-:Y:S01]  /*ef30*/  VIADD R40, R164, 0x12 ;  /* 0x00000012a4287836 */ /* 0x000fe20000000000 */
[----:B------:R3:W-:Y:S01]  /*ef40*/  @P4 STG.E.U8 desc[UR40][R32.64], R29 ;  /* 0x0000001d20004986 */ /* 0x0007e2000c101128 */
[----:B-1----:R-:W-:Y:S01]  /*ef50*/  ISETP.LT.AND P4, PT, R168, UR10, !P0 ;  /* 0x0000000aa8007c0c */ /* 0x002fe2000c781270 */
[----:B------:R-:W1:Y:S01]  /*ef60*/  LDCU UR10, c[0x0][0x398] ;  /* 0x00007300ff0a77ac */ /* 0x000e620008000800 */
[----:B------:R-:W-:Y:S01]  /*ef70*/  IADD3 R26, P0, PT, R30, R3, RZ ;  /* 0x000000031e1a7210 */ /* 0x000fe20007f1e0ff */
[----:B------:R0:W-:Y:S01]  /*ef80*/  @P5 STG.E.U8 desc[UR40][R34.64], R37 ;  /* 0x0000002522005986 */ /* 0x0001e2000c101128 */
[----:B--2---:R-:W-:Y:S01]  /*ef90*/  ISETP.LT.AND P5, PT, R167, UR8, !P2 ;  /* 0x00000008a7007c0c */ /* 0x004fe2000d7a1270 */
[----:B------:R-:W2:Y:S01]  /*efa0*/  LDCU UR8, c[0x0][0x398] ;  /* 0x00007300ff0877ac */ /* 0x000ea20008000800 */
[----:B------:R-:W-:Y:S01]  /*efb0*/  SHF.R.S32.HI R39, RZ, 0x1f, R36 ;  /* 0x0000001fff277819 */ /* 0x000fe20000011424 */
[----:B------:R-:W-:Y:S01]  /*efc0*/  IMAD.X R27, R38, 0x1, R25, P0 ;  /* 0x00000001261b7824 */ /* 0x000fe200000e0619 */
[----:B------:R-:W-:Y:S01]  /*efd0*/  IADD3 R28, P6, PT, R36, R24, RZ ;  /* 0x00000018241c7210 */ /* 0x000fe20007fde0ff */
[----:B------:R-:W-:Y:S01]  /*efe0*/  VIADD R38, R164, 0x15 ;  /* 0x00000015a4267836 */ /* 0x000fe20000000000 */
[----:B------:R-:W-:Y:S01]  /*eff0*/  ISETP.GE.AND P0, PT, R40, UR6, PT ;  /* 0x0000000628007c0c */ /* 0x000fe2000bf06270 */
[----:B------:R-:W1:Y:S01]  /*f000*/  LDCU UR6, c[0x0][0x398] ;  /* 0x00007300ff0677ac */ /* 0x000e620008000800 */
[----:B---3--:R-:W-:-:S02]  /*f010*/  VIADD R33, R164, 0x13 ;  /* 0x00000013a4217836 */ /* 0x008fc40000000000 */
[----:B------:R-:W-:Y:S01]  /*f020*/  IMAD.X R29, R39, 0x1, R2, P6 ;  /* 0x00000001271d7824 */ /* 0x000fe200030e0602 */
[----:B0-----:R-:W-:Y:S01]  /*f030*/  PRMT R35, R31, 0x7773, RZ ;  /* 0x000077731f237816 */ /* 0x001fe200000000ff */
[----:B------:R-:W-:Y:S01]  /*f040*/  VIADD R34, R36, UR24 ;  /* 0x0000001824227c36 */ /* 0x000fe20008000000 */
[----:B------:R-:W-:-:S03]  /*f050*/  PRMT R37, R20, 0x7770, RZ ;  /* 0x0000777014257816 */ /* 0x000fc600000000ff */
[----:B------:R0:W-:Y:S01]  /*f060*/  @P4 STG.E.U8 desc[UR40][R26.64], R35 ;  /* 0x000000231a004986 */ /* 0x0001e2000c101128 */
[----:B----4-:R-:W-:Y:S01]  /*f070*/  ISETP.LT.AND P4, PT, R168, UR12, !P2 ;  /* 0x0000000ca8007c0c */ /* 0x010fe2000d781270 */
[----:B------:R-:W3:Y:S01]  /*f080*/  LDCU UR12, c[0x0][0x398] ;  /* 0x00007300ff0c77ac */ /* 0x000ee20008000800 */
[----:B------:R-:W-:Y:S01]  /*f090*/  IADD3 R30, P2, PT, R36, R3, RZ ;  /* 0x00000003241e7210 */ /* 0x000fe20007f5e0ff */
[----:B------:R4:W-:Y:S01]  /*f0a0*/  @P5 STG.E.U8 desc[UR40][R28.64], R37 ;  /* 0x000000251c005986 */ /* 0x0009e2000c101128 */
[----:B--2---:R-:W-:Y:S01]  /*f0b0*/  ISETP.LT.AND P5, PT, R167, UR8, !P3 ;  /* 0x00000008a7007c0c */ /* 0x004fe2000dfa1270 */
[----:B------:R-:W2:Y:S01]  /*f0c0*/  LDCU UR8, c[0x0][0x398] ;  /* 0x00007300ff0877ac */ /* 0x000ea20008000800 */
[----:B------:R-:W-:Y:S01]  /*f0d0*/  SHF.R.S32.HI R36, RZ, 0x1f, R34 ;  /* 0x0000001fff247819 */ /* 0x000fe20000011422 */
[----:B------:R-:W-:Y:S01]  /*f0e0*/  IMAD.X R31, R39, 0x1, R25, P2 ;  /* 0x00000001271f7824 */ /* 0x000fe200010e0619 */
[----:B------:R-:W-:Y:S01]  /*f0f0*/  ISETP.GE.AND P2, PT, R33, UR4, PT ;  /* 0x0000000421007c0c */ /* 0x000fe2000bf46270 */
[----:B------:R-:W2:Y:S01]  /*f100*/  LDCU UR4, c[0x0][0x39c] ;  /* 0x00007380ff0477ac */ /* 0x000ea20008000800 */
[C---:B------:R-:W-:Y:S01]  /*f110*/  IADD3 R32, P6, PT, R34.reuse, R24, RZ ;  /* 0x0000001822207210 */ /* 0x040fe20007fde0ff */
[----:B0-----:R-:W-:Y:S01]  /*f120*/  VIADD R35, R34, UR24 ;  /* 0x0000001822237c36 */ /* 0x001fe20008000000 */
[----:B------:R-:W-:-:S03]  /*f130*/  PRMT R39, R20, 0x7771, RZ ;  /* 0x0000777114277816 */ /* 0x000fc600000000ff */
[----:B------:R-:W-:Y:S01]  /*f140*/  IMAD.X R33, R36, 0x1, R2, P6 ;  /* 0x0000000124217824 */ /* 0x000fe200030e0602 */
[----:B----4-:R-:W-:Y:S01]  /*f150*/  PRMT R37, R20, 0x7772, RZ ;  /* 0x0000777214257816 */ /* 0x010fe200000000ff */
[----:B------:R0:W-:Y:S01]  /*f160*/  @P4 STG.E.U8 desc[UR40][R30.64], R39 ;  /* 0x000000271e004986 */ /* 0x0001e2000c101128 */
[----:B-1----:R-:W-:Y:S01]  /*f170*/  ISETP.LT.AND P4, PT, R168, UR6, !P3 ;  /* 0x00000006a8007c0c */ /* 0x002fe2000df81270 */
[----:B------:R-:W-:Y:S01]  /*f180*/  VIADD R29, R164, 0x14 ;  /* 0x00000014a41d7836 */ /* 0x000fe20000000000 */
[----:B------:R-:W-:Y:S01]  /*f190*/  IADD3 R26, P3, PT, R34, R3, RZ ;  /* 0x00000003221a7210 */ /* 0x000fe20007f7e0ff */
[----:B------:R1:W-:Y:S01]  /*f1a0*/  @P5 STG.E.U8 desc[UR40][R32.64], R37 ;  /* 0x0000002520005986 */ /* 0x0003e2000c101128 */
[----:B------:R-:W-:Y:S01]  /*f1b0*/  ISETP.LT.AND P5, PT, R167, UR10, !P0 ;  /* 0x0000000aa7007c0c */ /* 0x000fe2000c7a1270 */
[----:B------:R-:W4:Y:S01]  /*f1c0*/  LDCU UR10, c[0x0][0x398] ;  /* 0x00007300ff0a77ac */ /* 0x000f220008000800 */
[----:B------:R-:W-:Y:S01]  /*f1d0*/  SHF.R.S32.HI R34, RZ, 0x1f, R35 ;  /* 0x0000001fff227819 */ /* 0x000fe20000011423 */
[----:B------:R-:W-:Y:S01]  /*f1e0*/  IMAD.X R27, R36, 0x1, R25, P3 ;  /* 0x00000001241b7824 */ /* 0x000fe200018e0619 */
[----:B------:R-:W-:Y:S01]  /*f1f0*/  IADD3 R28, P6, PT, R35, R24, RZ ;  /* 0x00000018231c7210 */ /* 0x000fe20007fde0ff */
[----:B------:R-:W4:Y:S01]  /*f200*/  LDCU UR6, c[0x0][0x39c] ;  /* 0x00007380ff0677ac */ /* 0x000f220008000800 */
[----:B--2---:R-:W-:-:S02]  /*f210*/  ISETP.GE.AND P3, PT, R29, UR4, PT ;  /* 0x000000041d007c0c */ /* 0x004fc4000bf66270 */
[----:B0-----:R-:W-:Y:S01]  /*f220*/  PRMT R39, R20, 0x7773, RZ ;  /* 0x0000777314277816 */ /* 0x001fe200000000ff */
[----:B------:R-:W-:Y:S01]  /*f230*/  IMAD.X R29, R34, 0x1, R2, P6 ;  /* 0x00000001221d7824 */ /* 0x000fe200030e0602 */
[----:B------:R-:W0:Y:S01]  /*f240*/  LDCU UR4, c[0x0][0x39c] ;  /* 0x00007380ff0477ac */ /* 0x000e220008000800 */
[----:B-1----:R-:W-:Y:S01]  /*f250*/  PRMT R37, R21, 0x7770, RZ ;  /* 0x0000777015257816 */ /* 0x002fe200000000ff */
[C---:B------:R-:W-:Y:S01]  /*f260*/  VIADD R20, R35.reuse, UR24 ;  /* 0x0000001823147c36 */ /* 0x040fe20008000000 */
[----:B------:R-:W-:Y:S01]  /*f270*/  @P4 STG.E.U8 desc[UR40][R26.64], R39 ;  /* 0x000000271a004986 */ /* 0x000fe2000c101128 */
[----:B------:R-:W-:Y:S01]  /*f280*/  ISETP.LT.AND P4, PT, R168, UR8, !P0 ;  /* 0x00000008a8007c0c */ /* 0x000fe2000c781270 */
[----:B------:R-:W1:Y:S01]  /*f290*/  LDCU UR8, c[0x0][0x398] ;  /* 0x00007300ff0877ac */ /* 0x000e620008000800 */
[----:B------:R-:W-:Y:S01]  /*f2a0*/  IADD3 R30, P0, PT, R35, R3, RZ ;  /* 0x00000003231e7210 */ /* 0x000fe20007f1e0ff */
[----:B------:R2:W-:Y:S01]  /*f2b0*/  @P5 STG.E.U8 desc[UR40][R28.64], R37 ;  /* 0x000000251c005986 */ /* 0x0005e2000c101128 */
[----:B---3--:R-:W-:Y:S01]  /*f2c0*/  ISETP.LT.AND P5, PT, R167, UR12, !P2 ;  /* 0x0000000ca7007c0c */ /* 0x008fe2000d7a1270 */
[----:B------:R-:W3:Y:S01]  /*f2d0*/  LDCU UR12, c[0x0][0x398] ;  /* 0x00007300ff0c77ac */ /* 0x000ee20008000800 */
[----:B------:R-:W-:Y:S01]  /*f2e0*/  SHF.R.S32.HI R36, RZ, 0x1f, R20 ;  /* 0x0000001fff247819 */ /* 0x000fe20000011414 */
[----:B------:R-:W-:Y:S01]  /*f2f0*/  IMAD.X R31, R34, 0x1, R25, P0 ;  /* 0x00000001221f7824 */ /* 0x000fe200000e0619 */
[----:B------:R-:W-:-:S02]  /*f300*/  IADD3 R32, P6, PT, R20, R24, RZ ;  /* 0x0000001814207210 */ /* 0x000fc40007fde0ff */
[----:B------:R-:W-:-:S03]  /*f310*/  PRMT R35, R21, 0x7771, RZ ;  /* 0x0000777115237816 */ /* 0x000fc600000000ff */
[----:B------:R-:W-:Y:S01]  /*f320*/  IMAD.X R33, R36, 0x1, R2, P6 ;  /* 0x0000000124217824 */ /* 0x000fe200030e0602 */
[----:B0-----:R-:W-:Y:S01]  /*f330*/  ISETP.GE.AND P0, PT, R38, UR4, PT ;  /* 0x0000000426007c0c */ /* 0x001fe2000bf06270 */
[----:B------:R0:W-:Y:S01]  /*f340*/  @P4 STG.E.U8 desc[UR40][R30.64], R35 ;  /* 0x000000231e004986 */ /* 0x0001e2000c101128 */
[----:B--2---:R-:W-:Y:S01]  /*f350*/  PRMT R29, R21, 0x7772, RZ ;  /* 0x00007772151d7816 */ /* 0x004fe200000000ff */
[----:B------:R-:W-:Y:S01]  /*f360*/  VIADD R28, R20, UR24 ;  /* 0x00000018141c7c36 */ /* 0x000fe20008000000 */
[----:B----4-:R-:W-:Y:S01]  /*f370*/  ISETP.LT.AND P4, PT, R168, UR10, !P2 ;  /* 0x0000000aa8007c0c */ /* 0x010fe2000d781270 */
[----:B------:R-:W2:Y:S01]  /*f380*/  LDCU UR4, c[0x0][0x39c] ;  /* 0x00007380ff0477ac */ /* 0x000ea20008000800 */
[-C--:B------:R-:W-:Y:S01]  /*f390*/  IADD3 R26, P2, PT, R20, R3.reuse, RZ ;  /* 0x00000003141a7210 */ /* 0x080fe20007f5e0ff */
[----:B------:R4:W-:Y:S01]  /*f3a0*/  @P5 STG.E.U8 desc[UR40][R32.64], R29 ;  /* 0x0000001d20005986 */ /* 0x0009e2000c101128 */
[----:B-1----:R-:W-:Y:S01]  /*f3b0*/  ISETP.LT.AND P5, PT, R167, UR8, !P3 ;  /* 0x00000008a7007c0c */ /* 0x002fe2000dfa1270 */
[----:B------:R-:W1:Y:S01]  /*f3c0*/  LDCU UR8, c[0x0][0x398] ;  /* 0x00007300ff0877ac */ /* 0x000e620008000800 */
[----:B------:R-:W-:Y:S01]  /*f3d0*/  VIADD R37, R164, 0x16 ;  /* 0x00000016a4257836 */ /* 0x000fe20000000000 */
[----:B------:R-:W-:Y:S01]  /*f3e0*/  SHF.R.S32.HI R34, RZ, 0x1f, R28 ;  /* 0x0000001fff227819 */ /* 0x000fe2000001141c */
[--C-:B------:R-:W-:Y:S01]  /*f3f0*/  IMAD.X R27, R36, 0x1, R25.reuse, P2 ;  /* 0x00000001241b7824 */ /* 0x100fe200010e0619 */
[-C--:B------:R-:W-:Y:S01]  /*f400*/  IADD3 R20, P6, PT, R28, R24.reuse, RZ ;  /* 0x000000181c147210 */ /* 0x080fe20007fde0ff */
[----:B------:R-:W2:Y:S01]  /*f410*/  LDCU UR10, c[0x0][0x398] ;  /* 0x00007300ff0a77ac */ /* 0x000ea20008000800 */
[----:B0-----:R-:W-:Y:S01]  /*f420*/  PRMT R35, R21, 0x7773, RZ ;  /* 0x0000777315237816 */ /* 0x001fe200000000ff */
[----:B------:R-:W-:Y:S01]  /*f430*/  VIADD R31, R164, 0x17 ;  /* 0x00000017a41f7836 */ /* 0x000fe20000000000 */
[----:B------:R-:W-:Y:S01]  /*f440*/  ISETP.GE.AND P2, PT, R37, UR6, PT ;  /* 0x0000000625007c0c */ /* 0x000fe2000bf46270 */
[----:B------:R-:W0:Y:S01]  /*f450*/  LDCU UR6, c[0x0][0x398] ;  /* 0x00007300ff0677ac */ /* 0x000e220008000800 */
[----:B------:R-:W-:Y:S01]  /*f460*/  IMAD.X R21, R34, 0x1, R2, P6 ;  /* 0x0000000122157824 */ /* 0x000fe200030e0602 */
[----:B----4-:R-:W-:Y:S01]  /*f470*/  PRMT R33, R22, 0x7770, RZ ;  /* 0x0000777016217816 */ /* 0x010fe200000000ff */
[----:B------:R4:W-:Y:S01]  /*f480*/  @P4 STG.E.U8 desc[UR40][R26.64], R35 ;  /* 0x000000231a004986 */ /* 0x0009e2000c101128 */
[----:B---3--:R-:W-:Y:S01]  /*f490*/  ISETP.LT.AND P4, PT, R168, UR12, !P3 ;  /* 0x0000000ca8007c0c */ /* 0x008fe2000df81270 */
[C---:B------:R-:W-:Y:S01]  /*f4a0*/  VIADD R32, R28.reuse, UR24 ;  /* 0x000000181c207c36 */ /* 0x040fe20008000000 */
[-C--:B------:R-:W-:Y:S01]  /*f4b0*/  IADD3 R28, P3, PT, R28, R3.reuse, RZ ;  /* 0x000000031c1c7210 */ /* 0x080fe20007f7e0ff */
[----:B------:R3:W-:Y:S01]  /*f4c0*/  @P5 STG.E.U8 desc[UR40][R20.64], R33 ;  /* 0x0000002114005986 */ /* 0x0007e2000c101128 */
[----:B------:R-:W-:Y:S01]  /*f4d0*/  PRMT R37, R22, 0x7771, RZ ;  /* 0x0000777116257816 */ /* 0x000fe200000000ff */
[----:B------:R-:W3:Y:S01]  /*f4e0*/  LDCU UR12, c[0x0][0x398] ;  /* 0x00007300ff0c77ac */ /* 0x000ee20008000800 */
[----:B-1----:R-:W-:Y:S01]  /*f4f0*/  ISETP.LT.AND P5, PT, R167, UR8, !P0 ;  /* 0x00000008a7007c0c */ /* 0x002fe2000c7a1270 */
[--C-:B------:R-:W-:Y:S01]  /*f500*/  IMAD.X R29, R34, 0x1, R25.reuse, P3 ;  /* 0x00000001221d7824 */ /* 0x100fe200018e0619 */
[----:B--2---:R-:W-:Y:S01]  /*f510*/  ISETP.GE.AND P3, PT, R31, UR4, PT ;  /* 0x000000041f007c0c */ /* 0x004fe2000bf66270 */
[----:B------:R-:W1:Y:S01]  /*f520*/  LDCU UR4, c[0x0][0x39c] ;  /* 0x00007380ff0477ac */ /* 0x000e620008000800 */
[----:B------:R-:W-:Y:S01]  /*f530*/  SHF.R.S32.HI R36, RZ, 0x1f, R32 ;  /* 0x0000001fff247819 */ /* 0x000fe20000011420 */
[----:B----4-:R-:W-:Y:S01]  /*f540*/  VIADD R27, R164, 0x18 ;  /* 0x00000018a41b7836 */ /* 0x010fe20000000000 */
[-C--:B------:R-:W-:Y:S01]  /*f550*/  IADD3 R30, P6, PT, R32, R24.reuse, RZ ;  /* 0x00000018201e7210 */ /* 0x080fe20007fde0ff */
[----:B------:R-:W2:Y:S01]  /*f560*/  LDCU UR8, c[0x0][0x398] ;  /* 0x00007300ff0877ac */ /* 0x000ea20008000800 */
[----:B------:R-:W-:Y:S01]  /*f570*/  PRMT R35, R22, 0x7772, RZ ;  /* 0x0000777216237816 */ /* 0x000fe200000000ff */
[----:B------:R4:W-:Y:S01]  /*f580*/  @P4 STG.E.U8 desc[UR40][R28.64], R37 ;  /* 0x000000251c004986 */ /* 0x0009e2000c101128 */
[----:B0-----:R-:W-:Y:S01]  /*f590*/  ISETP.LT.AND P4, PT, R168, UR6, !P0 ;  /* 0x00000006a8007c0c */ /* 0x001fe2000c781270 */
[--C-:B------:R-:W-:Y:S01]  /*f5a0*/  IMAD.X R31, R36, 0x1, R2.reuse, P6 ;  /* 0x00000001241f7824 */ /* 0x100fe200030e0602 */
[CC--:B---3--:R-:W-:Y:S01]  /*f5b0*/  IADD3 R20, P0, PT, R32.reuse, R3.reuse, RZ ;  /* 0x0000000320147210 */ /* 0x0c8fe20007f1e0ff */
[----:B------:R-:W-:Y:S01]  /*f5c0*/  VIADD R33, R32, UR24 ;  /* 0x0000001820217c36 */ /* 0x000fe20008000000 */
[----:B------:R-:W0:Y:S02]  /*f5d0*/  LDCU UR6, c[0x0][0x39c] ;  /* 0x00007380ff0677ac */ /* 0x000e240008000800 */
[----:B------:R3:W-:Y:S01]  /*f5e0*/  @P5 STG.E.U8 desc[UR40][R30.64], R35 ;  /* 0x000000231e005986 */ /* 0x0007e2000c101128 */
[----:B------:R-:W-:Y:S01]  /*f5f0*/  ISETP.LT.AND P5, PT, R167, UR10, !P2 ;  /* 0x0000000aa7007c0c */ /* 0x000fe2000d7a1270 */
[----:B------:R-:W-:Y:S01]  /*f600*/  IMAD.X R21, R36, 0x1, R25, P0 ;  /* 0x0000000124157824 */ /* 0x000fe200000e0619 */
[----:B------:R-:W-:Y:S01]  /*f610*/  SHF.R.S32.HI R32, RZ, 0x1f, R33 ;  /* 0x0000001fff207819 */ /* 0x000fe20000011421 */
[----:B------:R-:W0:Y:S01]  /*f620*/  LDCU UR10, c[0x0][0x398] ;  /* 0x00007300ff0a77ac */ /* 0x000e220008000800 */
[CC--:B------:R-:W-:Y:S01]  /*f630*/  IADD3 R26, P6, PT, R33.reuse, R24.reuse, RZ ;  /* 0x00000018211a7210 */ /* 0x0c0fe20007fde0ff */
[----:B------:R-:W-:Y:S01]  /*f640*/  VIADD R36, R164, 0x19 ;  /* 0x00000019a4247836 */ /* 0x000fe20000000000 */
[----:B----4-:R-:W-:Y:S01]  /*f650*/  PRMT R37, R22, 0x7773, RZ ;  /* 0x0000777316257816 */ /* 0x010fe200000000ff */
[----:B------:R-:W-:Y:S01]  /*f660*/  VIADD R22, R33, UR24 ;  /* 0x0000001821167c36 */ /* 0x000fe20008000000 */
[----:B-1----:R-:W-:Y:S01]  /*f670*/  ISETP.GE.AND P0, PT, R27, UR4, PT ;  /* 0x000000041b007c0c */ /* 0x002fe2000bf06270 */
[----:B------:R-:W-:Y:S01]  /*f680*/  IMAD.X R27, R32, 0x1, R2, P6 ;  /* 0x00000001201b7824 */ /* 0x000fe200030e0602 */
[----:B------:R-:W1:Y:S01]  /*f690*/  LDCU UR4, c[0x0][0x39c] ;  /* 0x00007380ff0477ac */ /* 0x000e620008000800 */
[----:B---3--:R-:W-:Y:S01]  /*f6a0*/  PRMT R35, R23, 0x7770, RZ ;  /* 0x0000777017237816 */ /* 0x008fe200000000ff */
        /* <DEDUP_REMOVED lines=12> */
[----:B---3--:R-:W-:Y:S01]  /*f770*/  PRMT R27, R23, 0x7772, RZ ;  /* 0x00007772171b7816 */ /* 0x008fe200000000ff */
[----:B------:R3:W-:Y:S01]  /*f780*/  @P4 STG.E.U8 desc[UR40][R28.64], R33 ;  /* 0x000000211c004986 */ /* 0x0007e2000c101128 */
[----:B0-----:R-:W-:Y:S01]  /*f790*/  ISETP.LT.AND P4, PT, R168, UR10, !P3 ;  /* 0x0000000aa8007c0c */ /* 0x001fe2000df81270 */
[----:B------:R-:W-:Y:S01]  /*f7a0*/  VIADD R26, R22, UR24 ;  /* 0x00000018161a7c36 */ /* 0x000fe20008000000 */
[----:B-1----:R-:W-:Y:S01]  /*f7b0*/  ISETP.GE.AND P2, PT, R36, UR4, PT ;  /* 0x0000000424007c0c */ /* 0x002fe2000bf46270 */
[----:B------:R0:W-:Y:S01]  /*f7c0*/  @P5 STG.E.U8 desc[UR40][R30.64], R27 ;  /* 0x0000001b1e005986 */ /* 0x0001e2000c101128 */
[----:B--2---:R-:W-:Y:S01]  /*f7d0*/  ISETP.LT.AND P5, PT, R167, UR8, !P0 ;  /* 0x00000008a7007c0c */ /* 0x004fe2000c7a1270 */
[----:B------:R-:W1:Y:S01]  /*f7e0*/  LDCU UR8, c[0x0][0x398] ;  /* 0x00007300ff0877ac */ /* 0x000e620008000800 */
[-C--:B------:R-:W-:Y:S01]  /*f7f0*/  IADD3 R20, P3, PT, R22, R3.reuse, RZ ;  /* 0x0000000316147210 */ /* 0x080fe20007f7e0ff */
[----:B------:R-:W-:Y:S01]  /*f800*/  VIADD R35, R164, 0x1a ;  /* 0x0000001aa4237836 */ /* 0x000fe20000000000 */
[----:B------:R-:W-:Y:S01]  /*f810*/  SHF.R.S32.HI R32, RZ, 0x1f, R26 ;  /* 0x0000001fff207819 */ /* 0x000fe2000001141a */
[----:B------:R-:W2:Y:S01]  /*f820*/  LDCU UR4, c[0x0][0x39c] ;  /* 0x00007380ff0477ac */ /* 0x000ea20008000800 */
[-C--:B------:R-:W-:Y:S01]  /*f830*/  IADD3 R22, P6, PT, R26, R24.reuse, RZ ;  /* 0x000000181a167210 */ /* 0x080fe20007fde0ff */
[--C-:B------:R-:W-:Y:S01]  /*f840*/  IMAD.X R21, R34, 0x1, R25.reuse, P3 ;  /* 0x0000000122157824 */ /* 0x100fe200018e0619 */
[----:B------:R-:W-:Y:S01]  /*f850*/  ISETP.GE.AND P3, PT, R35, UR6, PT ;  /* 0x0000000623007c0c */ /* 0x000fe2000bf66270 */
[----:B------:R-:W2:Y:S01]  /*f860*/  LDCU UR6, c[0x0][0x398] ;  /* 0x00007300ff0677ac */ /* 0x000ea20008000800 */
[----:B---3--:R-:W-:Y:S01]  /*f870*/  PRMT R33, R16, 0x7770, RZ ;  /* 0x0000777010217816 */ /* 0x008fe200000000ff */
[----:B0-----:R-:W-:Y:S01]  /*f880*/  VIADD R30, R26, UR24 ;  /* 0x000000181a1e7c36 */ /* 0x001fe20008000000 */
[----:B------:R-:W-:Y:S01]  /*f890*/  PRMT R31, R23, 0x7773, RZ ;  /* 0x00007773171f7816 */ /* 0x000fe200000000ff */
[----:B------:R-:W-:Y:S01]  /*f8a0*/  IMAD.X R23, R32, 0x1, R2, P6 ;  /* 0x0000000120177824 */ /* 0x000fe200030e0602 */
[----:B------:R-:W0:Y:S01]  /*f8b0*/  LDCU UR10, c[0x0][0x398] ;  /* 0x00007300ff0a77ac */ /* 0x000e220008000800 */
[----:B------:R-:W-:Y:S01]  /*f8c0*/  VIADD R29, R164, 0x1b ;  /* 0x0000001ba41d7836 */ /* 0x000fe20000000000 */
[----:B------:R-:W-:Y:S01]  /*f8d0*/  SHF.R.S32.HI R34, RZ, 0x1f, R30 ;  /* 0x0000001fff227819 */ /* 0x000fe2000001141e */
[----:B------:R3:W-:Y:S01]  /*f8e0*/  @P4 STG.E.U8 desc[UR40][R20.64], R31 ;  /* 0x0000001f14004986 */ /* 0x0007e2000c101128 */
[----:B----4-:R-:W-:Y:S01]  /*f8f0*/  ISETP.LT.AND P4, PT, R168, UR12, !P0 ;  /* 0x0000000ca8007c0c */ /* 0x010fe2000c781270 */
[----:B------:R-:W4:Y:S01]  /*f900*/  LDCU UR12, c[0x0][0x398] ;  /* 0x00007300ff0c77ac */ /* 0x000f220008000800 */
[----:B------:R-:W-:Y:S01]  /*f910*/  IADD3 R26, P0, PT, R26, R3, RZ ;  /* 0x000000031a1a7210 */ /* 0x000fe20007f1e0ff */
[----:B------:R0:W-:Y:S01]  /*f920*/  @P5 STG.E.U8 desc[UR40][R22.64], R33 ;  /* 0x0000002116005986 */ /* 0x0001e2000c101128 */
[----:B-1----:R-:W-:Y:S01]  /*f930*/  ISETP.LT.AND P5, PT, R167, UR8, !P2 ;  /* 0x00000008a7007c0c */ /* 0x002fe2000d7a1270 */
[----:B------:R-:W1:Y:S01]  /*f940*/  LDCU UR8, c[0x0][0x398] ;  /* 0x00007300ff0877ac */ /* 0x000e620008000800 */
[----:B------:R-:W-:Y:S01]  /*f950*/  IADD3 R28, P6, PT, R30, R24, RZ ;  /* 0x000000181e1c7210 */ /* 0x000fe20007fde0ff */
[----:B------:R-:W-:Y:S01]  /*f960*/  IMAD.X R27, R32, 0x1, R25, P0 ;  /* 0x00000001201b7824 */ /* 0x000fe200000e0619 */
[----:B--2---:R-:W-:Y:S01]  /*f970*/  ISETP.GE.AND P0, PT, R29, UR4, PT ;  /* 0x000000041d007c0c */ /* 0x004fe2000bf06270 */
[----:B------:R-:W2:Y:S01]  /*f980*/  LDCU UR4, c[0x0][0x39c] ;  /* 0x00007380ff0477ac */ /* 0x000ea20008000800 */
[----:B------:R-:W-:Y:S01]  /*f990*/  PRMT R35, R16, 0x7771, RZ ;  /* 0x0000777110237816 */ /* 0x000fe200000000ff */
[----:B------:R-:W-:-:S02]  /*f9a0*/  IMAD.X R29, R34, 0x1, R2, P6 ;  /* 0x00000001221d7824 */ /* 0x000fc400030e0602 */
[----:B---3--:R-:W-:Y:S01]  /*f9b0*/  VIADD R31, R30, UR24 ;  /* 0x000000181e1f7c36 */ /* 0x008fe20008000000 */
[----:B0-----:R-:W-:Y:S01]  /*f9c0*/  PRMT R33, R16, 0x7772, RZ ;  /* 0x0000777210217816 */ /* 0x001fe200000000ff */
[----:B------:R0:W-:Y:S01]  /*f9d0*/  @P4 STG.E.U8 desc[UR40][R26.64], R35 ;  /* 0x000000231a004986 */ /* 0x0001e2000c101128 */
[----:B------:R-:W-:Y:S01]  /*f9e0*/  ISETP.LT.AND P4, PT, R168, UR6, !P2 ;  /* 0x00000006a8007c0c */ /* 0x000fe2000d781270 */
[----:B------:R-:W-:Y:S01]  /*f9f0*/  VIADD R23, R164, 0x1c ;  /* 0x0000001ca4177836 */ /* 0x000fe20000000000 */
[-C--:B------:R-:W-:Y:S01]  /*fa00*/  IADD3 R20, P2, PT, R30, R3.reuse, RZ ;  /* 0x000000031e147210 */ /* 0x080fe20007f5e0ff */
[----:B------:R3:W-:Y:S01]  /*fa10*/  @P5 STG.E.U8 desc[UR40][R28.64], R33 ;  /* 0x000000211c005986 */ /* 0x0007e2000c101128 */
[----:B------:R-:W-:Y:S01]  /*fa20*/  ISETP.LT.AND P5, PT, R167, UR10, !P3 ;  /* 0x0000000aa7007c0c */ /* 0x000fe2000dfa1270 */
[----:B------:R-:W4:Y:S01]  /*fa30*/  LDCU UR10, c[0x0][0x398] ;  /* 0x00007300ff0a77ac */ /* 0x000f220008000800 */
[----:B------:R-:W-:Y:S01]  /*fa40*/  SHF.R.S32.HI R30, RZ, 0x1f, R31 ;  /* 0x0000001fff1e7819 */ /* 0x000fe2000001141f */
[--C-:B------:R-:W-:Y:S01]  /*fa50*/  IMAD.X R21, R34, 0x1, R25.reuse, P2 ;  /* 0x0000000122157824 */ /* 0x100fe200010e0619 */
[-C--:B------:R-:W-:Y:S01]  /*fa60*/  IADD3 R22, P6, PT, R31, R24.reuse, RZ ;  /* 0x000000181f167210 */ /* 0x080fe20007fde0ff */
[----:B------:R-:W4:Y:S01]  /*fa70*/  LDCU UR6, c[0x0][0x39c] ;  /* 0x00007380ff0677ac */ /* 0x000f220008000800 */
[----:B--2---:R-:W-:Y:S01]  /*fa80*/  ISETP.GE.AND P2, PT, R23, UR4, PT ;  /* 0x0000000417007c0c */ /* 0x004fe2000bf46270 */
[----:B------:R-:W-:Y:S01]  /*fa90*/  VIADD R34, R164, 0x1d ;  /* 0x0000001da4227836 */ /* 0x000fe20000000000 */
[----:B0-----:R-:W-:Y:S01]  /*faa0*/  PRMT R35, R16, 0x7773, RZ ;  /* 0x0000777310237816 */ /* 0x001fe200000000ff */
[----:B------:R-:W-:Y:S01]  /*fab0*/  IMAD.X R23, R30, 0x1, R2, P6 ;  /* 0x000000011e177824 */ /* 0x000fe200030e0602 */
[----:B------:R-:W0:Y:S01]  /*fac0*/  LDCU UR4, c[0x0][0x39c] ;  /* 0x00007380ff0477ac */ /* 0x000e220008000800 */
[----:B---3--:R-:W-:Y:S01]  /*fad0*/  PRMT R33, R17, 0x7770, RZ ;  /* 0x0000777011217816 */ /* 0x008fe200000000ff */
[C---:B------:R-:W-:Y:S01]  /*fae0*/  VIADD R16, R31.reuse, UR24 ;  /* 0x000000181f107c36 */ /* 0x040fe20008000000 */
[----:B------:R-:W-:Y:S01]  /*faf0*/  @P4 STG.E.U8 desc[UR40][R20.64], R35 ;  /* 0x0000002314004986 */ /* 0x000fe2000c101128 */
[----:B-1----:R-:W-:Y:S01]  /*fb00*/  ISETP.LT.AND P4, PT, R168, UR8, !P3 ;  /* 0x00000008a8007c0c */ /* 0x002fe2000df81270 */
[----:B------:R-:W1:Y:S01]  /*fb10*/  LDCU UR8, c[0x0][0x398] ;  /* 0x00007300ff0877ac */ /* 0x000e620008000800 */
[----:B------:R-:W-:Y:S01]  /*fb20*/  IADD3 R26, P3, PT, R31, R3, RZ ;  /* 0x000000031f1a7210 */ /* 0x000fe20007f7e0ff */
[----:B------:R2:W-:Y:S01]  /*fb30*/  @P5 STG.E.U8 desc[UR40][R22.64], R33 ;  /* 0x0000002116005986 */ /* 0x0005e2000c101128 */
[----:B----4-:R-:W-:Y:S01]  /*fb40*/  ISETP.LT.AND P5, PT, R167, UR12, !P0 ;  /* 0x0000000ca7007c0c */ /* 0x010fe2000c7a1270 */
        /* <DEDUP_REMOVED lines=10> */
[----:B------:R-:W-:Y:S01]  /*fbf0*/  ISETP.LT.AND P4, PT, R168, UR10, !P0 ;  /* 0x0000000aa8007c0c */ /* 0x000fe2000c781270 */
        /* <DEDUP_REMOVED lines=338> */
[----:B------:R-:W-:Y:S01]  /*11120*/  VIADD R21, R164, 0x32 ;  /* 0x00000032a4157836 */ /* 0x000fe20000000000 */
[----:B-1----:R-:W-:Y:S01]  /*11130*/  ISETP.GE.AND P2, PT, R22, UR4, PT ;  /* 0x0000000416007c0c */ /* 0x002fe2000bf46270 */
[----:B------:R0:W-:Y:S01]  /*11140*/  @P5 STG.E.U8 desc[UR40][R16.64], R13 ;  /* 0x0000000d10005986 */ /* 0x0001e2000c101128 */
[CC--:B------:R-:W-:Y:S01]  /*11150*/  IADD3 R8, P3, PT, R10.reuse, R3.reuse, RZ ;  /* 0x000000030a087210 */ /* 0x0c0fe20007f7e0ff */
[----:B------:R-:W1:Y:S01]  /*11160*/  LDCU UR4, c[0x0][0x39c] ;  /* 0x00007380ff0477ac */ /* 0x000e620008000800 */
[----:B--2---:R-:W-:Y:S01]  /*11170*/  ISETP.LT.AND P5, PT, R167, UR8, !P0 ;  /* 0x00000008a7007c0c */ /* 0x004fe2000c7a1270 */
[----:B------:R-:W-:Y:S01]  /*11180*/  VIADD R12, R10, UR24 ;  /* 0x000000180a0c7c36 */ /* 0x000fe20008000000 */
[----:B------:R-:W2:Y:S01]  /*11190*/  LDCU UR8, c[0x0][0x398] ;  /* 0x00007300ff0877ac */ /* 0x000ea20008000800 */
[----:B------:R-:W-:Y:S01]  /*111a0*/  IMAD.X R9, R20, 0x1, R25, P3 ;  /* 0x0000000114097824 */ /* 0x000fe200018e0619 */
[----:B------:R-:W-:Y:S01]  /*111b0*/  ISETP.GE.AND P3, PT, R21, UR6, PT ;  /* 0x0000000615007c0c */ /* 0x000fe2000bf66270 */
[----:B---3--:R-:W-:Y:S01]  /*111c0*/  VIADD R15, R164, 0x33 ;  /* 0x00000033a40f7836 */ /* 0x008fe20000000000 */
[----:B------:R-:W-:Y:S01]  /*111d0*/  SHF.R.S32.HI R18, RZ, 0x1f, R12 ;  /* 0x0000001fff127819 */ /* 0x000fe2000001140c */
[----:B------:R-:W3:Y:S01]  /*111e0*/  LDCU UR6, c[0x0][0x398] ;  /* 0x00007300ff0677ac */ /* 0x000ee20008000800 */
[----:B0-----:R-:W-:Y:S01]  /*111f0*/  PRMT R17, R11, 0x7773, RZ ;  /* 0x000077730b117816 */ /* 0x001fe200000000ff */
[C---:B------:R-:W-:Y:S01]  /*11200*/  VIADD R16, R12.reuse, UR24 ;  /* 0x000000180c107c36 */ /* 0x040fe20008000000 */
[----:B------:R-:W-:Y:S01]  /*11210*/  IADD3 R10, P6, PT, R12, R24, RZ ;  /* 0x000000180c0a7210 */ /* 0x000fe20007fde0ff */
[----:B------:R-:W0:Y:S01]  /*11220*/  LDCU UR10, c[0x0][0x398] ;  /* 0x00007300ff0a77ac */ /* 0x000e220008000800 */
[----:B------:R-:W-:Y:S01]  /*11230*/  PRMT R19, R4, 0x7770, RZ ;  /* 0x0000777004137816 */ /* 0x000fe200000000ff */
[----:B------:R3:W-:Y:S01]  /*11240*/  @P4 STG.E.U8 desc[UR40][R8.64], R17 ;  /* 0x0000001108004986 */ /* 0x0007e2000c101128 */
[----:B----4-:R-:W-:Y:S01]  /*11250*/  ISETP.LT.AND P4, PT, R168, UR12, !P0 ;  /* 0x0000000ca8007c0c */ /* 0x010fe2000c781270 */
[----:B------:R-:W-:Y:S01]  /*11260*/  IMAD.X R11, R18, 0x1, R2, P6 ;  /* 0x00000001120b7824 */ /* 0x000fe200030e0602 */
[----:B------:R-:W-:-:S02]  /*11270*/  IADD3 R12, P0, PT, R12, R3, RZ ;  /* 0x000000030c0c7210 */ /* 0x000fc40007f1e0ff */
[----:B------:R-:W-:Y:S02]  /*11280*/  PRMT R21, R4, 0x7771, RZ ;  /* 0x0000777104157816 */ /* 0x000fe400000000ff */
[----:B------:R4:W-:Y:S01]  /*11290*/  @P5 STG.E.U8 desc[UR40][R10.64], R19 ;  /* 0x000000130a005986 */ /* 0x0009e2000c101128 */
[----:B------:R-:W-:Y:S01]  /*112a0*/  IMAD.X R13, R18, 0x1, R25, P0 ;  /* 0x00000001120d7824 */ /* 0x000fe200000e0619 */
[----:B-1----:R-:W-:Y:S01]  /*112b0*/  ISETP.GE.AND P0, PT, R15, UR4, PT ;  /* 0x000000040f007c0c */ /* 0x002fe2000bf06270 */
[----:B------:R-:W1:Y:S01]  /*112c0*/  LDCU UR4, c[0x0][0x39c] ;  /* 0x00007380ff0477ac */ /* 0x000e620008000800 */
[----:B--2---:R-:W-:Y:S01]  /*112d0*/  ISETP.LT.AND P5, PT, R167, UR8, !P2 ;  /* 0x00000008a7007c0c */ /* 0x004fe2000d7a1270 */
[C---:B---3--:R-:W-:Y:S01]  /*112e0*/  VIADD R17, R16.reuse, UR24 ;  /* 0x0000001810117c36 */ /* 0x048fe20008000000 */
[----:B------:R-:W-:Y:S01]  /*112f0*/  SHF.R.S32.HI R20, RZ, 0x1f, R16 ;  /* 0x0000001fff147819 */ /* 0x000fe20000011410 */
[----:B------:R-:W2:Y:S01]  /*11300*/  LDCU UR8, c[0x0][0x398] ;  /* 0x00007300ff0877ac */ /* 0x000ea20008000800 */
[----:B------:R-:W-:Y:S01]  /*11310*/  IADD3 R14, P6, PT, R16, R24, RZ ;  /* 0x00000018100e7210 */ /* 0x000fe20007fde0ff */
[----:B------:R3:W-:Y:S01]  /*11320*/  @P4 STG.E.U8 desc[UR40][R12.64], R21 ;  /* 0x000000150c004986 */ /* 0x0007e2000c101128 */
[----:B------:R-:W-:Y:S01]  /*11330*/  ISETP.LT.AND P4, PT, R168, UR6, !P2 ;  /* 0x00000006a8007c0c */ /* 0x000fe2000d781270 */
[----:B------:R-:W2:Y:S01]  /*11340*/  LDCU UR6, c[0x0][0x398] ;  /* 0x00007300ff0677ac */ /* 0x000ea20008000800 */
[----:B----4-:R-:W-:Y:S01]  /*11350*/  PRMT R19, R4, 0x7772, RZ ;  /* 0x0000777204137816 */ /* 0x010fe200000000ff */
[----:B------:R-:W-:Y:S01]  /*11360*/  IMAD.X R15, R20, 0x1, R2, P6 ;  /* 0x00000001140f7824 */ /* 0x000fe200030e0602 */
[----:B------:R-:W-:Y:S01]  /*11370*/  IADD3 R8, P2, PT, R16, R3, RZ ;  /* 0x0000000310087210 */ /* 0x000fe20007f5e0ff */
[----:B------:R-:W-:Y:S01]  /*11380*/  VIADD R11, R164, 0x34 ;  /* 0x00000034a40b7836 */ /* 0x000fe20000000000 */
[----:B------:R-:W-:-:S02]  /*11390*/  SHF.R.S32.HI R16, RZ, 0x1f, R17 ;  /* 0x0000001fff107819 */ /* 0x000fc40000011411 */
[----:B------:R4:W-:Y:S01]  /*113a0*/  @P5 STG.E.U8 desc[UR40][R14.64], R19 ;  /* 0x000000130e005986 */ /* 0x0009e2000c101128 */
[----:B0-----:R-:W-:Y:S01]  /*113b0*/  ISETP.LT.AND P5, PT, R167, UR10, !P3 ;  /* 0x0000000aa7007c0c */ /* 0x001fe2000dfa1270 */
[----:B------:R-:W-:Y:S01]  /*113c0*/  IMAD.X R9, R20, 0x1, R25, P2 ;  /* 0x0000000114097824 */ /* 0x000fe200010e0619 */
[----:B---3--:R-:W-:Y:S01]  /*113d0*/  PRMT R21, R4, 0x7773, RZ ;  /* 0x0000777304157816 */ /* 0x008fe200000000ff */
[C---:B------:R-:W-:Y:S01]  /*113e0*/  VIADD R4, R17.reuse, UR24 ;  /* 0x0000001811047c36 */ /* 0x040fe20008000000 */
[----:B------:R-:W-:Y:S01]  /*113f0*/  IADD3 R10, P6, PT, R17, R24, RZ ;  /* 0x00000018110a7210 */ /* 0x000fe20007fde0ff */
[----:B------:R-:W-:Y:S01]  /*11400*/  VIADD R20, R164, 0x36 ;  /* 0x00000036a4147836 */ /* 0x000fe20000000000 */
[----:B-1----:R-:W-:Y:S01]  /*11410*/  ISETP.GE.AND P2, PT, R11, UR4, PT ;  /* 0x000000040b007c0c */ /* 0x002fe2000bf46270 */
[----:B------:R-:W0:Y:S01]  /*11420*/  LDCU UR4, c[0x0][0x398] ;  /* 0x00007300ff0477ac */ /* 0x000e220008000800 */
[----:B------:R1:W-:Y:S01]  /*11430*/  @P4 STG.E.U8 desc[UR40][R8.64], R21 ;  /* 0x0000001508004986 */ /* 0x0003e2000c101128 */
[----:B------:R-:W-:Y:S01]  /*11440*/  IMAD.X R11, R16, 0x1, R2, P6 ;  /* 0x00000001100b7824 */ /* 0x000fe200030e0602 */
[----:B--2---:R-:W-:Y:S01]  /*11450*/  ISETP.LT.AND P4, PT, R168, UR8, !P3 ;  /* 0x00000008a8007c0c */ /* 0x004fe2000df81270 */
[----:B------:R-:W2:Y:S01]  /*11460*/  LDCU UR8, c[0x0][0x398] ;  /* 0x00007300ff0877ac */ /* 0x000ea20008000800 */
[----:B----4-:R-:W-:Y:S01]  /*11470*/  PRMT R19, R5, 0x7770, RZ ;  /* 0x0000777005137816 */ /* 0x010fe200000000ff */
[----:B------:R-:W-:Y:S01]  /*11480*/  VIADD R15, R164, 0x35 ;  /* 0x00000035a40f7836 */ /* 0x000fe20000000000 */
[----:B------:R-:W-:-:S02]  /*11490*/  IADD3 R12, P3, PT, R17, R3, RZ ;  /* 0x00000003110c7210 */ /* 0x000fc40007f7e0ff */
[----:B------:R-:W-:Y:S01]  /*114a0*/  PRMT R17, R5, 0x7771, RZ ;  /* 0x0000777105117816 */ /* 0x000fe200000000ff */
[----:B------:R3:W-:Y:S01]  /*114b0*/  @P5 STG.E.U8 desc[UR40][R10.64], R19 ;  /* 0x000000130a005986 */ /* 0x0007e2000c101128 */
[----:B------:R-:W-:Y:S01]  /*114c0*/  ISETP.LT.AND P5, PT, R167, UR6, !P0 ;  /* 0x00000006a7007c0c */ /* 0x000fe2000c7a1270 */
[--C-:B------:R-:W-:Y:S01]  /*114d0*/  IMAD.X R13, R16, 0x1, R25.reuse, P3 ;  /* 0x00000001100d7824 */ /* 0x100fe200018e0619 */
[----:B------:R-:W-:Y:S01]  /*114e0*/  SHF.R.S32.HI R18, RZ, 0x1f, R4 ;  /* 0x0000001fff127819 */ /* 0x000fe20000011404 */
[----:B------:R-:W4:Y:S01]  /*114f0*/  LDCU UR6, c[0x0][0x398] ;  /* 0x00007300ff0677ac */ /* 0x000f220008000800 */
[-C--:B------:R-:W-:Y:S01]  /*11500*/  IADD3 R14, P6, PT, R4, R24.reuse, RZ ;  /* 0x00000018040e7210 */ /* 0x080fe20007fde0ff */
[----:B-1----:R-:W-:Y:S01]  /*11510*/  VIADD R21, R164, 0x38 ;  /* 0x00000038a4157836 */ /* 0x002fe20000000000 */
[----:B------:R-:W-:Y:S01]  /*11520*/  ISETP.GE.AND P3, PT, R15, UR7, PT ;  /* 0x000000070f007c0c */ /* 0x000fe2000bf66270 */
[----:B------:R1:W-:Y:S01]  /*11530*/  @P4 STG.E.U8 desc[UR40][R12.64], R17 ;  /* 0x000000110c004986 */ /* 0x0003e2000c101128 */
[----:B0-----:R-:W-:Y:S01]  /*11540*/  ISETP.LT.AND P4, PT, R168, UR4, !P0 ;  /* 0x00000004a8007c0c */ /* 0x001fe2000c781270 */
[----:B------:R-:W-:Y:S01]  /*11550*/  IMAD.X R15, R18, 0x1, R2, P6 ;  /* 0x00000001120f7824 */ /* 0x000fe200030e0602 */
[----:B------:R-:W0:Y:S01]  /*11560*/  LDCU UR4, c[0x0][0x398] ;  /* 0x00007300ff0477ac */ /* 0x000e220008000800 */
[C---:B---3--:R-:W-:Y:S01]  /*11570*/  PRMT R11, R5.reuse, 0x7772, RZ ;  /* 0x00007772050b7816 */ /* 0x048fe200000000ff */
[C---:B------:R-:W-:Y:S01]  /*11580*/  VIADD R10, R4.reuse, UR24 ;  /* 0x00000018040a7c36 */ /* 0x040fe20008000000 */
[----:B------:R-:W-:Y:S01]  /*11590*/  IADD3 R8, P0, PT, R4, R3, RZ ;  /* 0x0000000304087210 */ /* 0x000fe20007f1e0ff */
[----:B------:R-:W3:Y:S01]  /*115a0*/  LDCU UR7, c[0x0][0x398] ;  /* 0x00007300ff0777ac */ /* 0x000ee20008000800 */
[----:B------:R-:W-:Y:S01]  /*115b0*/  PRMT R19, R5, 0x7773, RZ ;  /* 0x0000777305137816 */ /* 0x000fe200000000ff */
[----:B------:R0:W-:Y:S01]  /*115c0*/  @P5 STG.E.U8 desc[UR40][R14.64], R11 ;  /* 0x0000000b0e005986 */ /* 0x0001e2000c101128 */
[----:B--2---:R-:W-:Y:S01]  /*115d0*/  ISETP.LT.AND P5, PT, R167, UR8, !P2 ;  /* 0x00000008a7007c0c */ /* 0x004fe2000d7a1270 */
[----:B------:R-:W-:Y:S01]  /*115e0*/  IMAD.X R9, R18, 0x1, R25, P0 ;  /* 0x0000000112097824 */ /* 0x000fe200000e0619 */
[----:B------:R-:W-:Y:S01]  /*115f0*/  SHF.R.S32.HI R16, RZ, 0x1f, R10 ;  /* 0x0000001fff107819 */ /* 0x000fe2000001140a */
[----:B------:R-:W2:Y:S01]  /*11600*/  LDCU UR8, c[0x0][0x398] ;  /* 0x00007300ff0877ac */ /* 0x000ea20008000800 */
[----:B------:R-:W-:-:S02]  /*11610*/  IADD3 R4, P6, PT, R10, R24, RZ ;  /* 0x000000180a047210 */ /* 0x000fc40007fde0ff */
[----:B------:R-:W-:Y:S01]  /*11620*/  ISETP.GE.AND P0, PT, R20, UR5, PT ;  /* 0x0000000514007c0c */ /* 0x000fe2000bf06270 */
[----:B------:R-:W2:Y:S01]  /*11630*/  LDCU UR5, c[0x0][0x398] ;  /* 0x00007300ff0577ac */ /* 0x000ea20008000800 */
[----:B------:R3:W-:Y:S01]  /*11640*/  @P4 STG.E.U8 desc[UR40][R8.64], R19 ;  /* 0x0000001308004986 */ /* 0x0007e2000c101128 */
[----:B------:R-:W-:Y:S01]  /*11650*/  IMAD.X R5, R16, 0x1, R2, P6 ;  /* 0x0000000110057824 */ /* 0x000fe200030e0602 */
[----:B-1----:R-:W-:Y:S01]  /*11660*/  PRMT R17, R6, 0x7770, RZ ;  /* 0x0000777006117816 */ /* 0x002fe200000000ff */
[----:B0-----:R-:W-:Y:S01]  /*11670*/  VIADD R11, R10, UR24 ;  /* 0x000000180a0b7c36 */ /* 0x001fe20008000000 */
        /* <DEDUP_REMOVED lines=8> */
[----:B---3--:R-:W-:Y:S01]  /*11700*/  PRMT R19, R6, 0x7771, RZ ;  /* 0x0000777106137816 */ /* 0x008fe200000000ff */
[----:B------:R-:W-:Y:S01]  /*11710*/  VIADD R10, R164, 0x37 ;  /* 0x00000037a40a7836 */ /* 0x000fe20000000000 */
[C---:B------:R-:W-:Y:S01]  /*11720*/  IADD3 R14, P6, PT, R11.reuse, R24, RZ ;  /* 0x000000180b0e7210 */ /* 0x040fe20007fde0ff */
[----:B------:R-:W-:-:S02]  /*11730*/  VIADD R16, R11, UR24 ;  /* 0x000000180b107c36 */ /* 0x000fc40008000000 */
[----:B------:R3:W-:Y:S01]  /*11740*/  @P4 STG.E.U8 desc[UR40][R12.64], R19 ;  /* 0x000000130c004986 */ /* 0x0007e2000c101128 */
[----:B--2---:R-:W-:Y:S01]  /*11750*/  ISETP.LT.AND P4, PT, R168, UR5, !P3 ;  /* 0x00000005a8007c0c */ /* 0x004fe2000df81270 */
[----:B------:R-:W-:Y:S01]  /*11760*/  IMAD.X R15, R18, 0x1, R2, P6 ;  /* 0x00000001120f7824 */ /* 0x000fe200030e0602 */
[----:B-1----:R-:W-:Y:S01]  /*11770*/  PRMT R17, R6, 0x7772, RZ ;  /* 0x0000777206117816 */ /* 0x002fe200000000ff */
[----:B------:R-:W1:Y:S01]  /*11780*/  LDCU UR5, c[0x0][0x398] ;  /* 0x00007300ff0577ac */ /* 0x000e620008000800 */
[----:B------:R-:W-:Y:S02]  /*11790*/  IADD3 R4, P3, PT, R11, R3, RZ ;  /* 0x000000030b047210 */ /* 0x000fe40007f7e0ff */
[----:B------:R-:W-:Y:S01]  /*117a0*/  ISETP.GE.AND P2, PT, R10, UR11, PT ;  /* 0x0000000b0a007c0c */ /* 0x000fe2000bf46270 */
[----:B------:R-:W-:Y:S01]  /*117b0*/  @P5 STG.E.U8 desc[UR40][R14.64], R17 ;  /* 0x000000110e005986 */ /* 0x000fe2000c101128 */
[----:B0-----:R-:W-:Y:S01]  /*117c0*/  ISETP.LT.AND P5, PT, R167, UR6, !P0 ;  /* 0x00000006a7007c0c */ /* 0x001fe2000c7a1270 */
[----:B------:R-:W0:Y:S01]  /*117d0*/  LDCU UR6, c[0x0][0x398] ;  /* 0x00007300ff0677ac */ /* 0x000e220008000800 */
[----:B------:R-:W-:Y:S01]  /*117e0*/  IMAD.X R5, R18, 0x1, R25, P3 ;  /* 0x0000000112057824 */ /* 0x000fe200018e0619 */
[----:B------:R2:W0:Y:S01]  /*117f0*/  LDS.128 R8, [R0] ;  /* 0x0000000000087984 */ /* 0x0004220000000c00 */
[----:B---3--:R-:W-:Y:S01]  /*11800*/  PRMT R19, R6, 0x7773, RZ ;  /* 0x0000777306137816 */ /* 0x008fe200000000ff */
[----:B------:R-:W-:Y:S01]  /*11810*/  VIADD R6, R164, 0x39 ;  /* 0x00000039a4067836 */ /* 0x000fe20000000000 */
[----:B------:R-:W-:-:S02]  /*11820*/  SHF.R.S32.HI R20, RZ, 0x1f, R16 ;  /* 0x0000001fff147819 */ /* 0x000fc40000011410 */
[C---:B------:R-:W-:Y:S01]  /*11830*/  IADD3 R12, P6, PT, R16.reuse, R24, RZ ;  /* 0x00000018100c7210 */ /* 0x040fe20007fde0ff */
[----:B------:R3:W-:Y:S01]  /*11840*/  @P4 STG.E.U8 desc[UR40][R4.64], R19 ;  /* 0x0000001304004986 */ /* 0x0007e2000c101128 */
[----:B------:R-:W-:Y:S01]  /*11850*/  ISETP.GE.AND P3, PT, R21, UR9, PT ;  /* 0x0000000915007c0c */ /* 0x000fe2000bf66270 */
[----:B--2---:R-:W-:Y:S01]  /*11860*/  VIADD R0, R16, UR24 ;  /* 0x0000001810007c36 */ /* 0x004fe20008000000 */
[----:B------:R-:W-:Y:S01]  /*11870*/  PRMT R21, R7, 0x7770, RZ ;  /* 0x0000777007157816 */ /* 0x000fe200000000ff */
[----:B------:R-:W-:Y:S01]  /*11880*/  IMAD.X R13, R20, 0x1, R2, P6 ;  /* 0x00000001140d7824 */ /* 0x000fe200030e0602 */
[----:B----4-:R-:W-:Y:S01]  /*11890*/  ISETP.LT.AND P4, PT, R168, UR4, !P0 ;  /* 0x00000004a8007c0c */ /* 0x010fe2000c781270 */
[----:B------:R-:W2:Y:S01]  /*118a0*/  LDCU UR4, c[0x0][0x398] ;  /* 0x00007300ff0477ac */ /* 0x000ea20008000800 */
[----:B------:R-:W-:Y:S02]  /*118b0*/  IADD3 R14, P0, PT, R16, R3, RZ ;  /* 0x00000003100e7210 */ /* 0x000fe40007f1e0ff */
[----:B------:R4:W-:Y:S01]  /*118c0*/  @P5 STG.E.U8 desc[UR40][R12.64], R21 ;  /* 0x000000150c005986 */ /* 0x0009e2000c101128 */
[----:B-1----:R-:W-:Y:S01]  /*118d0*/  ISETP.LT.AND P5, PT, R167, UR5, !P2 ;  /* 0x00000005a7007c0c */ /* 0x002fe2000d7a1270 */
[----:B------:R-:W1:Y:S01]  /*118e0*/  LDCU UR5, c[0x0][0x398] ;  /* 0x00007300ff0577ac */ /* 0x000e620008000800 */
[----:B------:R-:W-:Y:S01]  /*118f0*/  IMAD.X R15, R20, 0x1, R25, P0 ;  /* 0x00000001140f7824 */ /* 0x000fe200000e0619 */
[----:B---3--:R-:W-:-:S02]  /*11900*/  PRMT R19, R7, 0x7771, RZ ;  /* 0x0000777107137816 */ /* 0x008fc400000000ff */
[----:B0-----:R-:W-:Y:S01]  /*11910*/  ISETP.LT.AND P2, PT, R168, UR6, !P2 ;  /* 0x00000006a8007c0c */ /* 0x001fe2000d741270 */
[----:B------:R-:W0:Y:S01]  /*11920*/  LDCU UR6, c[0x0][0x398] ;  /* 0x00007300ff0677ac */ /* 0x000e220008000800 */
[----:B------:R-:W-:Y:S01]  /*11930*/  SHF.R.S32.HI R18, RZ, 0x1f, R0 ;  /* 0x0000001fff127819 */ /* 0x000fe20000011400 */
[----:B------:R3:W-:Y:S01]  /*11940*/  @P4 STG.E.U8 desc[UR40][R14.64], R19 ;  /* 0x000000130e004986 */ /* 0x0007e2000c101128 */
[C---:B------:R-:W-:Y:S01]  /*11950*/  IADD3 R16, P6, PT, R0.reuse, R24, RZ ;  /* 0x0000001800107210 */ /* 0x040fe20007fde0ff */
[----:B------:R-:W0:Y:S01]  /*11960*/  LDCU UR9, c[0x0][0x398] ;  /* 0x00007300ff0977ac */ /* 0x000e220008000800 */
[C---:B------:R-:W-:Y:S01]  /*11970*/  IADD3 R4, P4, PT, R0.reuse, R3, RZ ;  /* 0x0000000300047210 */ /* 0x040fe20007f9e0ff */
[----:B----4-:R-:W-:Y:S01]  /*11980*/  VIADD R12, R0, UR24 ;  /* 0x00000018000c7c36 */ /* 0x010fe20008000000 */
[C---:B------:R-:W-:Y:S01]  /*11990*/  PRMT R13, R7.reuse, 0x7772, RZ ;  /* 0x00007772070d7816 */ /* 0x040fe200000000ff */
[----:B------:R-:W-:Y:S01]  /*119a0*/  IMAD.X R17, R18, 0x1, R2, P6 ;  /* 0x0000000112117824 */ /* 0x000fe200030e0602 */
[----:B------:R-:W-:Y:S01]  /*119b0*/  ISETP.GE.AND P0, PT, R6, UR15, PT ;  /* 0x0000000f06007c0c */ /* 0x000fe2000bf06270 */
[----:B------:R-:W-:Y:S01]  /*119c0*/  IMAD.X R5, R18, 0x1, R25, P4 ;  /* 0x0000000112057824 */ /* 0x000fe200020e0619 */
[----:B------:R-:W-:Y:S01]  /*119d0*/  SHF.R.S32.HI R20, RZ, 0x1f, R12 ;  /* 0x0000001fff147819 */ /* 0x000fe2000001140c */
[----:B------:R-:W-:Y:S01]  /*119e0*/  VIADD R0, R164, 0x3a ;  /* 0x0000003aa4007836 */ /* 0x000fe20000000000 */
[----:B------:R4:W-:Y:S01]  /*119f0*/  @P5 STG.E.U8 desc[UR40][R16.64], R13 ;  /* 0x0000000d10005986 */ /* 0x0009e2000c101128 */
[----:B---3--:R-:W-:-:S02]  /*11a00*/  PRMT R15, R7, 0x7773, RZ ;  /* 0x00007773070f7816 */ /* 0x008fc400000000ff */
[C---:B--2---:R-:W-:Y:S01]  /*11a10*/  ISETP.LT.AND P5, PT, R167.reuse, UR4, !P3 ;  /* 0x00000004a7007c0c */ /* 0x044fe2000dfa1270 */
[----:B------:R-:W2:Y:S01]  /*11a20*/  LDCU UR4, c[0x0][0x398] ;  /* 0x00007300ff0477ac */ /* 0x000ea20008000800 */
[-C--:B------:R-:W-:Y:S01]  /*11a30*/  IADD3 R6, P6, PT, R12, R24.reuse, RZ ;  /* 0x000000180c067210 */ /* 0x080fe20007fde0ff */
[----:B------:R3:W-:Y:S01]  /*11a40*/  @P2 STG.E.U8 desc[UR40][R4.64], R15 ;  /* 0x0000000f04002986 */ /* 0x0007e2000c101128 */
[----:B-1----:R-:W-:Y:S01]  /*11a50*/  ISETP.LT.AND P2, PT, R168, UR5, !P3 ;  /* 0x00000005a8007c0c */ /* 0x002fe2000df41270 */
[----:B------:R-:W1:Y:S01]  /*11a60*/  LDCU UR5, c[0x0][0x398] ;  /* 0x00007300ff0577ac */ /* 0x000e620008000800 */
[----:B------:R-:W-:Y:S01]  /*11a70*/  ISETP.GE.AND P4, PT, R0, UR13, PT ;  /* 0x0000000d00007c0c */ /* 0x000fe2000bf86270 */
[C---:B------:R-:W-:Y:S01]  /*11a80*/  VIADD R0, R12.reuse, UR24 ;  /* 0x000000180c007c36 */ /* 0x040fe20008000000 */
[-C--:B------:R-:W-:Y:S01]  /*11a90*/  IADD3 R12, P3, PT, R12, R3.reuse, RZ ;  /* 0x000000030c0c7210 */ /* 0x080fe20007f7e0ff */
[----:B------:R-:W-:Y:S01]  /*11aa0*/  IMAD.X R7, R20, 0x1, R2, P6 ;  /* 0x0000000114077824 */ /* 0x000fe200030e0602 */
[----:B----4-:R-:W-:Y:S01]  /*11ab0*/  PRMT R17, R8, 0x7770, RZ ;  /* 0x0000777008117816 */ /* 0x010fe200000000ff */
[----:B------:R-:W-:Y:S01]  /*11ac0*/  VIADD R16, R164, 0x3b ;  /* 0x0000003ba4107836 */ /* 0x000fe20000000000 */
[----:B------:R-:W-:Y:S01]  /*11ad0*/  PRMT R19, R8, 0x7771, RZ ;  /* 0x0000777108137816 */ /* 0x000fe200000000ff */
[--C-:B------:R-:W-:Y:S01]  /*11ae0*/  IMAD.X R13, R20, 0x1, R25.reuse, P3 ;  /* 0x00000001140d7824 */ /* 0x100fe200018e0619 */
[----:B------:R-:W-:Y:S01]  /*11af0*/  SHF.R.S32.HI R14, RZ, 0x1f, R0 ;  /* 0x0000001fff0e7819 */ /* 0x000fe20000011400 */
[----:B------:R4:W-:Y:S01]  /*11b00*/  @P5 STG.E.U8 desc[UR40][R6.64], R17 ;  /* 0x0000001106005986 */ /* 0x0009e2000c101128 */
[C---:B0-----:R-:W-:Y:S01]  /*11b10*/  ISETP.LT.AND P5, PT, R167.reuse, UR6, !P0 ;  /* 0x00000006a7007c0c */ /* 0x041fe2000c7a1270 */
[----:B------:R-:W0:Y:S01]  /*11b20*/  LDCU UR6, c[0x0][0x398] ;  /* 0x00007300ff0677ac */ /* 0x000e220008000800 */
[----:B---3--:R-:W-:Y:S01]  /*11b30*/  IADD3 R4, P6, PT, R0, R24, RZ ;  /* 0x0000001800047210 */ /* 0x008fe20007fde0ff */
[----:B------:R3:W-:Y:S01]  /*11b40*/  @P2 STG.E.U8 desc[UR40][R12.64], R19 ;  /* 0x000000130c002986 */ /* 0x0007e2000c101128 */
[----:B--2---:R-:W-:Y:S01]  /*11b50*/  ISETP.LT.AND P0, PT, R168, UR4, !P0 ;  /* 0x00000004a8007c0c */ /* 0x004fe2000c701270 */
[----:B------:R-:W2:Y:S01]  /*11b60*/  LDCU UR4, c[0x0][0x398] ;  /* 0x00007300ff0477ac */ /* 0x000ea20008000800 */
[----:B------:R-:W-:Y:S01]  /*11b70*/  PRMT R15, R8, 0x7772, RZ ;  /* 0x00007772080f7816 */ /* 0x000fe200000000ff */
[----:B------:R-:W-:Y:S01]  /*11b80*/  IMAD.X R5, R14, 0x1, R2, P6 ;  /* 0x000000010e057824 */ /* 0x000fe200030e0602 */
[----:B-1----:R-:W-:Y:S01]  /*11b90*/  ISETP.LT.AND P6, PT, R167, UR5, !P4 ;  /* 0x00000005a7007c0c */ /* 0x002fe2000e7c1270 */
[----:B------:R-:W1:Y:S01]  /*11ba0*/  LDCU UR5, c[0x0][0x398] ;  /* 0x00007300ff0577ac */ /* 0x000e620008000800 */
[----:B------:R-:W-:Y:S01]  /*11bb0*/  ISETP.GE.AND P3, PT, R16, UR19, PT ;  /* 0x0000001310007c0c */ /* 0x000fe2000bf66270 */
[----:B------:R-:W-:Y:S01]  /*11bc0*/  VIADD R16, R164, 0x3c ;  /* 0x0000003ca4107836 */ /* 0x000fe20000000000 */
[C---:B----4-:R-:W-:Y:S01]  /*11bd0*/  IADD3 R6, P2, PT, R0.reuse, R3, RZ ;  /* 0x0000000300067210 */ /* 0x050fe20007f5e0ff */
[----:B------:R-:W-:Y:S01]  /*11be0*/  VIADD R0, R0, UR24 ;  /* 0x0000001800007c36 */ /* 0x000fe20008000000 */
[----:B------:R-:W-:Y:S01]  /*11bf0*/  PRMT R17, R8, 0x7773, RZ ;  /* 0x0000777308117816 */ /* 0x000fe200000000ff */
[----:B------:R4:W-:Y:S01]  /*11c00*/  @P5 STG.E.U8 desc[UR40][R4.64], R15 ;  /* 0x0000000f04005986 */ /* 0x0009e2000c101128 */
[----:B------:R-:W-:Y:S01]  /*11c10*/  ISETP.GE.AND P5, PT, R16, UR17, PT ;  /* 0x0000001110007c0c */ /* 0x000fe2000bfa6270 */
[----:B------:R-:W-:Y:S01]  /*11c20*/  IMAD.X R7, R14, 0x1, R25, P2 ;  /* 0x000000010e077824 */ /* 0x000fe200010e0619 */
[----:B------:R-:W-:-:S02]  /*11c30*/  SHF.R.S32.HI R8, RZ, 0x1f, R0 ;  /* 0x0000001fff087819 */ /* 0x000fc40000011400 */
[----:B---3--:R-:W-:Y:S02]  /*11c40*/  IADD3 R12, P2, PT, R0, R24, RZ ;  /* 0x00000018000c7210 */ /* 0x008fe40007f5e0ff */
[----:B------:R3:W-:Y:S01]  /*11c50*/  @P0 STG.E.U8 desc[UR40][R6.64], R17 ;  /* 0x0000001106000986 */ /* 0x0007e2000c101128 */
[----:B0-----:R-:W-:Y:S01]  /*11c60*/  ISETP.LT.AND P0, PT, R168, UR6, !P4 ;  /* 0x00000006a8007c0c */ /* 0x001fe2000e701270 */
[----:B------:R-:W0:Y:S01]  /*11c70*/  LDCU UR6, c[0x0][0x398] ;  /* 0x00007300ff0677ac */ /* 0x000e220008000800 */
[----:B------:R-:W-:Y:S01]  /*11c80*/  IMAD.X R13, R8, 0x1, R2, P2 ;  /* 0x00000001080d7824 */ /* 0x000fe200010e0602 */
[----:B--2---:R-:W-:Y:S01]  /*11c90*/  ISETP.LT.AND P4, PT, R167, UR4, !P3 ;  /* 0x00000004a7007c0c */ /* 0x004fe2000df81270 */
[----:B----4-:R-:W-:Y:S01]  /*11ca0*/  VIADD R4, R164, 0x3d ;  /* 0x0000003da4047836 */ /* 0x010fe20000000000 */
[C---:B------:R-:W-:Y:S01]  /*11cb0*/  PRMT R15, R9.reuse, 0x7770, RZ ;  /* 0x00007770090f7816 */ /* 0x040fe200000000ff */
[----:B------:R-:W2:Y:S01]  /*11cc0*/  LDCU UR4, c[0x0][0x398] ;  /* 0x00007300ff0477ac */ /* 0x000ea20008000800 */
[----:B-1----:R-:W-:Y:S01]  /*11cd0*/  ISETP.LT.AND P3, PT, R168, UR5, !P3 ;  /* 0x00000005a8007c0c */ /* 0x002fe2000df61270 */
[----:B------:R-:W-:Y:S01]  /*11ce0*/  VIADD R164, R164, 0x3e ;  /* 0x0000003ea4a47836 */ /* 0x000fe20000000000 */
[----:B------:R-:W-:Y:S01]  /*11cf0*/  ISETP.GE.AND P2, PT, R4, UR23, PT ;  /* 0x0000001704007c0c */ /* 0x000fe2000bf46270 */
[----:B------:R1:W-:Y:S01]  /*11d00*/  @P6 STG.E.U8 desc[UR40][R12.64], R15 ;  /* 0x0000000f0c006986 */ /* 0x0003e2000c101128 */
[C---:B------:R-:W-:Y:S01]  /*11d10*/  IADD3 R4, P6, PT, R0.reuse, R3, RZ ;  /* 0x0000000300047210 */ /* 0x040fe20007fde0ff */
[----:B------:R-:W-:Y:S01]  /*11d20*/  VIADD R0, R0, UR24 ;  /* 0x0000001800007c36 */ /* 0x000fe20008000000 */
[----:B---3--:R-:W-:Y:S01]  /*11d30*/  PRMT R17, R9, 0x7771, RZ ;  /* 0x0000777109117816 */ /* 0x008fe200000000ff */
[----:B------:R-:W3:Y:S01]  /*11d40*/  LDCU UR5, c[0x0][0x398] ;  /* 0x00007300ff0577ac */ /* 0x000ee20008000800 */
[----:B------:R-:W-:Y:S01]  /*11d50*/  PRMT R23, R10, 0x7773, RZ ;  /* 0x000077730a177816 */ /* 0x000fe200000000ff */
[----:B------:R-:W-:Y:S01]  /*11d60*/  IMAD.X R5, R8, 0x1, R25, P6 ;  /* 0x0000000108057824 */ /* 0x000fe200030e0619 */
[----:B------:R-:W-:-:S02]  /*11d70*/  SHF.R.S32.HI R8, RZ, 0x1f, R0 ;  /* 0x0000001fff087819 */ /* 0x000fc40000011400 */
[-C--:B------:R-:W-:Y:S02]  /*11d80*/  IADD3 R6, P6, PT, R0, R24.reuse, RZ ;  /* 0x0000001800067210 */ /* 0x080fe40007fde0ff */
[----:B------:R4:W-:Y:S01]  /*11d90*/  @P0 STG.E.U8 desc[UR40][R4.64], R17 ;  /* 0x0000001104000986 */ /* 0x0009e2000c101128 */
[C---:B-1----:R-:W-:Y:S02]  /*11da0*/  PRMT R15, R9.reuse, 0x7772, RZ ;  /* 0x00007772090f7816 */ /* 0x042fe400000000ff */
[----:B------:R-:W-:Y:S01]  /*11db0*/  IMAD.X R7, R8, 0x1, R2, P6 ;  /* 0x0000000108077824 */ /* 0x000fe200030e0602 */
[C---:B------:R-:W-:Y:S01]  /*11dc0*/  IADD3 R12, P6, PT, R0.reuse, R3, RZ ;  /* 0x00000003000c7210 */ /* 0x040fe20007fde0ff */
[----:B------:R-:W-:Y:S01]  /*11dd0*/  VIADD R0, R0, UR24 ;  /* 0x0000001800007c36 */ /* 0x000fe20008000000 */
[----:B------:R-:W-:Y:S02]  /*11de0*/  PRMT R9, R9, 0x7773, RZ ;  /* 0x0000777309097816 */ /* 0x000fe400000000ff */
[----:B------:R1:W-:Y:S01]  /*11df0*/  @P4 STG.E.U8 desc[UR40][R6.64], R15 ;  /* 0x0000000f06004986 */ /* 0x0003e2000c101128 */
[----:B0-----:R-:W-:Y:S01]  /*11e00*/  ISETP.LT.AND P4, PT, R167, UR6, !P5 ;  /* 0x00000006a7007c0c */ /* 0x001fe2000ef81270 */
[----:B------:R-:W-:Y:S01]  /*11e10*/  IMAD.X R13, R8, 0x1, R25, P6 ;  /* 0x00000001080d7824 */ /* 0x000fe200030e0619 */
[----:B------:R-:W-:Y:S01]  /*11e20*/  SHF.R.S32.HI R8, RZ, 0x1f, R0 ;  /* 0x0000001fff087819 */ /* 0x000fe20000011400 */
[----:B------:R-:W0:Y:S01]  /*11e30*/  LDCU UR6, c[0x0][0x398] ;  /* 0x00007300ff0677ac */ /* 0x000e220008000800 */
[----:B----4-:R-:W-:-:S02]  /*11e40*/  IADD3 R4, P6, PT, R0, R24, RZ ;  /* 0x0000001800047210 */ /* 0x010fc40007fde0ff */
[----:B------:R-:W-:Y:S01]  /*11e50*/  ISETP.LT.AND P5, PT, R168, UR7, !P5 ;  /* 0x00000007a8007c0c */ /* 0x000fe2000efa1270 */
[----:B------:R4:W-:Y:S01]  /*11e60*/  @P3 STG.E.U8 desc[UR40][R12.64], R9 ;  /* 0x000000090c003986 */ /* 0x0009e2000c101128 */
[----:B------:R-:W-:Y:S01]  /*11e70*/  PRMT R17, R10, 0x7770, RZ ;  /* 0x000077700a117816 */ /* 0x000fe200000000ff */
[----:B------:R-:W-:Y:S01]  /*11e80*/  IMAD.X R5, R8, 0x1, R2, P6 ;  /* 0x0000000108057824 */ /* 0x000fe200030e0602 */
[----:B------:R-:W0:Y:S01]  /*11e90*/  LDCU UR7, c[0x0][0x398] ;  /* 0x00007300ff0777ac */ /* 0x000e220008000800 */
[C---:B-1----:R-:W-:Y:S01]  /*11ea0*/  IADD3 R6, P3, PT, R0.reuse, R3, RZ ;  /* 0x0000000300067210 */ /* 0x042fe20007f7e0ff */
[----:B------:R-:W-:Y:S01]  /*11eb0*/  VIADD R0, R0, UR24 ;  /* 0x0000001800007c36 */ /* 0x000fe20008000000 */
[----:B------:R-:W-:Y:S01]  /*11ec0*/  PRMT R15, R10, 0x7771, RZ ;  /* 0x000077710a0f7816 */ /* 0x000fe200000000ff */
[----:B------:R1:W-:Y:S01]  /*11ed0*/  @P4 STG.E.U8 desc[UR40][R4.64], R17 ;  /* 0x0000001104004986 */ /* 0x0003e2000c101128 */
[----:B------:R-:W-:Y:S01]  /*11ee0*/  ISETP.GE.AND P0, PT, R164, UR21, PT ;  /* 0x00000015a4007c0c */ /* 0x000fe2000bf06270 */
[----:B------:R-:W-:Y:S01]  /*11ef0*/  IMAD.X R7, R8, 0x1, R25, P3 ;  /* 0x0000000108077824 */ /* 0x000fe200018e0619 */
[C---:B------:R-:W-:Y:S01]  /*11f00*/  IADD3 R8, P4, PT, R0.reuse, R24, RZ ;  /* 0x0000001800087210 */ /* 0x040fe20007f9e0ff */
[----:B------:R-:W-:Y:S01]  /*11f10*/  VIADD R14, R0, UR24 ;  /* 0x00000018000e7c36 */ /* 0x000fe20008000000 */
[----:B----4-:R-:W-:-:S02]  /*11f20*/  SHF.R.S32.HI R13, RZ, 0x1f, R0 ;  /* 0x0000001fff0d7819 */ /* 0x010fc40000011400 */
[----:B------:R4:W-:Y:S01]  /*11f30*/  @P5 STG.E.U8 desc[UR40][R6.64], R15 ;  /* 0x0000000f06005986 */ /* 0x0009e2000c101128 */
[-C--:B------:R-:W-:Y:S01]  /*11f40*/  IADD3 R12, P5, PT, R0, R3.reuse, RZ ;  /* 0x00000003000c7210 */ /* 0x080fe20007fbe0ff */
[C---:B------:R-:W-:Y:S01]  /*11f50*/  VIADD R0, R14.reuse, UR24 ;  /* 0x000000180e007c36 */ /* 0x040fe20008000000 */
[----:B------:R-:W-:Y:S01]  /*11f60*/  ISETP.LT.AND P3, PT, R167, UR8, !P1 ;  /* 0x00000008a7007c0c */ /* 0x000fe2000cf61270 */
[C---:B------:R-:W-:Y:S01]  /*11f70*/  IMAD.X R9, R13.reuse, 0x1, R2, P4 ;  /* 0x000000010d097824 */ /* 0x040fe200020e0602 */
[----:B-1----:R-:W-:Y:S01]  /*11f80*/  SHF.R.S32.HI R17, RZ, 0x1f, R14 ;  /* 0x0000001fff117819 */ /* 0x002fe2000001140e */
[----:B------:R-:W-:Y:S01]  /*11f90*/  IMAD.X R13, R13, 0x1, R25, P5 ;  /* 0x000000010d0d7824 */ /* 0x000fe200028e0619 */
[----:B------:R-:W-:Y:S02]  /*11fa0*/  IADD3 R4, P4, PT, R14, R24, RZ ;  /* 0x000000180e047210 */ /* 0x000fe40007f9e0ff */
[----:B------:R-:W-:Y:S02]  /*11fb0*/  ISETP.LT.AND P1, PT, R168, UR9, !P1 ;  /* 0x00000009a8007c0c */ /* 0x000fe4000cf21270 */
[----:B------:R-:W-:Y:S01]  /*11fc0*/  PRMT R19, R11, 0x7772, RZ ;  /* 0x000077720b137816 */ /* 0x000fe200000000ff */
[----:B------:R-:W-:Y:S01]  /*11fd0*/  IMAD.X R5, R17, 0x1, R2, P4 ;  /* 0x0000000111057824 */ /* 0x000fe200020e0602 */
[----:B----4-:R-:W-:-:S02]  /*11fe0*/  IADD3 R6, P5, PT, R14, R3, RZ ;  /* 0x000000030e067210 */ /* 0x010fc40007fbe0ff */
[C---:B------:R-:W-:Y:S02]  /*11ff0*/  IADD3 R14, P6, PT, R0.reuse, R24, RZ ;  /* 0x00000018000e7210 */ /* 0x040fe40007fde0ff */
[----:B------:R-:W-:Y:S01]  /*12000*/  IADD3 R16, P4, PT, R0, R3, RZ ;  /* 0x0000000300107210 */ /* 0x000fe20007f9e0ff */
[--C-:B------:R-:W-:Y:S01]  /*12010*/  IMAD.X R7, R17, 0x1, R25.reuse, P5 ;  /* 0x0000000111077824 */ /* 0x100fe200028e0619 */
[----:B------:R-:W-:Y:S02]  /*12020*/  SHF.R.S32.HI R0, RZ, 0x1f, R0 ;  /* 0x0000001fff007819 */ /* 0x000fe40000011400 */
[C---:B--2---:R-:W-:Y:S02]  /*12030*/  ISETP.LT.AND P5, PT, R167.reuse, UR4, !P2 ;  /* 0x00000004a7007c0c */ /* 0x044fe4000d7a1270 */
[----:B---3--:R-:W-:Y:S01]  /*12040*/  ISETP.LT.AND P2, PT, R168, UR5, !P2 ;  /* 0x00000005a8007c0c */ /* 0x008fe2000d741270 */
[C---:B------:R-:W-:Y:S01]  /*12050*/  IMAD.X R15, R0.reuse, 0x1, R2, P6 ;  /* 0x00000001000f7824 */ /* 0x040fe200030e0602 */
[----:B0-----:R-:W-:Y:S01]  /*12060*/  ISETP.LT.AND P6, PT, R167, UR6, !P0 ;  /* 0x00000006a7007c0c */ /* 0x001fe2000c7c1270 */
[----:B------:R-:W-:Y:S01]  /*12070*/  IMAD.X R17, R0, 0x1, R25, P4 ;  /* 0x0000000100117824 */ /* 0x000fe200020e0619 */
[----:B------:R-:W-:-:S02]  /*12080*/  ISETP.LT.AND P0, PT, R168, UR7, !P0 ;  /* 0x00000007a8007c0c */ /* 0x000fc4000c701270 */
[----:B------:R-:W-:Y:S02]  /*12090*/  PRMT R25, R10, 0x7772, RZ ;  /* 0x000077720a197816 */ /* 0x000fe400000000ff */
[C---:B------:R-:W-:Y:S02]  /*120a0*/  PRMT R3, R11.reuse, 0x7773, RZ ;  /* 0x000077730b037816 */ /* 0x040fe400000000ff */
[C---:B------:R-:W-:Y:S01]  /*120b0*/  PRMT R21, R11.reuse, 0x7771, RZ ;  /* 0x000077710b157816 */ /* 0x040fe200000000ff */
[----:B------:R0:W-:Y:S01]  /*120c0*/  @P5 STG.E.U8 desc[UR40][R8.64], R25 ;  /* 0x0000001908005986 */ /* 0x0001e2000c101128 */
[----:B------:R-:W-:-:S03]  /*120d0*/  PRMT R11, R11, 0x7770, RZ ;  /* 0x000077700b0b7816 */ /* 0x000fc600000000ff */
[----:B------:R0:W-:Y:S04]  /*120e0*/  @P2 STG.E.U8 desc[UR40][R12.64], R23 ;  /* 0x000000170c002986 */ /* 0x0001e8000c101128 */
[----:B------:R0:W-:Y:S04]  /*120f0*/  @P6 STG.E.U8 desc[UR40][R4.64], R11 ;  /* 0x0000000b04006986 */ /* 0x0001e8000c101128 */
[----:B------:R0:W-:Y:S04]  /*12100*/  @P0 STG.E.U8 desc[UR40][R6.64], R21 ;  /* 0x0000001506000986 */ /* 0x0001e8000c101128 */
[----:B------:R0:W-:Y:S01]  /*12110*/  @P3 STG.E.U8 desc[UR40][R14.64], R19 ;  /* 0x000000130e003986 */ /* 0x0001e2000c101128 */
[----:B------:R-:W-:Y:S05]  /*12120*/  @!P1 EXIT ;  /* 0x000000000000994d */ /* 0x000fea0003800000 */
[----:B------:R-:W-:Y:S01]  /*12130*/  STG.E.U8 desc[UR40][R16.64], R3 ;  /* 0x0000000310007986 */ /* 0x000fe2000c101128 */
[----:B------:R-:W-:Y:S05]  /*12140*/  EXIT ;  /* 0x000000000000794d */ /* 0x000fea0003800000 */
.L_x_2:
[----:B------:R-:W-:-:S00]  /*12150*/  BRA `(.L_x_2) ;  /* 0xfffffffc00fc7947 */ /* 0x000fc0000383ffff */
[----:B------:R-:W-:-:S00]  /*12160*/  NOP ;  /* 0x0000000000007918 */ /* 0x000fc00000000000 */
        /* <DEDUP_REMOVED lines=9> */
.L_x_3:


//--------------------- .nv.shared.matmul_kernel  --------------------------
	.section	.nv.shared.matmul_kernel,"aw",@nobits
	.sectionflags	@""
	.align	16
	.zero		1024


//--------------------- .nv.shared.reserved.0     --------------------------
	.section	.nv.shared.reserved.0,"aw",@nobits
	.weak		__nv_reservedSMEM_offset_0_alias
	.size		__nv_reservedSMEM_offset_0_alias, 0, 64
	.other		__nv_reservedSMEM_offset_0_alias,@"STO_CUDA_RESERVED_SHARED STV_DEFAULT"
__nv_reservedSMEM_offset_0_alias:
	.zero		0
	.zero		64


//--------------------- .nv.constant0.matmul_kernel --------------------------
	.section	.nv.constant0.matmul_kernel,"a",@progbits
	.sectionflags	@""
	.align	4
.nv.constant0.matmul_kernel:
	.zero		976


//--------------------- SYMBOLS --------------------------

	.type		.nv.reservedSmem.offset0,@object
	.size		.nv.reservedSmem.offset0,0x4
	.type		.nv.reservedSmem.cap,@object
	.size		.nv.reservedSmem.cap,0x4
